	.target	sm_103a

	.elftype	@"ET_EXEC"


//--------------------- .note.nv.tkinfo           --------------------------
	.section	.note.nv.tkinfo,"",@"SHT_NOTE"
	.sectionflags	@"SHF_NOTE_NV_TKINFO"
	.tkinfo
        /*0018*/ 	.word	0x00000002
        /*0030*/ 	.string	""
        /*0030*/ 	.string	"ptxas"
        /*0030*/ 	.string	"Cuda compilation tools, release 13.0, V13.0.88"
        /*0030*/ 	.string	"Build cuda_13.0.r13.0/compiler.36424714_0"
        /*0030*/ 	.string	"-arch sm_103a -m 64 "



//--------------------- .note.nv.cuinfo           --------------------------
	.section	.note.nv.cuinfo,"",@"SHT_NOTE"
	.sectionflags	@"SHF_NOTE_NV_CUINFO"
        /*0018*/ 	.short	0x0002
        /*001a*/ 	.short	0x0067
        /*001c*/ 	.short	0x0082
	.zero		2


//--------------------- .nv.info                  --------------------------
	.section	.nv.info,"",@"SHT_CUDA_INFO"
	.align	4


	//----- nvinfo : EIATTR_REGCOUNT
	.align		4
        /*0000*/ 	.byte	0x04, 0x2f
        /*0002*/ 	.short	(.L_39 - .L_38)
	.align		4
.L_38:
        /*0004*/ 	.word	index@(_ZN2at6native29vectorized_elementwise_kernelILi8ENS0_13AUnaryFunctorIdddZZZNS0_20copysign_kernel_cudaERNS_18TensorIteratorBaseEENKUlvE_clEvENKUlvE_clEvEUlddE_EESt5arrayIPcLm2EEEEviT0_T1_)
        /*0008*/ 	.word	0x00000004


	//----- nvinfo : EIATTR_FRAME_SIZE
	.align		4
.L_39:
        /*000c*/ 	.byte	0x04, 0x11
        /*000e*/ 	.short	(.L_41 - .L_40)
	.align		4
.L_40:
        /*0010*/ 	.word	index@(_ZN2at6native29vectorized_elementwise_kernelILi8ENS0_13AUnaryFunctorIdddZZZNS0_20copysign_kernel_cudaERNS_18TensorIteratorBaseEENKUlvE_clEvENKUlvE_clEvEUlddE_EESt5arrayIPcLm2EEEEviT0_T1_)
        /*0014*/ 	.word	0x00000000


	//----- nvinfo : EIATTR_REGCOUNT
	.align		4
.L_41:
        /*0018*/ 	.byte	0x04, 0x2f
        /*001a*/ 	.short	(.L_43 - .L_42)
	.align		4
.L_42:
        /*001c*/ 	.word	index@(_ZN2at6native29vectorized_elementwise_kernelILi4ENS0_13AUnaryFunctorIdddZZZNS0_20copysign_kernel_cudaERNS_18TensorIteratorBaseEENKUlvE_clEvENKUlvE_clEvEUlddE_EESt5arrayIPcLm2EEEEviT0_T1_)
        /*0020*/ 	.word	0x00000020


	//----- nvinfo : EIATTR_FRAME_SIZE
	.align		4
.L_43:
        /*0024*/ 	.byte	0x04, 0x11
        /*0026*/ 	.short	(.L_45 - .L_44)
	.align		4
.L_44:
        /*0028*/ 	.word	index@(_ZN2at6native29vectorized_elementwise_kernelILi4ENS0_13AUnaryFunctorIdddZZZNS0_20copysign_kernel_cudaERNS_18TensorIteratorBaseEENKUlvE_clEvENKUlvE_clEvEUlddE_EESt5arrayIPcLm2EEEEviT0_T1_)
        /*002c*/ 	.word	0x00000000


	//----- nvinfo : EIATTR_REGCOUNT
	.align		4
.L_45:
        /*0030*/ 	.byte	0x04, 0x2f
        /*0032*/ 	.short	(.L_47 - .L_46)
	.align		4
.L_46:
        /*0034*/ 	.word	index@(_ZN2at6native29vectorized_elementwise_kernelILi2ENS0_13AUnaryFunctorIdddZZZNS0_20copysign_kernel_cudaERNS_18TensorIteratorBaseEENKUlvE_clEvENKUlvE_clEvEUlddE_EESt5arrayIPcLm2EEEEviT0_T1_)
        /*0038*/ 	.word	0x00000020


	//----- nvinfo : EIATTR_FRAME_SIZE
	.align		4
.L_47:
        /*003c*/ 	.byte	0x04, 0x11
        /*003e*/ 	.short	(.L_49 - .L_48)
	.align		4
.L_48:
        /*0040*/ 	.word	index@(_ZN2at6native29vectorized_elementwise_kernelILi2ENS0_13AUnaryFunctorIdddZZZNS0_20copysign_kernel_cudaERNS_18TensorIteratorBaseEENKUlvE_clEvENKUlvE_clEvEUlddE_EESt5arrayIPcLm2EEEEviT0_T1_)
        /*0044*/ 	.word	0x00000000


	//----- nvinfo : EIATTR_REGCOUNT
	.align		4
.L_49:
        /*0048*/ 	.byte	0x04, 0x2f
        /*004a*/ 	.short	(.L_51 - .L_50)
	.align		4
.L_50:
        /*004c*/ 	.word	index@(_ZN2at6native27unrolled_elementwise_kernelINS0_13AUnaryFunctorIdddZZZNS0_20copysign_kernel_cudaERNS_18TensorIteratorBaseEENKUlvE_clEvENKUlvE_clEvEUlddE_EESt5arrayIPcLm2EELi4E23TrivialOffsetCalculatorILi1EjESD_NS0_6memory15LoadWithoutCastENSE_16StoreWithoutCastEEEviT_T0_T2_T3_T4_T5_)
        /*0050*/ 	.word	0x00000018


	//----- nvinfo : EIATTR_FRAME_SIZE
	.align		4
.L_51:
        /*0054*/ 	.byte	0x04, 0x11
        /*0056*/ 	.short	(.L_53 - .L_52)
	.align		4
.L_52:
        /*0058*/ 	.word	index@(_ZN2at6native27unrolled_elementwise_kernelINS0_13AUnaryFunctorIdddZZZNS0_20copysign_kernel_cudaERNS_18TensorIteratorBaseEENKUlvE_clEvENKUlvE_clEvEUlddE_EESt5arrayIPcLm2EELi4E23TrivialOffsetCalculatorILi1EjESD_NS0_6memory15LoadWithoutCastENSE_16StoreWithoutCastEEEviT_T0_T2_T3_T4_T5_)
        /*005c*/ 	.word	0x00000000


	//----- nvinfo : EIATTR_REGCOUNT
	.align		4
.L_53:
        /*0060*/ 	.byte	0x04, 0x2f
        /*0062*/ 	.short	(.L_55 - .L_54)
	.align		4
.L_54:
        /*0064*/ 	.word	index@(_ZN2at6native18elementwise_kernelILi128ELi2EZNS0_22gpu_kernel_impl_nocastINS0_13AUnaryFunctorIdddZZZNS0_20copysign_kernel_cudaERNS_18TensorIteratorBaseEENKUlvE_clEvENKUlvE_clEvEUlddE_EEEEvS5_RKT_EUliE_EEviT1_)
        /*0068*/ 	.word	0x00000014


	//----- nvinfo : EIATTR_FRAME_SIZE
	.align		4
.L_55:
        /*006c*/ 	.byte	0x04, 0x11
        /*006e*/ 	.short	(.L_57 - .L_56)
	.align		4
.L_56:
        /*0070*/ 	.word	index@(_ZN2at6native18elementwise_kernelILi128ELi2EZNS0_22gpu_kernel_impl_nocastINS0_13AUnaryFunctorIdddZZZNS0_20copysign_kernel_cudaERNS_18TensorIteratorBaseEENKUlvE_clEvENKUlvE_clEvEUlddE_EEEEvS5_RKT_EUliE_EEviT1_)
        /*0074*/ 	.word	0x00000000


	//----- nvinfo : EIATTR_REGCOUNT
	.align		4
.L_57:
        /*0078*/ 	.byte	0x04, 0x2f
        /*007a*/ 	.short	(.L_59 - .L_58)
	.align		4
.L_58:
        /*007c*/ 	.word	index@(_ZN2at6native27unrolled_elementwise_kernelINS0_13AUnaryFunctorIdddZZZNS0_20copysign_kernel_cudaERNS_18TensorIteratorBaseEENKUlvE_clEvENKUlvE_clEvEUlddE_EESt5arrayIPcLm2EELi4E23TrivialOffsetCalculatorILi1EjESD_NS0_6memory12LoadWithCastILi1EEENSE_13StoreWithCastILi1EEEEEviT_T0_T2_T3_T4_T5_)
        /*0080*/ 	.word	0x00000022


	//----- nvinfo : EIATTR_FRAME_SIZE
	.align		4
.L_59:
        /*0084*/ 	.byte	0x04, 0x11
        /*0086*/ 	.short	(.L_61 - .L_60)
	.align		4
.L_60:
        /*0088*/ 	.word	index@(_ZN2at6native27unrolled_elementwise_kernelINS0_13AUnaryFunctorIdddZZZNS0_20copysign_kernel_cudaERNS_18TensorIteratorBaseEENKUlvE_clEvENKUlvE_clEvEUlddE_EESt5arrayIPcLm2EELi4E23TrivialOffsetCalculatorILi1EjESD_NS0_6memory12LoadWithCastILi1EEENSE_13StoreWithCastILi1EEEEEviT_T0_T2_T3_T4_T5_)
        /*008c*/ 	.word	0x00000000


	//----- nvinfo : EIATTR_REGCOUNT
	.align		4
.L_61:
        /*0090*/ 	.byte	0x04, 0x2f
        /*0092*/ 	.short	(.L_63 - .L_62)
	.align		4
.L_62:
        /*0094*/ 	.word	index@(_ZN2at6native18elementwise_kernelILi128ELi4EZNS0_15gpu_kernel_implINS0_13AUnaryFunctorIdddZZZNS0_20copysign_kernel_cudaERNS_18TensorIteratorBaseEENKUlvE_clEvENKUlvE_clEvEUlddE_EEEEvS5_RKT_EUliE_EEviT1_)
        /*0098*/ 	.word	0x00000018


	//----- nvinfo : EIATTR_FRAME_SIZE
	.align		4
.L_63:
        /*009c*/ 	.byte	0x04, 0x11
        /*009e*/ 	.short	(.L_65 - .L_64)
	.align		4
.L_64:
        /*00a0*/ 	.word	index@(_ZN2at6native18elementwise_kernelILi128ELi4EZNS0_15gpu_kernel_implINS0_13AUnaryFunctorIdddZZZNS0_20copysign_kernel_cudaERNS_18TensorIteratorBaseEENKUlvE_clEvENKUlvE_clEvEUlddE_EEEEvS5_RKT_EUliE_EEviT1_)
        /*00a4*/ 	.word	0x00000000


	//----- nvinfo : EIATTR_REGCOUNT
	.align		4
.L_65:
        /*00a8*/ 	.byte	0x04, 0x2f
        /*00aa*/ 	.short	(.L_67 - .L_66)
	.align		4
.L_66:
        /*00ac*/ 	.word	index@(_ZN2at6native29vectorized_elementwise_kernelILi8ENS0_13BUnaryFunctorIdddZZZNS0_20copysign_kernel_cudaERNS_18TensorIteratorBaseEENKUlvE_clEvENKUlvE_clEvEUlddE_EESt5arrayIPcLm2EEEEviT0_T1_)
        /*00b0*/ 	.word	0x00000004


	//----- nvinfo : EIATTR_FRAME_SIZE
	.align		4
.L_67:
        /*00b4*/ 	.byte	0x04, 0x11
        /*00b6*/ 	.short	(.L_69 - .L_68)
	.align		4
.L_68:
        /*00b8*/ 	.word	index@(_ZN2at6native29vectorized_elementwise_kernelILi8ENS0_13BUnaryFunctorIdddZZZNS0_20copysign_kernel_cudaERNS_18TensorIteratorBaseEENKUlvE_clEvENKUlvE_clEvEUlddE_EESt5arrayIPcLm2EEEEviT0_T1_)
        /*00bc*/ 	.word	0x00000000


	//----- nvinfo : EIATTR_REGCOUNT
	.align		4
.L_69:
        /*00c0*/ 	.byte	0x04, 0x2f
        /*00c2*/ 	.short	(.L_71 - .L_70)
	.align		4
.L_70:
        /*00c4*/ 	.word	index@(_ZN2at6native29vectorized_elementwise_kernelILi4ENS0_13BUnaryFunctorIdddZZZNS0_20copysign_kernel_cudaERNS_18TensorIteratorBaseEENKUlvE_clEvENKUlvE_clEvEUlddE_EESt5arrayIPcLm2EEEEviT0_T1_)
        /*00c8*/ 	.word	0x00000020


	//----- nvinfo : EIATTR_FRAME_SIZE
	.align		4
.L_71:
        /*00cc*/ 	.byte	0x04, 0x11
        /*00ce*/ 	.short	(.L_73 - .L_72)
	.align		4
.L_72:
        /*00d0*/ 	.word	index@(_ZN2at6native29vectorized_elementwise_kernelILi4ENS0_13BUnaryFunctorIdddZZZNS0_20copysign_kernel_cudaERNS_18TensorIteratorBaseEENKUlvE_clEvENKUlvE_clEvEUlddE_EESt5arrayIPcLm2EEEEviT0_T1_)
        /*00d4*/ 	.word	0x00000000


	//----- nvinfo : EIATTR_REGCOUNT
	.align		4
.L_73:
        /*00d8*/ 	.byte	0x04, 0x2f
        /*00da*/ 	.short	(.L_75 - .L_74)
	.align		4
.L_74:
        /*00dc*/ 	.word	index@(_ZN2at6native29vectorized_elementwise_kernelILi2ENS0_13BUnaryFunctorIdddZZZNS0_20copysign_kernel_cudaERNS_18TensorIteratorBaseEENKUlvE_clEvENKUlvE_clEvEUlddE_EESt5arrayIPcLm2EEEEviT0_T1_)
        /*00e0*/ 	.word	0x00000020


	//----- nvinfo : EIATTR_FRAME_SIZE
	.align		4
.L_75:
        /*00e4*/ 	.byte	0x04, 0x11
        /*00e6*/ 	.short	(.L_77 - .L_76)
	.align		4
.L_76:
        /*00e8*/ 	.word	index@(_ZN2at6native29vectorized_elementwise_kernelILi2ENS0_13BUnaryFunctorIdddZZZNS0_20copysign_kernel_cudaERNS_18TensorIteratorBaseEENKUlvE_clEvENKUlvE_clEvEUlddE_EESt5arrayIPcLm2EEEEviT0_T1_)
        /*00ec*/ 	.word	0x00000000


	//----- nvinfo : EIATTR_REGCOUNT
	.align		4
.L_77:
        /*00f0*/ 	.byte	0x04, 0x2f
        /*00f2*/ 	.short	(.L_79 - .L_78)
	.align		4
.L_78:
        /*00f4*/ 	.word	index@(_ZN2at6native27unrolled_elementwise_kernelINS0_13BUnaryFunctorIdddZZZNS0_20copysign_kernel_cudaERNS_18TensorIteratorBaseEENKUlvE_clEvENKUlvE_clEvEUlddE_EESt5arrayIPcLm2EELi4E23TrivialOffsetCalculatorILi1EjESD_NS0_6memory15LoadWithoutCastENSE_16StoreWithoutCastEEEviT_T0_T2_T3_T4_T5_)
        /*00f8*/ 	.word	0x0000001a


	//----- nvinfo : EIATTR_FRAME_SIZE
	.align		4
.L_79:
        /*00fc*/ 	.byte	0x04, 0x11
        /*00fe*/ 	.short	(.L_81 - .L_80)
	.align		4
.L_80:
        /*0100*/ 	.word	index@(_ZN2at6native27unrolled_elementwise_kernelINS0_13BUnaryFunctorIdddZZZNS0_20copysign_kernel_cudaERNS_18TensorIteratorBaseEENKUlvE_clEvENKUlvE_clEvEUlddE_EESt5arrayIPcLm2EELi4E23TrivialOffsetCalculatorILi1EjESD_NS0_6memory15LoadWithoutCastENSE_16StoreWithoutCastEEEviT_T0_T2_T3_T4_T5_)
        /*0104*/ 	.word	0x00000000


	//----- nvinfo : EIATTR_REGCOUNT
	.align		4
.L_81:
        /*0108*/ 	.byte	0x04, 0x2f
        /*010a*/ 	.short	(.L_83 - .L_82)
	.align		4
.L_82:
        /*010c*/ 	.word	index@(_ZN2at6native18elementwise_kernelILi128ELi2EZNS0_22gpu_kernel_impl_nocastINS0_13BUnaryFunctorIdddZZZNS0_20copysign_kernel_cudaERNS_18TensorIteratorBaseEENKUlvE_clEvENKUlvE_clEvEUlddE_EEEEvS5_RKT_EUliE_EEviT1_)
        /*0110*/ 	.word	0x00000014


	//----- nvinfo : EIATTR_FRAME_SIZE
	.align		4
.L_83:
        /*0114*/ 	.byte	0x04, 0x11
        /*0116*/ 	.short	(.L_85 - .L_84)
	.align		4
.L_84:
        /*0118*/ 	.word	index@(_ZN2at6native18elementwise_kernelILi128ELi2EZNS0_22gpu_kernel_impl_nocastINS0_13BUnaryFunctorIdddZZZNS0_20copysign_kernel_cudaERNS_18TensorIteratorBaseEENKUlvE_clEvENKUlvE_clEvEUlddE_EEEEvS5_RKT_EUliE_EEviT1_)
        /*011c*/ 	.word	0x00000000


	//----- nvinfo : EIATTR_REGCOUNT
	.align		4
.L_85:
        /*0120*/ 	.byte	0x04, 0x2f
        /*0122*/ 	.short	(.L_87 - .L_86)
	.align		4
.L_86:
        /*0124*/ 	.word	index@(_ZN2at6native27unrolled_elementwise_kernelINS0_13BUnaryFunctorIdddZZZNS0_20copysign_kernel_cudaERNS_18TensorIteratorBaseEENKUlvE_clEvENKUlvE_clEvEUlddE_EESt5arrayIPcLm2EELi4E23TrivialOffsetCalculatorILi1EjESD_NS0_6memory12LoadWithCastILi1EEENSE_13StoreWithCastILi1EEEEEviT_T0_T2_T3_T4_T5_)
        /*0128*/ 	.word	0x00000022


	//----- nvinfo : EIATTR_FRAME_SIZE
	.align		4
.L_87:
        /*012c*/ 	.byte	0x04, 0x11
        /*012e*/ 	.short	(.L_89 - .L_88)
	.align		4
.L_88:
        /*0130*/ 	.word	index@(_ZN2at6native27unrolled_elementwise_kernelINS0_13BUnaryFunctorIdddZZZNS0_20copysign_kernel_cudaERNS_18TensorIteratorBaseEENKUlvE_clEvENKUlvE_clEvEUlddE_EESt5arrayIPcLm2EELi4E23TrivialOffsetCalculatorILi1EjESD_NS0_6memory12LoadWithCastILi1EEENSE_13StoreWithCastILi1EEEEEviT_T0_T2_T3_T4_T5_)
        /*0134*/ 	.word	0x00000000


	//----- nvinfo : EIATTR_REGCOUNT
	.align		4
.L_89:
        /*0138*/ 	.byte	0x04, 0x2f
        /*013a*/ 	.short	(.L_91 - .L_90)
	.align		4
.L_90:
        /*013c*/ 	.word	index@(_ZN2at6native18elementwise_kernelILi128ELi4EZNS0_15gpu_kernel_implINS0_13BUnaryFunctorIdddZZZNS0_20copysign_kernel_cudaERNS_18TensorIteratorBaseEENKUlvE_clEvENKUlvE_clEvEUlddE_EEEEvS5_RKT_EUliE_EEviT1_)
        /*0140*/ 	.word	0x00000018


	//----- nvinfo : EIATTR_FRAME_SIZE
	.align		4
.L_91:
        /*0144*/ 	.byte	0x04, 0x11
        /*0146*/ 	.short	(.L_93 - .L_92)
	.align		4
.L_92:
        /*0148*/ 	.word	index@(_ZN2at6native18elementwise_kernelILi128ELi4EZNS0_15gpu_kernel_implINS0_13BUnaryFunctorIdddZZZNS0_20copysign_kernel_cudaERNS_18TensorIteratorBaseEENKUlvE_clEvENKUlvE_clEvEUlddE_EEEEvS5_RKT_EUliE_EEviT1_)
        /*014c*/ 	.word	0x00000000


	//----- nvinfo : EIATTR_REGCOUNT
	.align		4
.L_93:
        /*0150*/ 	.byte	0x04, 0x2f
        /*0152*/ 	.short	(.L_95 - .L_94)
	.align		4
.L_94:
        /*0154*/ 	.word	index@(_ZN2at6native29vectorized_elementwise_kernelILi8ENS0_13BinaryFunctorIdddZZZNS0_20copysign_kernel_cudaERNS_18TensorIteratorBaseEENKUlvE_clEvENKUlvE_clEvEUlddE_EESt5arrayIPcLm3EEEEviT0_T1_)
        /*0158*/ 	.word	0x00000004


	//----- nvinfo : EIATTR_FRAME_SIZE
	.align		4
.L_95:
        /*015c*/ 	.byte	0x04, 0x11
        /*015e*/ 	.short	(.L_97 - .L_96)
	.align		4
.L_96:
        /*0160*/ 	.word	index@(_ZN2at6native29vectorized_elementwise_kernelILi8ENS0_13BinaryFunctorIdddZZZNS0_20copysign_kernel_cudaERNS_18TensorIteratorBaseEENKUlvE_clEvENKUlvE_clEvEUlddE_EESt5arrayIPcLm3EEEEviT0_T1_)
        /*0164*/ 	.word	0x00000000


	//----- nvinfo : EIATTR_REGCOUNT
	.align		4
.L_97:
        /*0168*/ 	.byte	0x04, 0x2f
        /*016a*/ 	.short	(.L_99 - .L_98)
	.align		4
.L_98:
        /*016c*/ 	.word	index@(_ZN2at6native29vectorized_elementwise_kernelILi4ENS0_13BinaryFunctorIdddZZZNS0_20copysign_kernel_cudaERNS_18TensorIteratorBaseEENKUlvE_clEvENKUlvE_clEvEUlddE_EESt5arrayIPcLm3EEEEviT0_T1_)
        /*0170*/ 	.word	0x00000020


	//----- nvinfo : EIATTR_FRAME_SIZE
	.align		4
.L_99:
        /*0174*/ 	.byte	0x04, 0x11
        /*0176*/ 	.short	(.L_101 - .L_100)
	.align		4
.L_100:
        /*0178*/ 	.word	index@(_ZN2at6native29vectorized_elementwise_kernelILi4ENS0_13BinaryFunctorIdddZZZNS0_20copysign_kernel_cudaERNS_18TensorIteratorBaseEENKUlvE_clEvENKUlvE_clEvEUlddE_EESt5arrayIPcLm3EEEEviT0_T1_)
        /*017c*/ 	.word	0x00000000


	//----- nvinfo : EIATTR_REGCOUNT
	.align		4
.L_101:
        /*0180*/ 	.byte	0x04, 0x2f
        /*0182*/ 	.short	(.L_103 - .L_102)
	.align		4
.L_102:
        /*0184*/ 	.word	index@(_ZN2at6native29vectorized_elementwise_kernelILi2ENS0_13BinaryFunctorIdddZZZNS0_20copysign_kernel_cudaERNS_18TensorIteratorBaseEENKUlvE_clEvENKUlvE_clEvEUlddE_EESt5arrayIPcLm3EEEEviT0_T1_)
        /*0188*/ 	.word	0x00000020


	//----- nvinfo : EIATTR_FRAME_SIZE
	.align		4
.L_103:
        /*018c*/ 	.byte	0x04, 0x11
        /*018e*/ 	.short	(.L_105 - .L_104)
	.align		4
.L_104:
        /*0190*/ 	.word	index@(_ZN2at6native29vectorized_elementwise_kernelILi2ENS0_13BinaryFunctorIdddZZZNS0_20copysign_kernel_cudaERNS_18TensorIteratorBaseEENKUlvE_clEvENKUlvE_clEvEUlddE_EESt5arrayIPcLm3EEEEviT0_T1_)
        /*0194*/ 	.word	0x00000000


	//----- nvinfo : EIATTR_REGCOUNT
	.align		4
.L_105:
        /*0198*/ 	.byte	0x04, 0x2f
        /*019a*/ 	.short	(.L_107 - .L_106)
	.align		4
.L_106:
        /*019c*/ 	.word	index@(_ZN2at6native27unrolled_elementwise_kernelINS0_13BinaryFunctorIdddZZZNS0_20copysign_kernel_cudaERNS_18TensorIteratorBaseEENKUlvE_clEvENKUlvE_clEvEUlddE_EESt5arrayIPcLm3EELi4E23TrivialOffsetCalculatorILi2EjESC_ILi1EjENS0_6memory15LoadWithoutCastENSF_16StoreWithoutCastEEEviT_T0_T2_T3_T4_T5_)
        /*01a0*/ 	.word	0x00000020


	//----- nvinfo : EIATTR_FRAME_SIZE
	.align		4
.L_107:
        /*01a4*/ 	.byte	0x04, 0x11
        /*01a6*/ 	.short	(.L_109 - .L_108)
	.align		4
.L_108:
        /*01a8*/ 	.word	index@(_ZN2at6native27unrolled_elementwise_kernelINS0_13BinaryFunctorIdddZZZNS0_20copysign_kernel_cudaERNS_18TensorIteratorBaseEENKUlvE_clEvENKUlvE_clEvEUlddE_EESt5arrayIPcLm3EELi4E23TrivialOffsetCalculatorILi2EjESC_ILi1EjENS0_6memory15LoadWithoutCastENSF_16StoreWithoutCastEEEviT_T0_T2_T3_T4_T5_)
        /*01ac*/ 	.word	0x00000000


	//----- nvinfo : EIATTR_REGCOUNT
	.align		4
.L_109:
        /*01b0*/ 	.byte	0x04, 0x2f
        /*01b2*/ 	.short	(.L_111 - .L_110)
	.align		4
.L_110:
        /*01b4*/ 	.word	index@(_ZN2at6native18elementwise_kernelILi128ELi2EZNS0_22gpu_kernel_impl_nocastINS0_13BinaryFunctorIdddZZZNS0_20copysign_kernel_cudaERNS_18TensorIteratorBaseEENKUlvE_clEvENKUlvE_clEvEUlddE_EEEEvS5_RKT_EUliE_EEviT1_)
        /*01b8*/ 	.word	0x00000014


	//----- nvinfo : EIATTR_FRAME_SIZE
	.align		4
.L_111:
        /*01bc*/ 	.byte	0x04, 0x11
        /*01be*/ 	.short	(.L_113 - .L_112)
	.align		4
.L_112:
        /*01c0*/ 	.word	index@(_ZN2at6native18elementwise_kernelILi128ELi2EZNS0_22gpu_kernel_impl_nocastINS0_13BinaryFunctorIdddZZZNS0_20copysign_kernel_cudaERNS_18TensorIteratorBaseEENKUlvE_clEvENKUlvE_clEvEUlddE_EEEEvS5_RKT_EUliE_EEviT1_)
        /*01c4*/ 	.word	0x00000000


	//----- nvinfo : EIATTR_REGCOUNT
	.align		4
.L_113:
        /*01c8*/ 	.byte	0x04, 0x2f
        /*01ca*/ 	.short	(.L_115 - .L_114)
	.align		4
.L_114:
        /*01cc*/ 	.word	index@(_ZN2at6native27unrolled_elementwise_kernelINS0_13BinaryFunctorIdddZZZNS0_20copysign_kernel_cudaERNS_18TensorIteratorBaseEENKUlvE_clEvENKUlvE_clEvEUlddE_EESt5arrayIPcLm3EELi4E23TrivialOffsetCalculatorILi2EjESC_ILi1EjENS0_6memory12LoadWithCastILi2EEENSF_13StoreWithCastILi1EEEEEviT_T0_T2_T3_T4_T5_)
        /*01d0*/ 	.word	0x00000028


	//----- nvinfo : EIATTR_FRAME_SIZE
	.align		4
.L_115:
        /*01d4*/ 	.byte	0x04, 0x11
        /*01d6*/ 	.short	(.L_117 - .L_116)
	.align		4
.L_116:
        /*01d8*/ 	.word	index@(_ZN2at6native27unrolled_elementwise_kernelINS0_13BinaryFunctorIdddZZZNS0_20copysign_kernel_cudaERNS_18TensorIteratorBaseEENKUlvE_clEvENKUlvE_clEvEUlddE_EESt5arrayIPcLm3EELi4E23TrivialOffsetCalculatorILi2EjESC_ILi1EjENS0_6memory12LoadWithCastILi2EEENSF_13StoreWithCastILi1EEEEEviT_T0_T2_T3_T4_T5_)
        /*01dc*/ 	.word	0x00000000


	//----- nvinfo : EIATTR_REGCOUNT
	.align		4
.L_117:
        /*01e0*/ 	.byte	0x04, 0x2f
        /*01e2*/ 	.short	(.L_119 - .L_118)
	.align		4
.L_118:
        /*01e4*/ 	.word	index@(_ZN2at6native18elementwise_kernelILi128ELi4EZNS0_15gpu_kernel_implINS0_13BinaryFunctorIdddZZZNS0_20copysign_kernel_cudaERNS_18TensorIteratorBaseEENKUlvE_clEvENKUlvE_clEvEUlddE_EEEEvS5_RKT_EUliE_EEviT1_)
        /*01e8*/ 	.word	0x0000001a


	//----- nvinfo : EIATTR_FRAME_SIZE
	.align		4
.L_119:
        /*01ec*/ 	.byte	0x04, 0x11
        /*01ee*/ 	.short	(.L_121 - .L_120)
	.align		4
.L_120:
        /*01f0*/ 	.word	index@(_ZN2at6native18elementwise_kernelILi128ELi4EZNS0_15gpu_kernel_implINS0_13BinaryFunctorIdddZZZNS0_20copysign_kernel_cudaERNS_18TensorIteratorBaseEENKUlvE_clEvENKUlvE_clEvEUlddE_EEEEvS5_RKT_EUliE_EEviT1_)
        /*01f4*/ 	.word	0x00000000


	//----- nvinfo : EIATTR_REGCOUNT
	.align		4
.L_121:
        /*01f8*/ 	.byte	0x04, 0x2f
        /*01fa*/ 	.short	(.L_123 - .L_122)
	.align		4
.L_122:
        /*01fc*/ 	.word	index@(_ZN2at6native29vectorized_elementwise_kernelILi8ENS0_13AUnaryFunctorIfffZZZNS0_20copysign_kernel_cudaERNS_18TensorIteratorBaseEENKUlvE_clEvENKUlvE0_clEvEUlffE_EESt5arrayIPcLm2EEEEviT0_T1_)
        /*0200*/ 	.word	0x00000004


	//----- nvinfo : EIATTR_FRAME_SIZE
	.align		4
.L_123:
        /*0204*/ 	.byte	0x04, 0x11
        /*0206*/ 	.short	(.L_125 - .L_124)
	.align		4
.L_124:
        /*0208*/ 	.word	index@(_ZN2at6native29vectorized_elementwise_kernelILi8ENS0_13AUnaryFunctorIfffZZZNS0_20copysign_kernel_cudaERNS_18TensorIteratorBaseEENKUlvE_clEvENKUlvE0_clEvEUlffE_EESt5arrayIPcLm2EEEEviT0_T1_)
        /*020c*/ 	.word	0x00000000


	//----- nvinfo : EIATTR_REGCOUNT
	.align		4
.L_125:
        /*0210*/ 	.byte	0x04, 0x2f
        /*0212*/ 	.short	(.L_127 - .L_126)
	.align		4
.L_126:
        /*0214*/ 	.word	index@(_ZN2at6native29vectorized_elementwise_kernelILi4ENS0_13AUnaryFunctorIfffZZZNS0_20copysign_kernel_cudaERNS_18TensorIteratorBaseEENKUlvE_clEvENKUlvE0_clEvEUlffE_EESt5arrayIPcLm2EEEEviT0_T1_)
        /*0218*/ 	.word	0x00000020


	//----- nvinfo : EIATTR_FRAME_SIZE
	.align		4
.L_127:
        /*021c*/ 	.byte	0x04, 0x11
        /*021e*/ 	.short	(.L_129 - .L_128)
	.align		4
.L_128:
        /*0220*/ 	.word	index@(_ZN2at6native29vectorized_elementwise_kernelILi4ENS0_13AUnaryFunctorIfffZZZNS0_20copysign_kernel_cudaERNS_18TensorIteratorBaseEENKUlvE_clEvENKUlvE0_clEvEUlffE_EESt5arrayIPcLm2EEEEviT0_T1_)
        /*0224*/ 	.word	0x00000000


	//----- nvinfo : EIATTR_REGCOUNT
	.align		4
.L_129:
        /*0228*/ 	.byte	0x04, 0x2f
        /*022a*/ 	.short	(.L_131 - .L_130)
	.align		4
.L_130:
        /*022c*/ 	.word	index@(_ZN2at6native29vectorized_elementwise_kernelILi2ENS0_13AUnaryFunctorIfffZZZNS0_20copysign_kernel_cudaERNS_18TensorIteratorBaseEENKUlvE_clEvENKUlvE0_clEvEUlffE_EESt5arrayIPcLm2EEEEviT0_T1_)
        /*0230*/ 	.word	0x00000020


	//----- nvinfo : EIATTR_FRAME_SIZE
	.align		4
.L_131:
        /*0234*/ 	.byte	0x04, 0x11
        /*0236*/ 	.short	(.L_133 - .L_132)
	.align		4
.L_132:
        /*0238*/ 	.word	index@(_ZN2at6native29vectorized_elementwise_kernelILi2ENS0_13AUnaryFunctorIfffZZZNS0_20copysign_kernel_cudaERNS_18TensorIteratorBaseEENKUlvE_clEvENKUlvE0_clEvEUlffE_EESt5arrayIPcLm2EEEEviT0_T1_)
        /*023c*/ 	.word	0x00000000


	//----- nvinfo : EIATTR_REGCOUNT
	.align		4
.L_133:
        /*0240*/ 	.byte	0x04, 0x2f
        /*0242*/ 	.short	(.L_135 - .L_134)
	.align		4
.L_134:
        /*0244*/ 	.word	index@(_ZN2at6native27unrolled_elementwise_kernelINS0_13AUnaryFunctorIfffZZZNS0_20copysign_kernel_cudaERNS_18TensorIteratorBaseEENKUlvE_clEvENKUlvE0_clEvEUlffE_EESt5arrayIPcLm2EELi4E23TrivialOffsetCalculatorILi1EjESD_NS0_6memory15LoadWithoutCastENSE_16StoreWithoutCastEEEviT_T0_T2_T3_T4_T5_)
        /*0248*/ 	.word	0x00000016


	//----- nvinfo : EIATTR_FRAME_SIZE
	.align		4
.L_135:
        /*024c*/ 	.byte	0x04, 0x11
        /*024e*/ 	.short	(.L_137 - .L_136)
	.align		4
.L_136:
        /*0250*/ 	.word	index@(_ZN2at6native27unrolled_elementwise_kernelINS0_13AUnaryFunctorIfffZZZNS0_20copysign_kernel_cudaERNS_18TensorIteratorBaseEENKUlvE_clEvENKUlvE0_clEvEUlffE_EESt5arrayIPcLm2EELi4E23TrivialOffsetCalculatorILi1EjESD_NS0_6memory15LoadWithoutCastENSE_16StoreWithoutCastEEEviT_T0_T2_T3_T4_T5_)
        /*0254*/ 	.word	0x00000000


	//----- nvinfo : EIATTR_REGCOUNT
	.align		4
.L_137:
        /*0258*/ 	.byte	0x04, 0x2f
        /*025a*/ 	.short	(.L_139 - .L_138)
	.align		4
.L_138:
        /*025c*/ 	.word	index@(_ZN2at6native18elementwise_kernelILi128ELi2EZNS0_22gpu_kernel_impl_nocastINS0_13AUnaryFunctorIfffZZZNS0_20copysign_kernel_cudaERNS_18TensorIteratorBaseEENKUlvE_clEvENKUlvE0_clEvEUlffE_EEEEvS5_RKT_EUliE_EEviT1_)
        /*0260*/ 	.word	0x00000014


	//----- nvinfo : EIATTR_FRAME_SIZE
	.align		4
.L_139:
        /*0264*/ 	.byte	0x04, 0x11
        /*0266*/ 	.short	(.L_141 - .L_140)
	.align		4
.L_140:
        /*0268*/ 	.word	index@(_ZN2at6native18elementwise_kernelILi128ELi2EZNS0_22gpu_kernel_impl_nocastINS0_13AUnaryFunctorIfffZZZNS0_20copysign_kernel_cudaERNS_18TensorIteratorBaseEENKUlvE_clEvENKUlvE0_clEvEUlffE_EEEEvS5_RKT_EUliE_EEviT1_)
        /*026c*/ 	.word	0x00000000


	//----- nvinfo : EIATTR_REGCOUNT
	.align		4
.L_141:
        /*0270*/ 	.byte	0x04, 0x2f
        /*0272*/ 	.short	(.L_143 - .L_142)
	.align		4
.L_142:
        /*0274*/ 	.word	index@(_ZN2at6native27unrolled_elementwise_kernelINS0_13AUnaryFunctorIfffZZZNS0_20copysign_kernel_cudaERNS_18TensorIteratorBaseEENKUlvE_clEvENKUlvE0_clEvEUlffE_EESt5arrayIPcLm2EELi4E23TrivialOffsetCalculatorILi1EjESD_NS0_6memory12LoadWithCastILi1EEENSE_13StoreWithCastILi1EEEEEviT_T0_T2_T3_T4_T5_)
        /*0278*/ 	.word	0x0000001c


	//----- nvinfo : EIATTR_FRAME_SIZE
	.align		4
.L_143:
        /*027c*/ 	.byte	0x04, 0x11
        /*027e*/ 	.short	(.L_145 - .L_144)
	.align		4
.L_144:
        /*0280*/ 	.word	index@(_ZN2at6native27unrolled_elementwise_kernelINS0_13AUnaryFunctorIfffZZZNS0_20copysign_kernel_cudaERNS_18TensorIteratorBaseEENKUlvE_clEvENKUlvE0_clEvEUlffE_EESt5arrayIPcLm2EELi4E23TrivialOffsetCalculatorILi1EjESD_NS0_6memory12LoadWithCastILi1EEENSE_13StoreWithCastILi1EEEEEviT_T0_T2_T3_T4_T5_)
        /*0284*/ 	.word	0x00000000


	//----- nvinfo : EIATTR_REGCOUNT
	.align		4
.L_145:
        /*0288*/ 	.byte	0x04, 0x2f
        /*028a*/ 	.short	(.L_147 - .L_146)
	.align		4
.L_146:
        /*028c*/ 	.word	index@(_ZN2at6native18elementwise_kernelILi128ELi4EZNS0_15gpu_kernel_implINS0_13AUnaryFunctorIfffZZZNS0_20copysign_kernel_cudaERNS_18TensorIteratorBaseEENKUlvE_clEvENKUlvE0_clEvEUlffE_EEEEvS5_RKT_EUliE_EEviT1_)
        /*0290*/ 	.word	0x00000018


	//----- nvinfo : EIATTR_FRAME_SIZE
	.align		4
.L_147:
        /*0294*/ 	.byte	0x04, 0x11
        /*0296*/ 	.short	(.L_149 - .L_148)
	.align		4
.L_148:
        /*0298*/ 	.word	index@(_ZN2at6native18elementwise_kernelILi128ELi4EZNS0_15gpu_kernel_implINS0_13AUnaryFunctorIfffZZZNS0_20copysign_kernel_cudaERNS_18TensorIteratorBaseEENKUlvE_clEvENKUlvE0_clEvEUlffE_EEEEvS5_RKT_EUliE_EEviT1_)
        /*029c*/ 	.word	0x00000000


	//----- nvinfo : EIATTR_REGCOUNT
	.align		4
.L_149:
        /*02a0*/ 	.byte	0x04, 0x2f
        /*02a2*/ 	.short	(.L_151 - .L_150)
	.align		4
.L_150:
        /*02a4*/ 	.word	index@(_ZN2at6native29vectorized_elementwise_kernelILi8ENS0_13BUnaryFunctorIfffZZZNS0_20copysign_kernel_cudaERNS_18TensorIteratorBaseEENKUlvE_clEvENKUlvE0_clEvEUlffE_EESt5arrayIPcLm2EEEEviT0_T1_)
        /*02a8*/ 	.word	0x00000004


	//----- nvinfo : EIATTR_FRAME_SIZE
	.align		4
.L_151:
        /*02ac*/ 	.byte	0x04, 0x11
        /*02ae*/ 	.short	(.L_153 - .L_152)
	.align		4
.L_152:
        /*02b0*/ 	.word	index@(_ZN2at6native29vectorized_elementwise_kernelILi8ENS0_13BUnaryFunctorIfffZZZNS0_20copysign_kernel_cudaERNS_18TensorIteratorBaseEENKUlvE_clEvENKUlvE0_clEvEUlffE_EESt5arrayIPcLm2EEEEviT0_T1_)
        /*02b4*/ 	.word	0x00000000


	//----- nvinfo : EIATTR_REGCOUNT
	.align		4
.L_153:
        /*02b8*/ 	.byte	0x04, 0x2f
        /*02ba*/ 	.short	(.L_155 - .L_154)
	.align		4
.L_154:
        /*02bc*/ 	.word	index@(_ZN2at6native29vectorized_elementwise_kernelILi4ENS0_13BUnaryFunctorIfffZZZNS0_20copysign_kernel_cudaERNS_18TensorIteratorBaseEENKUlvE_clEvENKUlvE0_clEvEUlffE_EESt5arrayIPcLm2EEEEviT0_T1_)
        /*02c0*/ 	.word	0x00000020


	//----- nvinfo : EIATTR_FRAME_SIZE
	.align		4
.L_155:
        /*02c4*/ 	.byte	0x04, 0x11
        /*02c6*/ 	.short	(.L_157 - .L_156)
	.align		4
.L_156:
        /*02c8*/ 	.word	index@(_ZN2at6native29vectorized_elementwise_kernelILi4ENS0_13BUnaryFunctorIfffZZZNS0_20copysign_kernel_cudaERNS_18TensorIteratorBaseEENKUlvE_clEvENKUlvE0_clEvEUlffE_EESt5arrayIPcLm2EEEEviT0_T1_)
        /*02cc*/ 	.word	0x00000000


	//----- nvinfo : EIATTR_REGCOUNT
	.align		4
.L_157:
        /*02d0*/ 	.byte	0x04, 0x2f
        /*02d2*/ 	.short	(.L_159 - .L_158)
	.align		4
.L_158:
        /*02d4*/ 	.word	index@(_ZN2at6native29vectorized_elementwise_kernelILi2ENS0_13BUnaryFunctorIfffZZZNS0_20copysign_kernel_cudaERNS_18TensorIteratorBaseEENKUlvE_clEvENKUlvE0_clEvEUlffE_EESt5arrayIPcLm2EEEEviT0_T1_)
        /*02d8*/ 	.word	0x00000020


	//----- nvinfo : EIATTR_FRAME_SIZE
	.align		4
.L_159:
        /*02dc*/ 	.byte	0x04, 0x11
        /*02de*/ 	.short	(.L_161 - .L_160)
	.align		4
.L_160:
        /*02e0*/ 	.word	index@(_ZN2at6native29vectorized_elementwise_kernelILi2ENS0_13BUnaryFunctorIfffZZZNS0_20copysign_kernel_cudaERNS_18TensorIteratorBaseEENKUlvE_clEvENKUlvE0_clEvEUlffE_EESt5arrayIPcLm2EEEEviT0_T1_)
        /*02e4*/ 	.word	0x00000000


	//----- nvinfo : EIATTR_REGCOUNT
	.align		4
.L_161:
        /*02e8*/ 	.byte	0x04, 0x2f
        /*02ea*/ 	.short	(.L_163 - .L_162)
	.align		4
.L_162:
        /*02ec*/ 	.word	index@(_ZN2at6native27unrolled_elementwise_kernelINS0_13BUnaryFunctorIfffZZZNS0_20copysign_kernel_cudaERNS_18TensorIteratorBaseEENKUlvE_clEvENKUlvE0_clEvEUlffE_EESt5arrayIPcLm2EELi4E23TrivialOffsetCalculatorILi1EjESD_NS0_6memory15LoadWithoutCastENSE_16StoreWithoutCastEEEviT_T0_T2_T3_T4_T5_)
        /*02f0*/ 	.word	0x00000016


	//----- nvinfo : EIATTR_FRAME_SIZE
	.align		4
.L_163:
        /*02f4*/ 	.byte	0x04, 0x11
        /*02f6*/ 	.short	(.L_165 - .L_164)
	.align		4
.L_164:
        /*02f8*/ 	.word	index@(_ZN2at6native27unrolled_elementwise_kernelINS0_13BUnaryFunctorIfffZZZNS0_20copysign_kernel_cudaERNS_18TensorIteratorBaseEENKUlvE_clEvENKUlvE0_clEvEUlffE_EESt5arrayIPcLm2EELi4E23TrivialOffsetCalculatorILi1EjESD_NS0_6memory15LoadWithoutCastENSE_16StoreWithoutCastEEEviT_T0_T2_T3_T4_T5_)
        /*02fc*/ 	.word	0x00000000


	//----- nvinfo : EIATTR_REGCOUNT
	.align		4
.L_165:
        /*0300*/ 	.byte	0x04, 0x2f
        /*0302*/ 	.short	(.L_167 - .L_166)
	.align		4
.L_166:
        /*0304*/ 	.word	index@(_ZN2at6native18elementwise_kernelILi128ELi2EZNS0_22gpu_kernel_impl_nocastINS0_13BUnaryFunctorIfffZZZNS0_20copysign_kernel_cudaERNS_18TensorIteratorBaseEENKUlvE_clEvENKUlvE0_clEvEUlffE_EEEEvS5_RKT_EUliE_EEviT1_)
        /*0308*/ 	.word	0x00000014


	//----- nvinfo : EIATTR_FRAME_SIZE
	.align		4
.L_167:
        /*030c*/ 	.byte	0x04, 0x11
        /*030e*/ 	.short	(.L_169 - .L_168)
	.align		4
.L_168:
        /*0310*/ 	.word	index@(_ZN2at6native18elementwise_kernelILi128ELi2EZNS0_22gpu_kernel_impl_nocastINS0_13BUnaryFunctorIfffZZZNS0_20copysign_kernel_cudaERNS_18TensorIteratorBaseEENKUlvE_clEvENKUlvE0_clEvEUlffE_EEEEvS5_RKT_EUliE_EEviT1_)
        /*0314*/ 	.word	0x00000000


	//----- nvinfo : EIATTR_REGCOUNT
	.align		4
.L_169:
        /*0318*/ 	.byte	0x04, 0x2f
        /*031a*/ 	.short	(.L_171 - .L_170)
	.align		4
.L_170:
        /*031c*/ 	.word	index@(_ZN2at6native27unrolled_elementwise_kernelINS0_13BUnaryFunctorIfffZZZNS0_20copysign_kernel_cudaERNS_18TensorIteratorBaseEENKUlvE_clEvENKUlvE0_clEvEUlffE_EESt5arrayIPcLm2EELi4E23TrivialOffsetCalculatorILi1EjESD_NS0_6memory12LoadWithCastILi1EEENSE_13StoreWithCastILi1EEEEEviT_T0_T2_T3_T4_T5_)
        /*0320*/ 	.word	0x0000001c


	//----- nvinfo : EIATTR_FRAME_SIZE
	.align		4
.L_171:
        /*0324*/ 	.byte	0x04, 0x11
        /*0326*/ 	.short	(.L_173 - .L_172)
	.align		4
.L_172:
        /*0328*/ 	.word	index@(_ZN2at6native27unrolled_elementwise_kernelINS0_13BUnaryFunctorIfffZZZNS0_20copysign_kernel_cudaERNS_18TensorIteratorBaseEENKUlvE_clEvENKUlvE0_clEvEUlffE_EESt5arrayIPcLm2EELi4E23TrivialOffsetCalculatorILi1EjESD_NS0_6memory12LoadWithCastILi1EEENSE_13StoreWithCastILi1EEEEEviT_T0_T2_T3_T4_T5_)
        /*032c*/ 	.word	0x00000000


	//----- nvinfo : EIATTR_REGCOUNT
	.align		4
.L_173:
        /*0330*/ 	.byte	0x04, 0x2f
        /*0332*/ 	.short	(.L_175 - .L_174)
	.align		4
.L_174:
        /*0334*/ 	.word	index@(_ZN2at6native18elementwise_kernelILi128ELi4EZNS0_15gpu_kernel_implINS0_13BUnaryFunctorIfffZZZNS0_20copysign_kernel_cudaERNS_18TensorIteratorBaseEENKUlvE_clEvENKUlvE0_clEvEUlffE_EEEEvS5_RKT_EUliE_EEviT1_)
        /*0338*/ 	.word	0x00000018


	//----- nvinfo : EIATTR_FRAME_SIZE
	.align		4
.L_175:
        /*033c*/ 	.byte	0x04, 0x11
        /*033e*/ 	.short	(.L_177 - .L_176)
	.align		4
.L_176:
        /*0340*/ 	.word	index@(_ZN2at6native18elementwise_kernelILi128ELi4EZNS0_15gpu_kernel_implINS0_13BUnaryFunctorIfffZZZNS0_20copysign_kernel_cudaERNS_18TensorIteratorBaseEENKUlvE_clEvENKUlvE0_clEvEUlffE_EEEEvS5_RKT_EUliE_EEviT1_)
        /*0344*/ 	.word	0x00000000


	//----- nvinfo : EIATTR_REGCOUNT
	.align		4
.L_177:
        /*0348*/ 	.byte	0x04, 0x2f
        /*034a*/ 	.short	(.L_179 - .L_178)
	.align		4
.L_178:
        /*034c*/ 	.word	index@(_ZN2at6native29vectorized_elementwise_kernelILi8ENS0_13BinaryFunctorIfffZZZNS0_20copysign_kernel_cudaERNS_18TensorIteratorBaseEENKUlvE_clEvENKUlvE0_clEvEUlffE_EESt5arrayIPcLm3EEEEviT0_T1_)
        /*0350*/ 	.word	0x00000004


	//----- nvinfo : EIATTR_FRAME_SIZE
	.align		4
.L_179:
        /*0354*/ 	.byte	0x04, 0x11
        /*0356*/ 	.short	(.L_181 - .L_180)
	.align		4
.L_180:
        /*0358*/ 	.word	index@(_ZN2at6native29vectorized_elementwise_kernelILi8ENS0_13BinaryFunctorIfffZZZNS0_20copysign_kernel_cudaERNS_18TensorIteratorBaseEENKUlvE_clEvENKUlvE0_clEvEUlffE_EESt5arrayIPcLm3EEEEviT0_T1_)
        /*035c*/ 	.word	0x00000000


	//----- nvinfo : EIATTR_REGCOUNT
	.align		4
.L_181:
        /*0360*/ 	.byte	0x04, 0x2f
        /*0362*/ 	.short	(.L_183 - .L_182)
	.align		4
.L_182:
        /*0364*/ 	.word	index@(_ZN2at6native29vectorized_elementwise_kernelILi4ENS0_13BinaryFunctorIfffZZZNS0_20copysign_kernel_cudaERNS_18TensorIteratorBaseEENKUlvE_clEvENKUlvE0_clEvEUlffE_EESt5arrayIPcLm3EEEEviT0_T1_)
        /*0368*/ 	.word	0x00000020


	//----- nvinfo : EIATTR_FRAME_SIZE
	.align		4
.L_183:
        /*036c*/ 	.byte	0x04, 0x11
        /*036e*/ 	.short	(.L_185 - .L_184)
	.align		4
.L_184:
        /*0370*/ 	.word	index@(_ZN2at6native29vectorized_elementwise_kernelILi4ENS0_13BinaryFunctorIfffZZZNS0_20copysign_kernel_cudaERNS_18TensorIteratorBaseEENKUlvE_clEvENKUlvE0_clEvEUlffE_EESt5arrayIPcLm3EEEEviT0_T1_)
        /*0374*/ 	.word	0x00000000


	//----- nvinfo : EIATTR_REGCOUNT
	.align		4
.L_185:
        /*0378*/ 	.byte	0x04, 0x2f
        /*037a*/ 	.short	(.L_187 - .L_186)
	.align		4
.L_186:
        /*037c*/ 	.word	index@(_ZN2at6native29vectorized_elementwise_kernelILi2ENS0_13BinaryFunctorIfffZZZNS0_20copysign_kernel_cudaERNS_18TensorIteratorBaseEENKUlvE_clEvENKUlvE0_clEvEUlffE_EESt5arrayIPcLm3EEEEviT0_T1_)
        /*0380*/ 	.word	0x00000020


	//----- nvinfo : EIATTR_FRAME_SIZE
	.align		4
.L_187:
        /*0384*/ 	.byte	0x04, 0x11
        /*0386*/ 	.short	(.L_189 - .L_188)
	.align		4
.L_188:
        /*0388*/ 	.word	index@(_ZN2at6native29vectorized_elementwise_kernelILi2ENS0_13BinaryFunctorIfffZZZNS0_20copysign_kernel_cudaERNS_18TensorIteratorBaseEENKUlvE_clEvENKUlvE0_clEvEUlffE_EESt5arrayIPcLm3EEEEviT0_T1_)
        /*038c*/ 	.word	0x00000000


	//----- nvinfo : EIATTR_REGCOUNT
	.align		4
.L_189:
        /*0390*/ 	.byte	0x04, 0x2f
        /*0392*/ 	.short	(.L_191 - .L_190)
	.align		4
.L_190:
        /*0394*/ 	.word	index@(_ZN2at6native27unrolled_elementwise_kernelINS0_13BinaryFunctorIfffZZZNS0_20copysign_kernel_cudaERNS_18TensorIteratorBaseEENKUlvE_clEvENKUlvE0_clEvEUlffE_EESt5arrayIPcLm3EELi4E23TrivialOffsetCalculatorILi2EjESC_ILi1EjENS0_6memory15LoadWithoutCastENSF_16StoreWithoutCastEEEviT_T0_T2_T3_T4_T5_)
        /*0398*/ 	.word	0x0000001e


	//----- nvinfo : EIATTR_FRAME_SIZE
	.align		4
.L_191:
        /*039c*/ 	.byte	0x04, 0x11
        /*039e*/ 	.short	(.L_193 - .L_192)
	.align		4
.L_192:
        /*03a0*/ 	.word	index@(_ZN2at6native27unrolled_elementwise_kernelINS0_13BinaryFunctorIfffZZZNS0_20copysign_kernel_cudaERNS_18TensorIteratorBaseEENKUlvE_clEvENKUlvE0_clEvEUlffE_EESt5arrayIPcLm3EELi4E23TrivialOffsetCalculatorILi2EjESC_ILi1EjENS0_6memory15LoadWithoutCastENSF_16StoreWithoutCastEEEviT_T0_T2_T3_T4_T5_)
        /*03a4*/ 	.word	0x00000000


	//----- nvinfo : EIATTR_REGCOUNT
	.align		4
.L_193:
        /*03a8*/ 	.byte	0x04, 0x2f
        /*03aa*/ 	.short	(.L_195 - .L_194)
	.align		4
.L_194:
        /*03ac*/ 	.word	index@(_ZN2at6native18elementwise_kernelILi128ELi2EZNS0_22gpu_kernel_impl_nocastINS0_13BinaryFunctorIfffZZZNS0_20copysign_kernel_cudaERNS_18TensorIteratorBaseEENKUlvE_clEvENKUlvE0_clEvEUlffE_EEEEvS5_RKT_EUliE_EEviT1_)
        /*03b0*/ 	.word	0x00000014


	//----- nvinfo : EIATTR_FRAME_SIZE
	.align		4
.L_195:
        /*03b4*/ 	.byte	0x04, 0x11
        /*03b6*/ 	.short	(.L_197 - .L_196)
	.align		4
.L_196:
        /*03b8*/ 	.word	index@(_ZN2at6native18elementwise_kernelILi128ELi2EZNS0_22gpu_kernel_impl_nocastINS0_13BinaryFunctorIfffZZZNS0_20copysign_kernel_cudaERNS_18TensorIteratorBaseEENKUlvE_clEvENKUlvE0_clEvEUlffE_EEEEvS5_RKT_EUliE_EEviT1_)
        /*03bc*/ 	.word	0x00000000


	//----- nvinfo : EIATTR_REGCOUNT
	.align		4
.L_197:
        /*03c0*/ 	.byte	0x04, 0x2f
        /*03c2*/ 	.short	(.L_199 - .L_198)
	.align		4
.L_198:
        /*03c4*/ 	.word	index@(_ZN2at6native27unrolled_elementwise_kernelINS0_13BinaryFunctorIfffZZZNS0_20copysign_kernel_cudaERNS_18TensorIteratorBaseEENKUlvE_clEvENKUlvE0_clEvEUlffE_EESt5arrayIPcLm3EELi4E23TrivialOffsetCalculatorILi2EjESC_ILi1EjENS0_6memory12LoadWithCastILi2EEENSF_13StoreWithCastILi1EEEEEviT_T0_T2_T3_T4_T5_)
        /*03c8*/ 	.word	0x00000020


	//----- nvinfo : EIATTR_FRAME_SIZE
	.align		4
.L_199:
        /*03cc*/ 	.byte	0x04, 0x11
        /*03ce*/ 	.short	(.L_201 - .L_200)
	.align		4
.L_200:
        /*03d0*/ 	.word	index@(_ZN2at6native27unrolled_elementwise_kernelINS0_13BinaryFunctorIfffZZZNS0_20copysign_kernel_cudaERNS_18TensorIteratorBaseEENKUlvE_clEvENKUlvE0_clEvEUlffE_EESt5arrayIPcLm3EELi4E23TrivialOffsetCalculatorILi2EjESC_ILi1EjENS0_6memory12LoadWithCastILi2EEENSF_13StoreWithCastILi1EEEEEviT_T0_T2_T3_T4_T5_)
        /*03d4*/ 	.word	0x00000000


	//----- nvinfo : EIATTR_REGCOUNT
	.align		4
.L_201:
        /*03d8*/ 	.byte	0x04, 0x2f
        /*03da*/ 	.short	(.L_203 - .L_202)
	.align		4
.L_202:
        /*03dc*/ 	.word	index@(_ZN2at6native18elementwise_kernelILi128ELi4EZNS0_15gpu_kernel_implINS0_13BinaryFunctorIfffZZZNS0_20copysign_kernel_cudaERNS_18TensorIteratorBaseEENKUlvE_clEvENKUlvE0_clEvEUlffE_EEEEvS5_RKT_EUliE_EEviT1_)
        /*03e0*/ 	.word	0x00000018


	//----- nvinfo : EIATTR_FRAME_SIZE
	.align		4
.L_203:
        /*03e4*/ 	.byte	0x04, 0x11
        /*03e6*/ 	.short	(.L_205 - .L_204)
	.align		4
.L_204:
        /*03e8*/ 	.word	index@(_ZN2at6native18elementwise_kernelILi128ELi4EZNS0_15gpu_kernel_implINS0_13BinaryFunctorIfffZZZNS0_20copysign_kernel_cudaERNS_18TensorIteratorBaseEENKUlvE_clEvENKUlvE0_clEvEUlffE_EEEEvS5_RKT_EUliE_EEviT1_)
        /*03ec*/ 	.word	0x00000000


	//----- nvinfo : EIATTR_REGCOUNT
	.align		4
.L_205:
        /*03f0*/ 	.byte	0x04, 0x2f
        /*03f2*/ 	.short	(.L_207 - .L_206)
	.align		4
.L_206:
        /*03f4*/ 	.word	index@(_ZN2at6native29vectorized_elementwise_kernelILi8ENS0_13AUnaryFunctorIN3c108BFloat16ES4_S4_ZZZNS0_20copysign_kernel_cudaERNS_18TensorIteratorBaseEENKUlvE_clEvENKUlvE1_clEvEUlS4_S4_E_EESt5arrayIPcLm2EEEEviT0_T1_)
        /*03f8*/ 	.word	0x00000004


	//----- nvinfo : EIATTR_FRAME_SIZE
	.align		4
.L_207:
        /*03fc*/ 	.byte	0x04, 0x11
        /*03fe*/ 	.short	(.L_209 - .L_208)
	.align		4
.L_208:
        /*0400*/ 	.word	index@(_ZN2at6native29vectorized_elementwise_kernelILi8ENS0_13AUnaryFunctorIN3c108BFloat16ES4_S4_ZZZNS0_20copysign_kernel_cudaERNS_18TensorIteratorBaseEENKUlvE_clEvENKUlvE1_clEvEUlS4_S4_E_EESt5arrayIPcLm2EEEEviT0_T1_)
        /*0404*/ 	.word	0x00000000


	//----- nvinfo : EIATTR_REGCOUNT
	.align		4
.L_209:
        /*0408*/ 	.byte	0x04, 0x2f
        /*040a*/ 	.short	(.L_211 - .L_210)
	.align		4
.L_210:
        /*040c*/ 	.word	index@(_ZN2at6native29vectorized_elementwise_kernelILi4ENS0_13AUnaryFunctorIN3c108BFloat16ES4_S4_ZZZNS0_20copysign_kernel_cudaERNS_18TensorIteratorBaseEENKUlvE_clEvENKUlvE1_clEvEUlS4_S4_E_EESt5arrayIPcLm2EEEEviT0_T1_)
        /*0410*/ 	.word	0x00000020


	//----- nvinfo : EIATTR_FRAME_SIZE
	.align		4
.L_211:
        /*0414*/ 	.byte	0x04, 0x11
        /*0416*/ 	.short	(.L_213 - .L_212)
	.align		4
.L_212:
        /*0418*/ 	.word	index@(_ZN2at6native29vectorized_elementwise_kernelILi4ENS0_13AUnaryFunctorIN3c108BFloat16ES4_S4_ZZZNS0_20copysign_kernel_cudaERNS_18TensorIteratorBaseEENKUlvE_clEvENKUlvE1_clEvEUlS4_S4_E_EESt5arrayIPcLm2EEEEviT0_T1_)
        /*041c*/ 	.word	0x00000000


	//----- nvinfo : EIATTR_REGCOUNT
	.align		4
.L_213:
        /*0420*/ 	.byte	0x04, 0x2f
        /*0422*/ 	.short	(.L_215 - .L_214)
	.align		4
.L_214:
        /*0424*/ 	.word	index@(_ZN2at6native29vectorized_elementwise_kernelILi2ENS0_13AUnaryFunctorIN3c108BFloat16ES4_S4_ZZZNS0_20copysign_kernel_cudaERNS_18TensorIteratorBaseEENKUlvE_clEvENKUlvE1_clEvEUlS4_S4_E_EESt5arrayIPcLm2EEEEviT0_T1_)
        /*0428*/ 	.word	0x00000020


	//----- nvinfo : EIATTR_FRAME_SIZE
	.align		4
.L_215:
        /*042c*/ 	.byte	0x04, 0x11
        /*042e*/ 	.short	(.L_217 - .L_216)
	.align		4
.L_216:
        /*0430*/ 	.word	index@(_ZN2at6native29vectorized_elementwise_kernelILi2ENS0_13AUnaryFunctorIN3c108BFloat16ES4_S4_ZZZNS0_20copysign_kernel_cudaERNS_18TensorIteratorBaseEENKUlvE_clEvENKUlvE1_clEvEUlS4_S4_E_EESt5arrayIPcLm2EEEEviT0_T1_)
        /*0434*/ 	.word	0x00000000


	//----- nvinfo : EIATTR_REGCOUNT
	.align		4
.L_217:
        /*0438*/ 	.byte	0x04, 0x2f
        /*043a*/ 	.short	(.L_219 - .L_218)
	.align		4
.L_218:
        /*043c*/ 	.word	index@(_ZN2at6native27unrolled_elementwise_kernelINS0_13AUnaryFunctorIN3c108BFloat16ES4_S4_ZZZNS0_20copysign_kernel_cudaERNS_18TensorIteratorBaseEENKUlvE_clEvENKUlvE1_clEvEUlS4_S4_E_EESt5arrayIPcLm2EELi4E23TrivialOffsetCalculatorILi1EjESF_NS0_6memory15LoadWithoutCastENSG_16StoreWithoutCastEEEviT_T0_T2_T3_T4_T5_)
        /*0440*/ 	.word	0x00000018


	//----- nvinfo : EIATTR_FRAME_SIZE
	.align		4
.L_219:
        /*0444*/ 	.byte	0x04, 0x11
        /*0446*/ 	.short	(.L_221 - .L_220)
	.align		4
.L_220:
        /*0448*/ 	.word	index@(_ZN2at6native27unrolled_elementwise_kernelINS0_13AUnaryFunctorIN3c108BFloat16ES4_S4_ZZZNS0_20copysign_kernel_cudaERNS_18TensorIteratorBaseEENKUlvE_clEvENKUlvE1_clEvEUlS4_S4_E_EESt5arrayIPcLm2EELi4E23TrivialOffsetCalculatorILi1EjESF_NS0_6memory15LoadWithoutCastENSG_16StoreWithoutCastEEEviT_T0_T2_T3_T4_T5_)
        /*044c*/ 	.word	0x00000000


	//----- nvinfo : EIATTR_REGCOUNT
	.align		4
.L_221:
        /*0450*/ 	.byte	0x04, 0x2f
        /*0452*/ 	.short	(.L_223 - .L_222)
	.align		4
.L_222:
        /*0454*/ 	.word	index@(_ZN2at6native18elementwise_kernelILi128ELi4EZNS0_22gpu_kernel_impl_nocastINS0_13AUnaryFunctorIN3c108BFloat16ES5_S5_ZZZNS0_20copysign_kernel_cudaERNS_18TensorIteratorBaseEENKUlvE_clEvENKUlvE1_clEvEUlS5_S5_E_EEEEvS7_RKT_EUliE_EEviT1_)
        /*0458*/ 	.word	0x00000014


	//----- nvinfo : EIATTR_FRAME_SIZE
	.align		4
.L_223:
        /*045c*/ 	.byte	0x04, 0x11
        /*045e*/ 	.short	(.L_225 - .L_224)
	.align		4
.L_224:
        /*0460*/ 	.word	index@(_ZN2at6native18elementwise_kernelILi128ELi4EZNS0_22gpu_kernel_impl_nocastINS0_13AUnaryFunctorIN3c108BFloat16ES5_S5_ZZZNS0_20copysign_kernel_cudaERNS_18TensorIteratorBaseEENKUlvE_clEvENKUlvE1_clEvEUlS5_S5_E_EEEEvS7_RKT_EUliE_EEviT1_)
        /*0464*/ 	.word	0x00000000


	//----- nvinfo : EIATTR_REGCOUNT
	.align		4
.L_225:
        /*0468*/ 	.byte	0x04, 0x2f
        /*046a*/ 	.short	(.L_227 - .L_226)
	.align		4
.L_226:
        /*046c*/ 	.word	index@(_ZN2at6native27unrolled_elementwise_kernelINS0_13AUnaryFunctorIN3c108BFloat16ES4_S4_ZZZNS0_20copysign_kernel_cudaERNS_18TensorIteratorBaseEENKUlvE_clEvENKUlvE1_clEvEUlS4_S4_E_EESt5arrayIPcLm2EELi4E23TrivialOffsetCalculatorILi1EjESF_NS0_6memory12LoadWithCastILi1EEENSG_13StoreWithCastILi1EEEEEviT_T0_T2_T3_T4_T5_)
        /*0470*/ 	.word	0x0000001c


	//----- nvinfo : EIATTR_FRAME_SIZE
	.align		4
.L_227:
        /*0474*/ 	.byte	0x04, 0x11
        /*0476*/ 	.short	(.L_229 - .L_228)
	.align		4
.L_228:
        /*0478*/ 	.word	index@(_ZN2at6native27unrolled_elementwise_kernelINS0_13AUnaryFunctorIN3c108BFloat16ES4_S4_ZZZNS0_20copysign_kernel_cudaERNS_18TensorIteratorBaseEENKUlvE_clEvENKUlvE1_clEvEUlS4_S4_E_EESt5arrayIPcLm2EELi4E23TrivialOffsetCalculatorILi1EjESF_NS0_6memory12LoadWithCastILi1EEENSG_13StoreWithCastILi1EEEEEviT_T0_T2_T3_T4_T5_)
        /*047c*/ 	.word	0x00000000


	//----- nvinfo : EIATTR_REGCOUNT
	.align		4
.L_229:
        /*0480*/ 	.byte	0x04, 0x2f
        /*0482*/ 	.short	(.L_231 - .L_230)
	.align		4
.L_230:
        /*0484*/ 	.word	index@(_ZN2at6native18elementwise_kernelILi128ELi4EZNS0_15gpu_kernel_implINS0_13AUnaryFunctorIN3c108BFloat16ES5_S5_ZZZNS0_20copysign_kernel_cudaERNS_18TensorIteratorBaseEENKUlvE_clEvENKUlvE1_clEvEUlS5_S5_E_EEEEvS7_RKT_EUliE_EEviT1_)
        /*0488*/ 	.word	0x00000018


	//----- nvinfo : EIATTR_FRAME_SIZE
	.align		4
.L_231:
        /*048c*/ 	.byte	0x04, 0x11
        /*048e*/ 	.short	(.L_233 - .L_232)
	.align		4
.L_232:
        /*0490*/ 	.word	index@(_ZN2at6native18elementwise_kernelILi128ELi4EZNS0_15gpu_kernel_implINS0_13AUnaryFunctorIN3c108BFloat16ES5_S5_ZZZNS0_20copysign_kernel_cudaERNS_18TensorIteratorBaseEENKUlvE_clEvENKUlvE1_clEvEUlS5_S5_E_EEEEvS7_RKT_EUliE_EEviT1_)
        /*0494*/ 	.word	0x00000000


	//----- nvinfo : EIATTR_REGCOUNT
	.align		4
.L_233:
        /*0498*/ 	.byte	0x04, 0x2f
        /*049a*/ 	.short	(.L_235 - .L_234)
	.align		4
.L_234:
        /*049c*/ 	.word	index@(_ZN2at6native29vectorized_elementwise_kernelILi8ENS0_13BUnaryFunctorIN3c108BFloat16ES4_S4_ZZZNS0_20copysign_kernel_cudaERNS_18TensorIteratorBaseEENKUlvE_clEvENKUlvE1_clEvEUlS4_S4_E_EESt5arrayIPcLm2EEEEviT0_T1_)
        /*04a0*/ 	.word	0x00000004


	//----- nvinfo : EIATTR_FRAME_SIZE
	.align		4
.L_235:
        /*04a4*/ 	.byte	0x04, 0x11
        /*04a6*/ 	.short	(.L_237 - .L_236)
	.align		4
.L_236:
        /*04a8*/ 	.word	index@(_ZN2at6native29vectorized_elementwise_kernelILi8ENS0_13BUnaryFunctorIN3c108BFloat16ES4_S4_ZZZNS0_20copysign_kernel_cudaERNS_18TensorIteratorBaseEENKUlvE_clEvENKUlvE1_clEvEUlS4_S4_E_EESt5arrayIPcLm2EEEEviT0_T1_)
        /*04ac*/ 	.word	0x00000000


	//----- nvinfo : EIATTR_REGCOUNT
	.align		4
.L_237:
        /*04b0*/ 	.byte	0x04, 0x2f
        /*04b2*/ 	.short	(.L_239 - .L_238)
	.align		4
.L_238:
        /*04b4*/ 	.word	index@(_ZN2at6native29vectorized_elementwise_kernelILi4ENS0_13BUnaryFunctorIN3c108BFloat16ES4_S4_ZZZNS0_20copysign_kernel_cudaERNS_18TensorIteratorBaseEENKUlvE_clEvENKUlvE1_clEvEUlS4_S4_E_EESt5arrayIPcLm2EEEEviT0_T1_)
        /*04b8*/ 	.word	0x00000020


	//----- nvinfo : EIATTR_FRAME_SIZE
	.align		4
.L_239:
        /*04bc*/ 	.byte	0x04, 0x11
        /*04be*/ 	.short	(.L_241 - .L_240)
	.align		4
.L_240:
        /*04c0*/ 	.word	index@(_ZN2at6native29vectorized_elementwise_kernelILi4ENS0_13BUnaryFunctorIN3c108BFloat16ES4_S4_ZZZNS0_20copysign_kernel_cudaERNS_18TensorIteratorBaseEENKUlvE_clEvENKUlvE1_clEvEUlS4_S4_E_EESt5arrayIPcLm2EEEEviT0_T1_)
        /*04c4*/ 	.word	0x00000000


	//----- nvinfo : EIATTR_REGCOUNT
	.align		4
.L_241:
        /*04c8*/ 	.byte	0x04, 0x2f
        /*04ca*/ 	.short	(.L_243 - .L_242)
	.align		4
.L_242:
        /*04cc*/ 	.word	index@(_ZN2at6native29vectorized_elementwise_kernelILi2ENS0_13BUnaryFunctorIN3c108BFloat16ES4_S4_ZZZNS0_20copysign_kernel_cudaERNS_18TensorIteratorBaseEENKUlvE_clEvENKUlvE1_clEvEUlS4_S4_E_EESt5arrayIPcLm2EEEEviT0_T1_)
        /*04d0*/ 	.word	0x00000020


	//----- nvinfo : EIATTR_FRAME_SIZE
	.align		4
.L_243:
        /*04d4*/ 	.byte	0x04, 0x11
        /*04d6*/ 	.short	(.L_245 - .L_244)
	.align		4
.L_244:
        /*04d8*/ 	.word	index@(_ZN2at6native29vectorized_elementwise_kernelILi2ENS0_13BUnaryFunctorIN3c108BFloat16ES4_S4_ZZZNS0_20copysign_kernel_cudaERNS_18TensorIteratorBaseEENKUlvE_clEvENKUlvE1_clEvEUlS4_S4_E_EESt5arrayIPcLm2EEEEviT0_T1_)
        /*04dc*/ 	.word	0x00000000


	//----- nvinfo : EIATTR_REGCOUNT
	.align		4
.L_245:
        /*04e0*/ 	.byte	0x04, 0x2f
        /*04e2*/ 	.short	(.L_247 - .L_246)
	.align		4
.L_246:
        /*04e4*/ 	.word	index@(_ZN2at6native27unrolled_elementwise_kernelINS0_13BUnaryFunctorIN3c108BFloat16ES4_S4_ZZZNS0_20copysign_kernel_cudaERNS_18TensorIteratorBaseEENKUlvE_clEvENKUlvE1_clEvEUlS4_S4_E_EESt5arrayIPcLm2EELi4E23TrivialOffsetCalculatorILi1EjESF_NS0_6memory15LoadWithoutCastENSG_16StoreWithoutCastEEEviT_T0_T2_T3_T4_T5_)
        /*04e8*/ 	.word	0x00000018


	//----- nvinfo : EIATTR_FRAME_SIZE
	.align		4
.L_247:
        /*04ec*/ 	.byte	0x04, 0x11
        /*04ee*/ 	.short	(.L_249 - .L_248)
	.align		4
.L_248:
        /*04f0*/ 	.word	index@(_ZN2at6native27unrolled_elementwise_kernelINS0_13BUnaryFunctorIN3c108BFloat16ES4_S4_ZZZNS0_20copysign_kernel_cudaERNS_18TensorIteratorBaseEENKUlvE_clEvENKUlvE1_clEvEUlS4_S4_E_EESt5arrayIPcLm2EELi4E23TrivialOffsetCalculatorILi1EjESF_NS0_6memory15LoadWithoutCastENSG_16StoreWithoutCastEEEviT_T0_T2_T3_T4_T5_)
        /*04f4*/ 	.word	0x00000000


	//----- nvinfo : EIATTR_REGCOUNT
	.align		4
.L_249:
        /*04f8*/ 	.byte	0x04, 0x2f
        /*04fa*/ 	.short	(.L_251 - .L_250)
	.align		4
.L_250:
        /*04fc*/ 	.word	index@(_ZN2at6native18elementwise_kernelILi128ELi4EZNS0_22gpu_kernel_impl_nocastINS0_13BUnaryFunctorIN3c108BFloat16ES5_S5_ZZZNS0_20copysign_kernel_cudaERNS_18TensorIteratorBaseEENKUlvE_clEvENKUlvE1_clEvEUlS5_S5_E_EEEEvS7_RKT_EUliE_EEviT1_)
        /*0500*/ 	.word	0x00000014


	//----- nvinfo : EIATTR_FRAME_SIZE
	.align		4
.L_251:
        /*0504*/ 	.byte	0x04, 0x11
        /*0506*/ 	.short	(.L_253 - .L_252)
	.align		4
.L_252:
        /*0508*/ 	.word	index@(_ZN2at6native18elementwise_kernelILi128ELi4EZNS0_22gpu_kernel_impl_nocastINS0_13BUnaryFunctorIN3c108BFloat16ES5_S5_ZZZNS0_20copysign_kernel_cudaERNS_18TensorIteratorBaseEENKUlvE_clEvENKUlvE1_clEvEUlS5_S5_E_EEEEvS7_RKT_EUliE_EEviT1_)
        /*050c*/ 	.word	0x00000000


	//----- nvinfo : EIATTR_REGCOUNT
	.align		4
.L_253:
        /*0510*/ 	.byte	0x04, 0x2f
        /*0512*/ 	.short	(.L_255 - .L_254)
	.align		4
.L_254:
        /*0514*/ 	.word	index@(_ZN2at6native27unrolled_elementwise_kernelINS0_13BUnaryFunctorIN3c108BFloat16ES4_S4_ZZZNS0_20copysign_kernel_cudaERNS_18TensorIteratorBaseEENKUlvE_clEvENKUlvE1_clEvEUlS4_S4_E_EESt5arrayIPcLm2EELi4E23TrivialOffsetCalculatorILi1EjESF_NS0_6memory12LoadWithCastILi1EEENSG_13StoreWithCastILi1EEEEEviT_T0_T2_T3_T4_T5_)
        /*0518*/ 	.word	0x0000001c


	//----- nvinfo : EIATTR_FRAME_SIZE
	.align		4
.L_255:
        /*051c*/ 	.byte	0x04, 0x11
        /*051e*/ 	.short	(.L_257 - .L_256)
	.align		4
.L_256:
        /*0520*/ 	.word	index@(_ZN2at6native27unrolled_elementwise_kernelINS0_13BUnaryFunctorIN3c108BFloat16ES4_S4_ZZZNS0_20copysign_kernel_cudaERNS_18TensorIteratorBaseEENKUlvE_clEvENKUlvE1_clEvEUlS4_S4_E_EESt5arrayIPcLm2EELi4E23TrivialOffsetCalculatorILi1EjESF_NS0_6memory12LoadWithCastILi1EEENSG_13StoreWithCastILi1EEEEEviT_T0_T2_T3_T4_T5_)
        /*0524*/ 	.word	0x00000000


	//----- nvinfo : EIATTR_REGCOUNT
	.align		4
.L_257:
        /*0528*/ 	.byte	0x04, 0x2f
        /*052a*/ 	.short	(.L_259 - .L_258)
	.align		4
.L_258:
        /*052c*/ 	.word	index@(_ZN2at6native18elementwise_kernelILi128ELi4EZNS0_15gpu_kernel_implINS0_13BUnaryFunctorIN3c108BFloat16ES5_S5_ZZZNS0_20copysign_kernel_cudaERNS_18TensorIteratorBaseEENKUlvE_clEvENKUlvE1_clEvEUlS5_S5_E_EEEEvS7_RKT_EUliE_EEviT1_)
        /*0530*/ 	.word	0x00000018


	//----- nvinfo : EIATTR_FRAME_SIZE
	.align		4
.L_259:
        /*0534*/ 	.byte	0x04, 0x11
        /*0536*/ 	.short	(.L_261 - .L_260)
	.align		4
.L_260:
        /*0538*/ 	.word	index@(_ZN2at6native18elementwise_kernelILi128ELi4EZNS0_15gpu_kernel_implINS0_13BUnaryFunctorIN3c108BFloat16ES5_S5_ZZZNS0_20copysign_kernel_cudaERNS_18TensorIteratorBaseEENKUlvE_clEvENKUlvE1_clEvEUlS5_S5_E_EEEEvS7_RKT_EUliE_EEviT1_)
        /*053c*/ 	.word	0x00000000


	//----- nvinfo : EIATTR_REGCOUNT
	.align		4
.L_261:
        /*0540*/ 	.byte	0x04, 0x2f
        /*0542*/ 	.short	(.L_263 - .L_262)
	.align		4
.L_262:
        /*0544*/ 	.word	index@(_ZN2at6native29vectorized_elementwise_kernelILi8ENS0_13BinaryFunctorIN3c108BFloat16ES4_S4_ZZZNS0_20copysign_kernel_cudaERNS_18TensorIteratorBaseEENKUlvE_clEvENKUlvE1_clEvEUlS4_S4_E_EESt5arrayIPcLm3EEEEviT0_T1_)
        /*0548*/ 	.word	0x00000004


	//----- nvinfo : EIATTR_FRAME_SIZE
	.align		4
.L_263:
        /*054c*/ 	.byte	0x04, 0x11
        /*054e*/ 	.short	(.L_265 - .L_264)
	.align		4
.L_264:
        /*0550*/ 	.word	index@(_ZN2at6native29vectorized_elementwise_kernelILi8ENS0_13BinaryFunctorIN3c108BFloat16ES4_S4_ZZZNS0_20copysign_kernel_cudaERNS_18TensorIteratorBaseEENKUlvE_clEvENKUlvE1_clEvEUlS4_S4_E_EESt5arrayIPcLm3EEEEviT0_T1_)
        /*0554*/ 	.word	0x00000000


	//----- nvinfo : EIATTR_REGCOUNT
	.align		4
.L_265:
        /*0558*/ 	.byte	0x04, 0x2f
        /*055a*/ 	.short	(.L_267 - .L_266)
	.align		4
.L_266:
        /*055c*/ 	.word	index@(_ZN2at6native29vectorized_elementwise_kernelILi4ENS0_13BinaryFunctorIN3c108BFloat16ES4_S4_ZZZNS0_20copysign_kernel_cudaERNS_18TensorIteratorBaseEENKUlvE_clEvENKUlvE1_clEvEUlS4_S4_E_EESt5arrayIPcLm3EEEEviT0_T1_)
        /*0560*/ 	.word	0x00000028


	//----- nvinfo : EIATTR_FRAME_SIZE
	.align		4
.L_267:
        /*0564*/ 	.byte	0x04, 0x11
        /*0566*/ 	.short	(.L_269 - .L_268)
	.align		4
.L_268:
        /*0568*/ 	.word	index@(_ZN2at6native29vectorized_elementwise_kernelILi4ENS0_13BinaryFunctorIN3c108BFloat16ES4_S4_ZZZNS0_20copysign_kernel_cudaERNS_18TensorIteratorBaseEENKUlvE_clEvENKUlvE1_clEvEUlS4_S4_E_EESt5arrayIPcLm3EEEEviT0_T1_)
        /*056c*/ 	.word	0x00000000


	//----- nvinfo : EIATTR_REGCOUNT
	.align		4
.L_269:
        /*0570*/ 	.byte	0x04, 0x2f
        /*0572*/ 	.short	(.L_271 - .L_270)
	.align		4
.L_270:
        /*0574*/ 	.word	index@(_ZN2at6native29vectorized_elementwise_kernelILi2ENS0_13BinaryFunctorIN3c108BFloat16ES4_S4_ZZZNS0_20copysign_kernel_cudaERNS_18TensorIteratorBaseEENKUlvE_clEvENKUlvE1_clEvEUlS4_S4_E_EESt5arrayIPcLm3EEEEviT0_T1_)
        /*0578*/ 	.word	0x00000028


	//----- nvinfo : EIATTR_FRAME_SIZE
	.align		4
.L_271:
        /*057c*/ 	.byte	0x04, 0x11
        /*057e*/ 	.short	(.L_273 - .L_272)
	.align		4
.L_272:
        /*0580*/ 	.word	index@(_ZN2at6native29vectorized_elementwise_kernelILi2ENS0_13BinaryFunctorIN3c108BFloat16ES4_S4_ZZZNS0_20copysign_kernel_cudaERNS_18TensorIteratorBaseEENKUlvE_clEvENKUlvE1_clEvEUlS4_S4_E_EESt5arrayIPcLm3EEEEviT0_T1_)
        /*0584*/ 	.word	0x00000000


	//----- nvinfo : EIATTR_REGCOUNT
	.align		4
.L_273:
        /*0588*/ 	.byte	0x04, 0x2f
        /*058a*/ 	.short	(.L_275 - .L_274)
	.align		4
.L_274:
        /*058c*/ 	.word	index@(_ZN2at6native27unrolled_elementwise_kernelINS0_13BinaryFunctorIN3c108BFloat16ES4_S4_ZZZNS0_20copysign_kernel_cudaERNS_18TensorIteratorBaseEENKUlvE_clEvENKUlvE1_clEvEUlS4_S4_E_EESt5arrayIPcLm3EELi4E23TrivialOffsetCalculatorILi2EjESE_ILi1EjENS0_6memory15LoadWithoutCastENSH_16StoreWithoutCastEEEviT_T0_T2_T3_T4_T5_)
        /*0590*/ 	.word	0x0000001e


	//----- nvinfo : EIATTR_FRAME_SIZE
	.align		4
.L_275:
        /*0594*/ 	.byte	0x04, 0x11
        /*0596*/ 	.short	(.L_277 - .L_276)
	.align		4
.L_276:
        /*0598*/ 	.word	index@(_ZN2at6native27unrolled_elementwise_kernelINS0_13BinaryFunctorIN3c108BFloat16ES4_S4_ZZZNS0_20copysign_kernel_cudaERNS_18TensorIteratorBaseEENKUlvE_clEvENKUlvE1_clEvEUlS4_S4_E_EESt5arrayIPcLm3EELi4E23TrivialOffsetCalculatorILi2EjESE_ILi1EjENS0_6memory15LoadWithoutCastENSH_16StoreWithoutCastEEEviT_T0_T2_T3_T4_T5_)
        /*059c*/ 	.word	0x00000000


	//----- nvinfo : EIATTR_REGCOUNT
	.align		4
.L_277:
        /*05a0*/ 	.byte	0x04, 0x2f
        /*05a2*/ 	.short	(.L_279 - .L_278)
	.align		4
.L_278:
        /*05a4*/ 	.word	index@(_ZN2at6native18elementwise_kernelILi128ELi4EZNS0_22gpu_kernel_impl_nocastINS0_13BinaryFunctorIN3c108BFloat16ES5_S5_ZZZNS0_20copysign_kernel_cudaERNS_18TensorIteratorBaseEENKUlvE_clEvENKUlvE1_clEvEUlS5_S5_E_EEEEvS7_RKT_EUliE_EEviT1_)
        /*05a8*/ 	.word	0x00000014


	//----- nvinfo : EIATTR_FRAME_SIZE
	.align		4
.L_279:
        /*05ac*/ 	.byte	0x04, 0x11
        /*05ae*/ 	.short	(.L_281 - .L_280)
	.align		4
.L_280:
        /*05b0*/ 	.word	index@(_ZN2at6native18elementwise_kernelILi128ELi4EZNS0_22gpu_kernel_impl_nocastINS0_13BinaryFunctorIN3c108BFloat16ES5_S5_ZZZNS0_20copysign_kernel_cudaERNS_18TensorIteratorBaseEENKUlvE_clEvENKUlvE1_clEvEUlS5_S5_E_EEEEvS7_RKT_EUliE_EEviT1_)
        /*05b4*/ 	.word	0x00000000


	//----- nvinfo : EIATTR_REGCOUNT
	.align		4
.L_281:
        /*05b8*/ 	.byte	0x04, 0x2f
        /*05ba*/ 	.short	(.L_283 - .L_282)
	.align		4
.L_282:
        /*05bc*/ 	.word	index@(_ZN2at6native27unrolled_elementwise_kernelINS0_13BinaryFunctorIN3c108BFloat16ES4_S4_ZZZNS0_20copysign_kernel_cudaERNS_18TensorIteratorBaseEENKUlvE_clEvENKUlvE1_clEvEUlS4_S4_E_EESt5arrayIPcLm3EELi4E23TrivialOffsetCalculatorILi2EjESE_ILi1EjENS0_6memory12LoadWithCastILi2EEENSH_13StoreWithCastILi1EEEEEviT_T0_T2_T3_T4_T5_)
        /*05c0*/ 	.word	0x0000001e


	//----- nvinfo : EIATTR_FRAME_SIZE
	.align		4
.L_283:
        /*05c4*/ 	.byte	0x04, 0x11
        /*05c6*/ 	.short	(.L_285 - .L_284)
	.align		4
.L_284:
        /*05c8*/ 	.word	index@(_ZN2at6native27unrolled_elementwise_kernelINS0_13BinaryFunctorIN3c108BFloat16ES4_S4_ZZZNS0_20copysign_kernel_cudaERNS_18TensorIteratorBaseEENKUlvE_clEvENKUlvE1_clEvEUlS4_S4_E_EESt5arrayIPcLm3EELi4E23TrivialOffsetCalculatorILi2EjESE_ILi1EjENS0_6memory12LoadWithCastILi2EEENSH_13StoreWithCastILi1EEEEEviT_T0_T2_T3_T4_T5_)
        /*05cc*/ 	.word	0x00000000


	//----- nvinfo : EIATTR_REGCOUNT
	.align		4
.L_285:
        /*05d0*/ 	.byte	0x04, 0x2f
        /*05d2*/ 	.short	(.L_287 - .L_286)
	.align		4
.L_286:
        /*05d4*/ 	.word	index@(_ZN2at6native18elementwise_kernelILi128ELi4EZNS0_15gpu_kernel_implINS0_13BinaryFunctorIN3c108BFloat16ES5_S5_ZZZNS0_20copysign_kernel_cudaERNS_18TensorIteratorBaseEENKUlvE_clEvENKUlvE1_clEvEUlS5_S5_E_EEEEvS7_RKT_EUliE_EEviT1_)
        /*05d8*/ 	.word	0x00000018


	//----- nvinfo : EIATTR_FRAME_SIZE
	.align		4
.L_287:
        /*05dc*/ 	.byte	0x04, 0x11
        /*05de*/ 	.short	(.L_289 - .L_288)
	.align		4
.L_288:
        /*05e0*/ 	.word	index@(_ZN2at6native18elementwise_kernelILi128ELi4EZNS0_15gpu_kernel_implINS0_13BinaryFunctorIN3c108BFloat16ES5_S5_ZZZNS0_20copysign_kernel_cudaERNS_18TensorIteratorBaseEENKUlvE_clEvENKUlvE1_clEvEUlS5_S5_E_EEEEvS7_RKT_EUliE_EEviT1_)
        /*05e4*/ 	.word	0x00000000


	//----- nvinfo : EIATTR_REGCOUNT
	.align		4
.L_289:
        /*05e8*/ 	.byte	0x04, 0x2f
        /*05ea*/ 	.short	(.L_291 - .L_290)
	.align		4
.L_290:
        /*05ec*/ 	.word	index@(_ZN2at6native29vectorized_elementwise_kernelILi8ENS0_13AUnaryFunctorIN3c104HalfES4_S4_ZZZNS0_20copysign_kernel_cudaERNS_18TensorIteratorBaseEENKUlvE_clEvENKUlvE2_clEvEUlS4_S4_E_EESt5arrayIPcLm2EEEEviT0_T1_)
        /*05f0*/ 	.word	0x00000004


	//----- nvinfo : EIATTR_FRAME_SIZE
	.align		4
.L_291:
        /*05f4*/ 	.byte	0x04, 0x11
        /*05f6*/ 	.short	(.L_293 - .L_292)
	.align		4
.L_292:
        /*05f8*/ 	.word	index@(_ZN2at6native29vectorized_elementwise_kernelILi8ENS0_13AUnaryFunctorIN3c104HalfES4_S4_ZZZNS0_20copysign_kernel_cudaERNS_18TensorIteratorBaseEENKUlvE_clEvENKUlvE2_clEvEUlS4_S4_E_EESt5arrayIPcLm2EEEEviT0_T1_)
        /*05fc*/ 	.word	0x00000000


	//----- nvinfo : EIATTR_REGCOUNT
	.align		4
.L_293:
        /*0600*/ 	.byte	0x04, 0x2f
        /*0602*/ 	.short	(.L_295 - .L_294)
	.align		4
.L_294:
        /*0604*/ 	.word	index@(_ZN2at6native29vectorized_elementwise_kernelILi4ENS0_13AUnaryFunctorIN3c104HalfES4_S4_ZZZNS0_20copysign_kernel_cudaERNS_18TensorIteratorBaseEENKUlvE_clEvENKUlvE2_clEvEUlS4_S4_E_EESt5arrayIPcLm2EEEEviT0_T1_)
        /*0608*/ 	.word	0x00000020


	//----- nvinfo : EIATTR_FRAME_SIZE
	.align		4
.L_295:
        /*060c*/ 	.byte	0x04, 0x11
        /*060e*/ 	.short	(.L_297 - .L_296)
	.align		4
.L_296:
        /*0610*/ 	.word	index@(_ZN2at6native29vectorized_elementwise_kernelILi4ENS0_13AUnaryFunctorIN3c104HalfES4_S4_ZZZNS0_20copysign_kernel_cudaERNS_18TensorIteratorBaseEENKUlvE_clEvENKUlvE2_clEvEUlS4_S4_E_EESt5arrayIPcLm2EEEEviT0_T1_)
        /*0614*/ 	.word	0x00000000


	//----- nvinfo : EIATTR_REGCOUNT
	.align		4
.L_297:
        /*0618*/ 	.byte	0x04, 0x2f
        /*061a*/ 	.short	(.L_299 - .L_298)
	.align		4
.L_298:
        /*061c*/ 	.word	index@(_ZN2at6native29vectorized_elementwise_kernelILi2ENS0_13AUnaryFunctorIN3c104HalfES4_S4_ZZZNS0_20copysign_kernel_cudaERNS_18TensorIteratorBaseEENKUlvE_clEvENKUlvE2_clEvEUlS4_S4_E_EESt5arrayIPcLm2EEEEviT0_T1_)
        /*0620*/ 	.word	0x00000020


	//----- nvinfo : EIATTR_FRAME_SIZE
	.align		4
.L_299:
        /*0624*/ 	.byte	0x04, 0x11
        /*0626*/ 	.short	(.L_301 - .L_300)
	.align		4
.L_300:
        /*0628*/ 	.word	index@(_ZN2at6native29vectorized_elementwise_kernelILi2ENS0_13AUnaryFunctorIN3c104HalfES4_S4_ZZZNS0_20copysign_kernel_cudaERNS_18TensorIteratorBaseEENKUlvE_clEvENKUlvE2_clEvEUlS4_S4_E_EESt5arrayIPcLm2EEEEviT0_T1_)
        /*062c*/ 	.word	0x00000000


	//----- nvinfo : EIATTR_REGCOUNT
	.align		4
.L_301:
        /*0630*/ 	.byte	0x04, 0x2f
        /*0632*/ 	.short	(.L_303 - .L_302)
	.align		4
.L_302:
        /*0634*/ 	.word	index@(_ZN2at6native27unrolled_elementwise_kernelINS0_13AUnaryFunctorIN3c104HalfES4_S4_ZZZNS0_20copysign_kernel_cudaERNS_18TensorIteratorBaseEENKUlvE_clEvENKUlvE2_clEvEUlS4_S4_E_EESt5arrayIPcLm2EELi4E23TrivialOffsetCalculatorILi1EjESF_NS0_6memory15LoadWithoutCastENSG_16StoreWithoutCastEEEviT_T0_T2_T3_T4_T5_)
        /*0638*/ 	.word	0x00000016


	//----- nvinfo : EIATTR_FRAME_SIZE
	.align		4
.L_303:
        /*063c*/ 	.byte	0x04, 0x11
        /*063e*/ 	.short	(.L_305 - .L_304)
	.align		4
.L_304:
        /*0640*/ 	.word	index@(_ZN2at6native27unrolled_elementwise_kernelINS0_13AUnaryFunctorIN3c104HalfES4_S4_ZZZNS0_20copysign_kernel_cudaERNS_18TensorIteratorBaseEENKUlvE_clEvENKUlvE2_clEvEUlS4_S4_E_EESt5arrayIPcLm2EELi4E23TrivialOffsetCalculatorILi1EjESF_NS0_6memory15LoadWithoutCastENSG_16StoreWithoutCastEEEviT_T0_T2_T3_T4_T5_)
        /*0644*/ 	.word	0x00000000


	//----- nvinfo : EIATTR_REGCOUNT
	.align		4
.L_305:
        /*0648*/ 	.byte	0x04, 0x2f
        /*064a*/ 	.short	(.L_307 - .L_306)
	.align		4
.L_306:
        /*064c*/ 	.word	index@(_ZN2at6native18elementwise_kernelILi128ELi4EZNS0_22gpu_kernel_impl_nocastINS0_13AUnaryFunctorIN3c104HalfES5_S5_ZZZNS0_20copysign_kernel_cudaERNS_18TensorIteratorBaseEENKUlvE_clEvENKUlvE2_clEvEUlS5_S5_E_EEEEvS7_RKT_EUliE_EEviT1_)
        /*0650*/ 	.word	0x00000014


	//----- nvinfo : EIATTR_FRAME_SIZE
	.align		4
.L_307:
        /*0654*/ 	.byte	0x04, 0x11
        /*0656*/ 	.short	(.L_309 - .L_308)
	.align		4
.L_308:
        /*0658*/ 	.word	index@(_ZN2at6native18elementwise_kernelILi128ELi4EZNS0_22gpu_kernel_impl_nocastINS0_13AUnaryFunctorIN3c104HalfES5_S5_ZZZNS0_20copysign_kernel_cudaERNS_18TensorIteratorBaseEENKUlvE_clEvENKUlvE2_clEvEUlS5_S5_E_EEEEvS7_RKT_EUliE_EEviT1_)
        /*065c*/ 	.word	0x00000000


	//----- nvinfo : EIATTR_REGCOUNT
	.align		4
.L_309:
        /*0660*/ 	.byte	0x04, 0x2f
        /*0662*/ 	.short	(.L_311 - .L_310)
	.align		4
.L_310:
        /*0664*/ 	.word	index@(_ZN2at6native27unrolled_elementwise_kernelINS0_13AUnaryFunctorIN3c104HalfES4_S4_ZZZNS0_20copysign_kernel_cudaERNS_18TensorIteratorBaseEENKUlvE_clEvENKUlvE2_clEvEUlS4_S4_E_EESt5arrayIPcLm2EELi4E23TrivialOffsetCalculatorILi1EjESF_NS0_6memory12LoadWithCastILi1EEENSG_13StoreWithCastILi1EEEEEviT_T0_T2_T3_T4_T5_)
        /*0668*/ 	.word	0x0000001c


	//----- nvinfo : EIATTR_FRAME_SIZE
	.align		4
.L_311:
        /*066c*/ 	.byte	0x04, 0x11
        /*066e*/ 	.short	(.L_313 - .L_312)
	.align		4
.L_312:
        /*0670*/ 	.word	index@(_ZN2at6native27unrolled_elementwise_kernelINS0_13AUnaryFunctorIN3c104HalfES4_S4_ZZZNS0_20copysign_kernel_cudaERNS_18TensorIteratorBaseEENKUlvE_clEvENKUlvE2_clEvEUlS4_S4_E_EESt5arrayIPcLm2EELi4E23TrivialOffsetCalculatorILi1EjESF_NS0_6memory12LoadWithCastILi1EEENSG_13StoreWithCastILi1EEEEEviT_T0_T2_T3_T4_T5_)
        /*0674*/ 	.word	0x00000000


	//----- nvinfo : EIATTR_REGCOUNT
	.align		4
.L_313:
        /*0678*/ 	.byte	0x04, 0x2f
        /*067a*/ 	.short	(.L_315 - .L_314)
	.align		4
.L_314:
        /*067c*/ 	.word	index@(_ZN2at6native18elementwise_kernelILi128ELi4EZNS0_15gpu_kernel_implINS0_13AUnaryFunctorIN3c104HalfES5_S5_ZZZNS0_20copysign_kernel_cudaERNS_18TensorIteratorBaseEENKUlvE_clEvENKUlvE2_clEvEUlS5_S5_E_EEEEvS7_RKT_EUliE_EEviT1_)
        /*0680*/ 	.word	0x00000018


	//----- nvinfo : EIATTR_FRAME_SIZE
	.align		4
.L_315:
        /*0684*/ 	.byte	0x04, 0x11
        /*0686*/ 	.short	(.L_317 - .L_316)
	.align		4
.L_316:
        /*0688*/ 	.word	index@(_ZN2at6native18elementwise_kernelILi128ELi4EZNS0_15gpu_kernel_implINS0_13AUnaryFunctorIN3c104HalfES5_S5_ZZZNS0_20copysign_kernel_cudaERNS_18TensorIteratorBaseEENKUlvE_clEvENKUlvE2_clEvEUlS5_S5_E_EEEEvS7_RKT_EUliE_EEviT1_)
        /*068c*/ 	.word	0x00000000


	//----- nvinfo : EIATTR_REGCOUNT
	.align		4
.L_317:
        /*0690*/ 	.byte	0x04, 0x2f
        /*0692*/ 	.short	(.L_319 - .L_318)
	.align		4
.L_318:
        /*0694*/ 	.word	index@(_ZN2at6native29vectorized_elementwise_kernelILi8ENS0_13BUnaryFunctorIN3c104HalfES4_S4_ZZZNS0_20copysign_kernel_cudaERNS_18TensorIteratorBaseEENKUlvE_clEvENKUlvE2_clEvEUlS4_S4_E_EESt5arrayIPcLm2EEEEviT0_T1_)
        /*0698*/ 	.word	0x00000004


	//----- nvinfo : EIATTR_FRAME_SIZE
	.align		4
.L_319:
        /*069c*/ 	.byte	0x04, 0x11
        /*069e*/ 	.short	(.L_321 - .L_320)
	.align		4
.L_320:
        /*06a0*/ 	.word	index@(_ZN2at6native29vectorized_elementwise_kernelILi8ENS0_13BUnaryFunctorIN3c104HalfES4_S4_ZZZNS0_20copysign_kernel_cudaERNS_18TensorIteratorBaseEENKUlvE_clEvENKUlvE2_clEvEUlS4_S4_E_EESt5arrayIPcLm2EEEEviT0_T1_)
        /*06a4*/ 	.word	0x00000000


	//----- nvinfo : EIATTR_REGCOUNT
	.align		4
.L_321:
        /*06a8*/ 	.byte	0x04, 0x2f
        /*06aa*/ 	.short	(.L_323 - .L_322)
	.align		4
.L_322:
        /*06ac*/ 	.word	index@(_ZN2at6native29vectorized_elementwise_kernelILi4ENS0_13BUnaryFunctorIN3c104HalfES4_S4_ZZZNS0_20copysign_kernel_cudaERNS_18TensorIteratorBaseEENKUlvE_clEvENKUlvE2_clEvEUlS4_S4_E_EESt5arrayIPcLm2EEEEviT0_T1_)
        /*06b0*/ 	.word	0x00000020


	//----- nvinfo : EIATTR_FRAME_SIZE
	.align		4
.L_323:
        /*06b4*/ 	.byte	0x04, 0x11
        /*06b6*/ 	.short	(.L_325 - .L_324)
	.align		4
.L_324:
        /*06b8*/ 	.word	index@(_ZN2at6native29vectorized_elementwise_kernelILi4ENS0_13BUnaryFunctorIN3c104HalfES4_S4_ZZZNS0_20copysign_kernel_cudaERNS_18TensorIteratorBaseEENKUlvE_clEvENKUlvE2_clEvEUlS4_S4_E_EESt5arrayIPcLm2EEEEviT0_T1_)
        /*06bc*/ 	.word	0x00000000


	//----- nvinfo : EIATTR_REGCOUNT
	.align		4
.L_325:
        /*06c0*/ 	.byte	0x04, 0x2f
        /*06c2*/ 	.short	(.L_327 - .L_326)
	.align		4
.L_326:
        /*06c4*/ 	.word	index@(_ZN2at6native29vectorized_elementwise_kernelILi2ENS0_13BUnaryFunctorIN3c104HalfES4_S4_ZZZNS0_20copysign_kernel_cudaERNS_18TensorIteratorBaseEENKUlvE_clEvENKUlvE2_clEvEUlS4_S4_E_EESt5arrayIPcLm2EEEEviT0_T1_)
        /*06c8*/ 	.word	0x00000020


	//----- nvinfo : EIATTR_FRAME_SIZE
	.align		4
.L_327:
        /*06cc*/ 	.byte	0x04, 0x11
        /*06ce*/ 	.short	(.L_329 - .L_328)
	.align		4
.L_328:
        /*06d0*/ 	.word	index@(_ZN2at6native29vectorized_elementwise_kernelILi2ENS0_13BUnaryFunctorIN3c104HalfES4_S4_ZZZNS0_20copysign_kernel_cudaERNS_18TensorIteratorBaseEENKUlvE_clEvENKUlvE2_clEvEUlS4_S4_E_EESt5arrayIPcLm2EEEEviT0_T1_)
        /*06d4*/ 	.word	0x00000000


	//----- nvinfo : EIATTR_REGCOUNT
	.align		4
.L_329:
        /*06d8*/ 	.byte	0x04, 0x2f
        /*06da*/ 	.short	(.L_331 - .L_330)
	.align		4
.L_330:
        /*06dc*/ 	.word	index@(_ZN2at6native27unrolled_elementwise_kernelINS0_13BUnaryFunctorIN3c104HalfES4_S4_ZZZNS0_20copysign_kernel_cudaERNS_18TensorIteratorBaseEENKUlvE_clEvENKUlvE2_clEvEUlS4_S4_E_EESt5arrayIPcLm2EELi4E23TrivialOffsetCalculatorILi1EjESF_NS0_6memory15LoadWithoutCastENSG_16StoreWithoutCastEEEviT_T0_T2_T3_T4_T5_)
        /*06e0*/ 	.word	0x00000016


	//----- nvinfo : EIATTR_FRAME_SIZE
	.align		4
.L_331:
        /*06e4*/ 	.byte	0x04, 0x11
        /*06e6*/ 	.short	(.L_333 - .L_332)
	.align		4
.L_332:
        /*06e8*/ 	.word	index@(_ZN2at6native27unrolled_elementwise_kernelINS0_13BUnaryFunctorIN3c104HalfES4_S4_ZZZNS0_20copysign_kernel_cudaERNS_18TensorIteratorBaseEENKUlvE_clEvENKUlvE2_clEvEUlS4_S4_E_EESt5arrayIPcLm2EELi4E23TrivialOffsetCalculatorILi1EjESF_NS0_6memory15LoadWithoutCastENSG_16StoreWithoutCastEEEviT_T0_T2_T3_T4_T5_)
        /*06ec*/ 	.word	0x00000000


	//----- nvinfo : EIATTR_REGCOUNT
	.align		4
.L_333:
        /*06f0*/ 	.byte	0x04, 0x2f
        /*06f2*/ 	.short	(.L_335 - .L_334)
	.align		4
.L_334:
        /*06f4*/ 	.word	index@(_ZN2at6native18elementwise_kernelILi128ELi4EZNS0_22gpu_kernel_impl_nocastINS0_13BUnaryFunctorIN3c104HalfES5_S5_ZZZNS0_20copysign_kernel_cudaERNS_18TensorIteratorBaseEENKUlvE_clEvENKUlvE2_clEvEUlS5_S5_E_EEEEvS7_RKT_EUliE_EEviT1_)
        /*06f8*/ 	.word	0x00000014


	//----- nvinfo : EIATTR_FRAME_SIZE
	.align		4
.L_335:
        /*06fc*/ 	.byte	0x04, 0x11
        /*06fe*/ 	.short	(.L_337 - .L_336)
	.align		4
.L_336:
        /*0700*/ 	.word	index@(_ZN2at6native18elementwise_kernelILi128ELi4EZNS0_22gpu_kernel_impl_nocastINS0_13BUnaryFunctorIN3c104HalfES5_S5_ZZZNS0_20copysign_kernel_cudaERNS_18TensorIteratorBaseEENKUlvE_clEvENKUlvE2_clEvEUlS5_S5_E_EEEEvS7_RKT_EUliE_EEviT1_)
        /*0704*/ 	.word	0x00000000


	//----- nvinfo : EIATTR_REGCOUNT
	.align		4
.L_337:
        /*0708*/ 	.byte	0x04, 0x2f
        /*070a*/ 	.short	(.L_339 - .L_338)
	.align		4
.L_338:
        /*070c*/ 	.word	index@(_ZN2at6native27unrolled_elementwise_kernelINS0_13BUnaryFunctorIN3c104HalfES4_S4_ZZZNS0_20copysign_kernel_cudaERNS_18TensorIteratorBaseEENKUlvE_clEvENKUlvE2_clEvEUlS4_S4_E_EESt5arrayIPcLm2EELi4E23TrivialOffsetCalculatorILi1EjESF_NS0_6memory12LoadWithCastILi1EEENSG_13StoreWithCastILi1EEEEEviT_T0_T2_T3_T4_T5_)
        /*0710*/ 	.word	0x0000001c


	//----- nvinfo : EIATTR_FRAME_SIZE
	.align		4
.L_339:
        /*0714*/ 	.byte	0x04, 0x11
        /*0716*/ 	.short	(.L_341 - .L_340)
	.align		4
.L_340:
        /*0718*/ 	.word	index@(_ZN2at6native27unrolled_elementwise_kernelINS0_13BUnaryFunctorIN3c104HalfES4_S4_ZZZNS0_20copysign_kernel_cudaERNS_18TensorIteratorBaseEENKUlvE_clEvENKUlvE2_clEvEUlS4_S4_E_EESt5arrayIPcLm2EELi4E23TrivialOffsetCalculatorILi1EjESF_NS0_6memory12LoadWithCastILi1EEENSG_13StoreWithCastILi1EEEEEviT_T0_T2_T3_T4_T5_)
        /*071c*/ 	.word	0x00000000


	//----- nvinfo : EIATTR_REGCOUNT
	.align		4
.L_341:
        /*0720*/ 	.byte	0x04, 0x2f
        /*0722*/ 	.short	(.L_343 - .L_342)
	.align		4
.L_342:
        /*0724*/ 	.word	index@(_ZN2at6native18elementwise_kernelILi128ELi4EZNS0_15gpu_kernel_implINS0_13BUnaryFunctorIN3c104HalfES5_S5_ZZZNS0_20copysign_kernel_cudaERNS_18TensorIteratorBaseEENKUlvE_clEvENKUlvE2_clEvEUlS5_S5_E_EEEEvS7_RKT_EUliE_EEviT1_)
        /*0728*/ 	.word	0x00000018


	//----- nvinfo : EIATTR_FRAME_SIZE
	.align		4
.L_343:
        /*072c*/ 	.byte	0x04, 0x11
        /*072e*/ 	.short	(.L_345 - .L_344)
	.align		4
.L_344:
        /*0730*/ 	.word	index@(_ZN2at6native18elementwise_kernelILi128ELi4EZNS0_15gpu_kernel_implINS0_13BUnaryFunctorIN3c104HalfES5_S5_ZZZNS0_20copysign_kernel_cudaERNS_18TensorIteratorBaseEENKUlvE_clEvENKUlvE2_clEvEUlS5_S5_E_EEEEvS7_RKT_EUliE_EEviT1_)
        /*0734*/ 	.word	0x00000000


	//----- nvinfo : EIATTR_REGCOUNT
	.align		4
.L_345:
        /*0738*/ 	.byte	0x04, 0x2f
        /*073a*/ 	.short	(.L_347 - .L_346)
	.align		4
.L_346:
        /*073c*/ 	.word	index@(_ZN2at6native29vectorized_elementwise_kernelILi8ENS0_13BinaryFunctorIN3c104HalfES4_S4_ZZZNS0_20copysign_kernel_cudaERNS_18TensorIteratorBaseEENKUlvE_clEvENKUlvE2_clEvEUlS4_S4_E_EESt5arrayIPcLm3EEEEviT0_T1_)
        /*0740*/ 	.word	0x00000004


	//----- nvinfo : EIATTR_FRAME_SIZE
	.align		4
.L_347:
        /*0744*/ 	.byte	0x04, 0x11
        /*0746*/ 	.short	(.L_349 - .L_348)
	.align		4
.L_348:
        /*0748*/ 	.word	index@(_ZN2at6native29vectorized_elementwise_kernelILi8ENS0_13BinaryFunctorIN3c104HalfES4_S4_ZZZNS0_20copysign_kernel_cudaERNS_18TensorIteratorBaseEENKUlvE_clEvENKUlvE2_clEvEUlS4_S4_E_EESt5arrayIPcLm3EEEEviT0_T1_)
        /*074c*/ 	.word	0x00000000


	//----- nvinfo : EIATTR_REGCOUNT
	.align		4
.L_349:
        /*0750*/ 	.byte	0x04, 0x2f
        /*0752*/ 	.short	(.L_351 - .L_350)
	.align		4
.L_350:
        /*0754*/ 	.word	index@(_ZN2at6native29vectorized_elementwise_kernelILi4ENS0_13BinaryFunctorIN3c104HalfES4_S4_ZZZNS0_20copysign_kernel_cudaERNS_18TensorIteratorBaseEENKUlvE_clEvENKUlvE2_clEvEUlS4_S4_E_EESt5arrayIPcLm3EEEEviT0_T1_)
        /*0758*/ 	.word	0x00000028


	//----- nvinfo : EIATTR_FRAME_SIZE
	.align		4
.L_351:
        /*075c*/ 	.byte	0x04, 0x11
        /*075e*/ 	.short	(.L_353 - .L_352)
	.align		4
.L_352:
        /*0760*/ 	.word	index@(_ZN2at6native29vectorized_elementwise_kernelILi4ENS0_13BinaryFunctorIN3c104HalfES4_S4_ZZZNS0_20copysign_kernel_cudaERNS_18TensorIteratorBaseEENKUlvE_clEvENKUlvE2_clEvEUlS4_S4_E_EESt5arrayIPcLm3EEEEviT0_T1_)
        /*0764*/ 	.word	0x00000000


	//----- nvinfo : EIATTR_REGCOUNT
	.align		4
.L_353:
        /*0768*/ 	.byte	0x04, 0x2f
        /*076a*/ 	.short	(.L_355 - .L_354)
	.align		4
.L_354:
        /*076c*/ 	.word	index@(_ZN2at6native29vectorized_elementwise_kernelILi2ENS0_13BinaryFunctorIN3c104HalfES4_S4_ZZZNS0_20copysign_kernel_cudaERNS_18TensorIteratorBaseEENKUlvE_clEvENKUlvE2_clEvEUlS4_S4_E_EESt5arrayIPcLm3EEEEviT0_T1_)
        /*0770*/ 	.word	0x00000028


	//----- nvinfo : EIATTR_FRAME_SIZE
	.align		4
.L_355:
        /*0774*/ 	.byte	0x04, 0x11
        /*0776*/ 	.short	(.L_357 - .L_356)
	.align		4
.L_356:
        /*0778*/ 	.word	index@(_ZN2at6native29vectorized_elementwise_kernelILi2ENS0_13BinaryFunctorIN3c104HalfES4_S4_ZZZNS0_20copysign_kernel_cudaERNS_18TensorIteratorBaseEENKUlvE_clEvENKUlvE2_clEvEUlS4_S4_E_EESt5arrayIPcLm3EEEEviT0_T1_)
        /*077c*/ 	.word	0x00000000


	//----- nvinfo : EIATTR_REGCOUNT
	.align		4
.L_357:
        /*0780*/ 	.byte	0x04, 0x2f
        /*0782*/ 	.short	(.L_359 - .L_358)
	.align		4
.L_358:
        /*0784*/ 	.word	index@(_ZN2at6native27unrolled_elementwise_kernelINS0_13BinaryFunctorIN3c104HalfES4_S4_ZZZNS0_20copysign_kernel_cudaERNS_18TensorIteratorBaseEENKUlvE_clEvENKUlvE2_clEvEUlS4_S4_E_EESt5arrayIPcLm3EELi4E23TrivialOffsetCalculatorILi2EjESE_ILi1EjENS0_6memory15LoadWithoutCastENSH_16StoreWithoutCastEEEviT_T0_T2_T3_T4_T5_)
        /*0788*/ 	.word	0x0000001e


	//----- nvinfo : EIATTR_FRAME_SIZE
	.align		4
.L_359:
        /*078c*/ 	.byte	0x04, 0x11
        /*078e*/ 	.short	(.L_361 - .L_360)
	.align		4
.L_360:
        /*0790*/ 	.word	index@(_ZN2at6native27unrolled_elementwise_kernelINS0_13BinaryFunctorIN3c104HalfES4_S4_ZZZNS0_20copysign_kernel_cudaERNS_18TensorIteratorBaseEENKUlvE_clEvENKUlvE2_clEvEUlS4_S4_E_EESt5arrayIPcLm3EELi4E23TrivialOffsetCalculatorILi2EjESE_ILi1EjENS0_6memory15LoadWithoutCastENSH_16StoreWithoutCastEEEviT_T0_T2_T3_T4_T5_)
        /*0794*/ 	.word	0x00000000


	//----- nvinfo : EIATTR_REGCOUNT
	.align		4
.L_361:
        /*0798*/ 	.byte	0x04, 0x2f
        /*079a*/ 	.short	(.L_363 - .L_362)
	.align		4
.L_362:
        /*079c*/ 	.word	index@(_ZN2at6native18elementwise_kernelILi128ELi4EZNS0_22gpu_kernel_impl_nocastINS0_13BinaryFunctorIN3c104HalfES5_S5_ZZZNS0_20copysign_kernel_cudaERNS_18TensorIteratorBaseEENKUlvE_clEvENKUlvE2_clEvEUlS5_S5_E_EEEEvS7_RKT_EUliE_EEviT1_)
        /*07a0*/ 	.word	0x00000014


	//----- nvinfo : EIATTR_FRAME_SIZE
	.align		4
.L_363:
        /*07a4*/ 	.byte	0x04, 0x11
        /*07a6*/ 	.short	(.L_365 - .L_364)
	.align		4
.L_364:
        /*07a8*/ 	.word	index@(_ZN2at6native18elementwise_kernelILi128ELi4EZNS0_22gpu_kernel_impl_nocastINS0_13BinaryFunctorIN3c104HalfES5_S5_ZZZNS0_20copysign_kernel_cudaERNS_18TensorIteratorBaseEENKUlvE_clEvENKUlvE2_clEvEUlS5_S5_E_EEEEvS7_RKT_EUliE_EEviT1_)
        /*07ac*/ 	.word	0x00000000


	//----- nvinfo : EIATTR_REGCOUNT
	.align		4
.L_365:
        /*07b0*/ 	.byte	0x04, 0x2f
        /*07b2*/ 	.short	(.L_367 - .L_366)
	.align		4
.L_366:
        /*07b4*/ 	.word	index@(_ZN2at6native27unrolled_elementwise_kernelINS0_13BinaryFunctorIN3c104HalfES4_S4_ZZZNS0_20copysign_kernel_cudaERNS_18TensorIteratorBaseEENKUlvE_clEvENKUlvE2_clEvEUlS4_S4_E_EESt5arrayIPcLm3EELi4E23TrivialOffsetCalculatorILi2EjESE_ILi1EjENS0_6memory12LoadWithCastILi2EEENSH_13StoreWithCastILi1EEEEEviT_T0_T2_T3_T4_T5_)
        /*07b8*/ 	.word	0x0000001f


	//----- nvinfo : EIATTR_FRAME_SIZE
	.align		4
.L_367:
        /*07bc*/ 	.byte	0x04, 0x11
        /*07be*/ 	.short	(.L_369 - .L_368)
	.align		4
.L_368:
        /*07c0*/ 	.word	index@(_ZN2at6native27unrolled_elementwise_kernelINS0_13BinaryFunctorIN3c104HalfES4_S4_ZZZNS0_20copysign_kernel_cudaERNS_18TensorIteratorBaseEENKUlvE_clEvENKUlvE2_clEvEUlS4_S4_E_EESt5arrayIPcLm3EELi4E23TrivialOffsetCalculatorILi2EjESE_ILi1EjENS0_6memory12LoadWithCastILi2EEENSH_13StoreWithCastILi1EEEEEviT_T0_T2_T3_T4_T5_)
        /*07c4*/ 	.word	0x00000000


	//----- nvinfo : EIATTR_REGCOUNT
	.align		4
.L_369:
        /*07c8*/ 	.byte	0x04, 0x2f
        /*07ca*/ 	.short	(.L_371 - .L_370)
	.align		4
.L_370:
        /*07cc*/ 	.word	index@(_ZN2at6native18elementwise_kernelILi128ELi4EZNS0_15gpu_kernel_implINS0_13BinaryFunctorIN3c104HalfES5_S5_ZZZNS0_20copysign_kernel_cudaERNS_18TensorIteratorBaseEENKUlvE_clEvENKUlvE2_clEvEUlS5_S5_E_EEEEvS7_RKT_EUliE_EEviT1_)
        /*07d0*/ 	.word	0x00000018


	//----- nvinfo : EIATTR_FRAME_SIZE
	.align		4
.L_371:
        /*07d4*/ 	.byte	0x04, 0x11
        /*07d6*/ 	.short	(.L_373 - .L_372)
	.align		4
.L_372:
        /*07d8*/ 	.word	index@(_ZN2at6native18elementwise_kernelILi128ELi4EZNS0_15gpu_kernel_implINS0_13BinaryFunctorIN3c104HalfES5_S5_ZZZNS0_20copysign_kernel_cudaERNS_18TensorIteratorBaseEENKUlvE_clEvENKUlvE2_clEvEUlS5_S5_E_EEEEvS7_RKT_EUliE_EEviT1_)
        /*07dc*/ 	.word	0x00000000


	//----- nvinfo : EIATTR_MIN_STACK_SIZE
	.align		4
.L_373:
        /*07e0*/ 	.byte	0x04, 0x12
        /*07e2*/ 	.short	(.L_375 - .L_374)
	.align		4
.L_374:
        /*07e4*/ 	.word	index@(_ZN2at6native18elementwise_kernelILi128ELi4EZNS0_15gpu_kernel_implINS0_13BinaryFunctorIN3c104HalfES5_S5_ZZZNS0_20copysign_kernel_cudaERNS_18TensorIteratorBaseEENKUlvE_clEvENKUlvE2_clEvEUlS5_S5_E_EEEEvS7_RKT_EUliE_EEviT1_)
        /*07e8*/ 	.word	0x00000000


	//----- nvinfo : EIATTR_MIN_STACK_SIZE
	.align		4
.L_375:
        /*07ec*/ 	.byte	0x04, 0x12
        /*07ee*/ 	.short	(.L_377 - .L_376)
	.align		4
.L_376:
        /*07f0*/ 	.word	index@(_ZN2at6native27unrolled_elementwise_kernelINS0_13BinaryFunctorIN3c104HalfES4_S4_ZZZNS0_20copysign_kernel_cudaERNS_18TensorIteratorBaseEENKUlvE_clEvENKUlvE2_clEvEUlS4_S4_E_EESt5arrayIPcLm3EELi4E23TrivialOffsetCalculatorILi2EjESE_ILi1EjENS0_6memory12LoadWithCastILi2EEENSH_13StoreWithCastILi1EEEEEviT_T0_T2_T3_T4_T5_)
        /*07f4*/ 	.word	0x00000000


	//----- nvinfo : EIATTR_MIN_STACK_SIZE
	.align		4
.L_377:
        /*07f8*/ 	.byte	0x04, 0x12
        /*07fa*/ 	.short	(.L_379 - .L_378)
	.align		4
.L_378:
        /*07fc*/ 	.word	index@(_ZN2at6native18elementwise_kernelILi128ELi4EZNS0_22gpu_kernel_impl_nocastINS0_13BinaryFunctorIN3c104HalfES5_S5_ZZZNS0_20copysign_kernel_cudaERNS_18TensorIteratorBaseEENKUlvE_clEvENKUlvE2_clEvEUlS5_S5_E_EEEEvS7_RKT_EUliE_EEviT1_)
        /*0800*/ 	.word	0x00000000


	//----- nvinfo : EIATTR_MIN_STACK_SIZE
	.align		4
.L_379:
        /*0804*/ 	.byte	0x04, 0x12
        /*0806*/ 	.short	(.L_381 - .L_380)
	.align		4
.L_380:
        /*0808*/ 	.word	index@(_ZN2at6native27unrolled_elementwise_kernelINS0_13BinaryFunctorIN3c104HalfES4_S4_ZZZNS0_20copysign_kernel_cudaERNS_18TensorIteratorBaseEENKUlvE_clEvENKUlvE2_clEvEUlS4_S4_E_EESt5arrayIPcLm3EELi4E23TrivialOffsetCalculatorILi2EjESE_ILi1EjENS0_6memory15LoadWithoutCastENSH_16StoreWithoutCastEEEviT_T0_T2_T3_T4_T5_)
        /*080c*/ 	.word	0x00000000


	//----- nvinfo : EIATTR_MIN_STACK_SIZE
	.align		4
.L_381:
        /*0810*/ 	.byte	0x04, 0x12
        /*0812*/ 	.short	(.L_383 - .L_382)
	.align		4
.L_382:
        /*0814*/ 	.word	index@(_ZN2at6native29vectorized_elementwise_kernelILi2ENS0_13BinaryFunctorIN3c104HalfES4_S4_ZZZNS0_20copysign_kernel_cudaERNS_18TensorIteratorBaseEENKUlvE_clEvENKUlvE2_clEvEUlS4_S4_E_EESt5arrayIPcLm3EEEEviT0_T1_)
        /*0818*/ 	.word	0x00000000


	//----- nvinfo : EIATTR_MIN_STACK_SIZE
	.align		4
.L_383:
        /*081c*/ 	.byte	0x04, 0x12
        /*081e*/ 	.short	(.L_385 - .L_384)
	.align		4
.L_384:
        /*0820*/ 	.word	index@(_ZN2at6native29vectorized_elementwise_kernelILi4ENS0_13BinaryFunctorIN3c104HalfES4_S4_ZZZNS0_20copysign_kernel_cudaERNS_18TensorIteratorBaseEENKUlvE_clEvENKUlvE2_clEvEUlS4_S4_E_EESt5arrayIPcLm3EEEEviT0_T1_)
        /*0824*/ 	.word	0x00000000


	//----- nvinfo : EIATTR_MIN_STACK_SIZE
	.align		4
.L_385:
        /*0828*/ 	.byte	0x04, 0x12
        /*082a*/ 	.short	(.L_387 - .L_386)
	.align		4
.L_386:
        /*082c*/ 	.word	index@(_ZN2at6native29vectorized_elementwise_kernelILi8ENS0_13BinaryFunctorIN3c104HalfES4_S4_ZZZNS0_20copysign_kernel_cudaERNS_18TensorIteratorBaseEENKUlvE_clEvENKUlvE2_clEvEUlS4_S4_E_EESt5arrayIPcLm3EEEEviT0_T1_)
        /*0830*/ 	.word	0x00000000


	//----- nvinfo : EIATTR_MIN_STACK_SIZE
	.align		4
.L_387:
        /*0834*/ 	.byte	0x04, 0x12
        /*0836*/ 	.short	(.L_389 - .L_388)
	.align		4
.L_388:
        /*0838*/ 	.word	index@(_ZN2at6native18elementwise_kernelILi128ELi4EZNS0_15gpu_kernel_implINS0_13BUnaryFunctorIN3c104HalfES5_S5_ZZZNS0_20copysign_kernel_cudaERNS_18TensorIteratorBaseEENKUlvE_clEvENKUlvE2_clEvEUlS5_S5_E_EEEEvS7_RKT_EUliE_EEviT1_)
        /*083c*/ 	.word	0x00000000


	//----- nvinfo : EIATTR_MIN_STACK_SIZE
	.align		4
.L_389:
        /*0840*/ 	.byte	0x04, 0x12
        /*0842*/ 	.short	(.L_391 - .L_390)
	.align		4
.L_390:
        /*0844*/ 	.word	index@(_ZN2at6native27unrolled_elementwise_kernelINS0_13BUnaryFunctorIN3c104HalfES4_S4_ZZZNS0_20copysign_kernel_cudaERNS_18TensorIteratorBaseEENKUlvE_clEvENKUlvE2_clEvEUlS4_S4_E_EESt5arrayIPcLm2EELi4E23TrivialOffsetCalculatorILi1EjESF_NS0_6memory12LoadWithCastILi1EEENSG_13StoreWithCastILi1EEEEEviT_T0_T2_T3_T4_T5_)
        /*0848*/ 	.word	0x00000000


	//----- nvinfo : EIATTR_MIN_STACK_SIZE
	.align		4
.L_391:
        /*084c*/ 	.byte	0x04, 0x12
        /*084e*/ 	.short	(.L_393 - .L_392)
	.align		4
.L_392:
        /*0850*/ 	.word	index@(_ZN2at6native18elementwise_kernelILi128ELi4EZNS0_22gpu_kernel_impl_nocastINS0_13BUnaryFunctorIN3c104HalfES5_S5_ZZZNS0_20copysign_kernel_cudaERNS_18TensorIteratorBaseEENKUlvE_clEvENKUlvE2_clEvEUlS5_S5_E_EEEEvS7_RKT_EUliE_EEviT1_)
        /*0854*/ 	.word	0x00000000


	//----- nvinfo : EIATTR_MIN_STACK_SIZE
	.align		4
.L_393:
        /*0858*/ 	.byte	0x04, 0x12
        /*085a*/ 	.short	(.L_395 - .L_394)
	.align		4
.L_394:
        /*085c*/ 	.word	index@(_ZN2at6native27unrolled_elementwise_kernelINS0_13BUnaryFunctorIN3c104HalfES4_S4_ZZZNS0_20copysign_kernel_cudaERNS_18TensorIteratorBaseEENKUlvE_clEvENKUlvE2_clEvEUlS4_S4_E_EESt5arrayIPcLm2EELi4E23TrivialOffsetCalculatorILi1EjESF_NS0_6memory15LoadWithoutCastENSG_16StoreWithoutCastEEEviT_T0_T2_T3_T4_T5_)
        /*0860*/ 	.word	0x00000000


	//----- nvinfo : EIATTR_MIN_STACK_SIZE
	.align		4
.L_395:
        /*0864*/ 	.byte	0x04, 0x12
        /*0866*/ 	.short	(.L_397 - .L_396)
	.align		4
.L_396:
        /*0868*/ 	.word	index@(_ZN2at6native29vectorized_elementwise_kernelILi2ENS0_13BUnaryFunctorIN3c104HalfES4_S4_ZZZNS0_20copysign_kernel_cudaERNS_18TensorIteratorBaseEENKUlvE_clEvENKUlvE2_clEvEUlS4_S4_E_EESt5arrayIPcLm2EEEEviT0_T1_)
        /*086c*/ 	.word	0x00000000


	//----- nvinfo : EIATTR_MIN_STACK_SIZE
	.align		4
.L_397:
        /*0870*/ 	.byte	0x04, 0x12
        /*0872*/ 	.short	(.L_399 - .L_398)
	.align		4
.L_398:
        /*0874*/ 	.word	index@(_ZN2at6native29vectorized_elementwise_kernelILi4ENS0_13BUnaryFunctorIN3c104HalfES4_S4_ZZZNS0_20copysign_kernel_cudaERNS_18TensorIteratorBaseEENKUlvE_clEvENKUlvE2_clEvEUlS4_S4_E_EESt5arrayIPcLm2EEEEviT0_T1_)
        /*0878*/ 	.word	0x00000000


	//----- nvinfo : EIATTR_MIN_STACK_SIZE
	.align		4
.L_399:
        /*087c*/ 	.byte	0x04, 0x12
        /*087e*/ 	.short	(.L_401 - .L_400)
	.align		4
.L_400:
        /*0880*/ 	.word	index@(_ZN2at6native29vectorized_elementwise_kernelILi8ENS0_13BUnaryFunctorIN3c104HalfES4_S4_ZZZNS0_20copysign_kernel_cudaERNS_18TensorIteratorBaseEENKUlvE_clEvENKUlvE2_clEvEUlS4_S4_E_EESt5arrayIPcLm2EEEEviT0_T1_)
        /*0884*/ 	.word	0x00000000


	//----- nvinfo : EIATTR_MIN_STACK_SIZE
	.align		4
.L_401:
        /*0888*/ 	.byte	0x04, 0x12
        /*088a*/ 	.short	(.L_403 - .L_402)
	.align		4
.L_402:
        /*088c*/ 	.word	index@(_ZN2at6native18elementwise_kernelILi128ELi4EZNS0_15gpu_kernel_implINS0_13AUnaryFunctorIN3c104HalfES5_S5_ZZZNS0_20copysign_kernel_cudaERNS_18TensorIteratorBaseEENKUlvE_clEvENKUlvE2_clEvEUlS5_S5_E_EEEEvS7_RKT_EUliE_EEviT1_)
        /*0890*/ 	.word	0x00000000


	//----- nvinfo : EIATTR_MIN_STACK_SIZE
	.align		4
.L_403:
        /*0894*/ 	.byte	0x04, 0x12
        /*0896*/ 	.short	(.L_405 - .L_404)
	.align		4
.L_404:
        /*0898*/ 	.word	index@(_ZN2at6native27unrolled_elementwise_kernelINS0_13AUnaryFunctorIN3c104HalfES4_S4_ZZZNS0_20copysign_kernel_cudaERNS_18TensorIteratorBaseEENKUlvE_clEvENKUlvE2_clEvEUlS4_S4_E_EESt5arrayIPcLm2EELi4E23TrivialOffsetCalculatorILi1EjESF_NS0_6memory12LoadWithCastILi1EEENSG_13StoreWithCastILi1EEEEEviT_T0_T2_T3_T4_T5_)
        /*089c*/ 	.word	0x00000000


	//----- nvinfo : EIATTR_MIN_STACK_SIZE
	.align		4
.L_405:
        /*08a0*/ 	.byte	0x04, 0x12
        /*08a2*/ 	.short	(.L_407 - .L_406)
	.align		4
.L_406:
        /*08a4*/ 	.word	index@(_ZN2at6native18elementwise_kernelILi128ELi4EZNS0_22gpu_kernel_impl_nocastINS0_13AUnaryFunctorIN3c104HalfES5_S5_ZZZNS0_20copysign_kernel_cudaERNS_18TensorIteratorBaseEENKUlvE_clEvENKUlvE2_clEvEUlS5_S5_E_EEEEvS7_RKT_EUliE_EEviT1_)
        /*08a8*/ 	.word	0x00000000


	//----- nvinfo : EIATTR_MIN_STACK_SIZE
	.align		4
.L_407:
        /*08ac*/ 	.byte	0x04, 0x12
        /*08ae*/ 	.short	(.L_409 - .L_408)
	.align		4
.L_408:
        /*08b0*/ 	.word	index@(_ZN2at6native27unrolled_elementwise_kernelINS0_13AUnaryFunctorIN3c104HalfES4_S4_ZZZNS0_20copysign_kernel_cudaERNS_18TensorIteratorBaseEENKUlvE_clEvENKUlvE2_clEvEUlS4_S4_E_EESt5arrayIPcLm2EELi4E23TrivialOffsetCalculatorILi1EjESF_NS0_6memory15LoadWithoutCastENSG_16StoreWithoutCastEEEviT_T0_T2_T3_T4_T5_)
        /*08b4*/ 	.word	0x00000000


	//----- nvinfo : EIATTR_MIN_STACK_SIZE
	.align		4
.L_409:
        /*08b8*/ 	.byte	0x04, 0x12
        /*08ba*/ 	.short	(.L_411 - .L_410)
	.align		4
.L_410:
        /*08bc*/ 	.word	index@(_ZN2at6native29vectorized_elementwise_kernelILi2ENS0_13AUnaryFunctorIN3c104HalfES4_S4_ZZZNS0_20copysign_kernel_cudaERNS_18TensorIteratorBaseEENKUlvE_clEvENKUlvE2_clEvEUlS4_S4_E_EESt5arrayIPcLm2EEEEviT0_T1_)
        /*08c0*/ 	.word	0x00000000


	//----- nvinfo : EIATTR_MIN_STACK_SIZE
	.align		4
.L_411:
        /*08c4*/ 	.byte	0x04, 0x12
        /*08c6*/ 	.short	(.L_413 - .L_412)
	.align		4
.L_412:
        /*08c8*/ 	.word	index@(_ZN2at6native29vectorized_elementwise_kernelILi4ENS0_13AUnaryFunctorIN3c104HalfES4_S4_ZZZNS0_20copysign_kernel_cudaERNS_18TensorIteratorBaseEENKUlvE_clEvENKUlvE2_clEvEUlS4_S4_E_EESt5arrayIPcLm2EEEEviT0_T1_)
        /*08cc*/ 	.word	0x00000000


	//----- nvinfo : EIATTR_MIN_STACK_SIZE
	.align		4
.L_413:
        /*08d0*/ 	.byte	0x04, 0x12
        /*08d2*/ 	.short	(.L_415 - .L_414)
	.align		4
.L_414:
        /*08d4*/ 	.word	index@(_ZN2at6native29vectorized_elementwise_kernelILi8ENS0_13AUnaryFunctorIN3c104HalfES4_S4_ZZZNS0_20copysign_kernel_cudaERNS_18TensorIteratorBaseEENKUlvE_clEvENKUlvE2_clEvEUlS4_S4_E_EESt5arrayIPcLm2EEEEviT0_T1_)
        /*08d8*/ 	.word	0x00000000


	//----- nvinfo : EIATTR_MIN_STACK_SIZE
	.align		4
.L_415:
        /*08dc*/ 	.byte	0x04, 0x12
        /*08de*/ 	.short	(.L_417 - .L_416)
	.align		4
.L_416:
        /*08e0*/ 	.word	index@(_ZN2at6native18elementwise_kernelILi128ELi4EZNS0_15gpu_kernel_implINS0_13BinaryFunctorIN3c108BFloat16ES5_S5_ZZZNS0_20copysign_kernel_cudaERNS_18TensorIteratorBaseEENKUlvE_clEvENKUlvE1_clEvEUlS5_S5_E_EEEEvS7_RKT_EUliE_EEviT1_)
        /*08e4*/ 	.word	0x00000000


	//----- nvinfo : EIATTR_MIN_STACK_SIZE
	.align		4
.L_417:
        /*08e8*/ 	.byte	0x04, 0x12
        /*08ea*/ 	.short	(.L_419 - .L_418)
	.align		4
.L_418:
        /*08ec*/ 	.word	index@(_ZN2at6native27unrolled_elementwise_kernelINS0_13BinaryFunctorIN3c108BFloat16ES4_S4_ZZZNS0_20copysign_kernel_cudaERNS_18TensorIteratorBaseEENKUlvE_clEvENKUlvE1_clEvEUlS4_S4_E_EESt5arrayIPcLm3EELi4E23TrivialOffsetCalculatorILi2EjESE_ILi1EjENS0_6memory12LoadWithCastILi2EEENSH_13StoreWithCastILi1EEEEEviT_T0_T2_T3_T4_T5_)
        /*08f0*/ 	.word	0x00000000


	//----- nvinfo : EIATTR_MIN_STACK_SIZE
	.align		4
.L_419:
        /*08f4*/ 	.byte	0x04, 0x12
        /*08f6*/ 	.short	(.L_421 - .L_420)
	.align		4
.L_420:
        /*08f8*/ 	.word	index@(_ZN2at6native18elementwise_kernelILi128ELi4EZNS0_22gpu_kernel_impl_nocastINS0_13BinaryFunctorIN3c108BFloat16ES5_S5_ZZZNS0_20copysign_kernel_cudaERNS_18TensorIteratorBaseEENKUlvE_clEvENKUlvE1_clEvEUlS5_S5_E_EEEEvS7_RKT_EUliE_EEviT1_)
        /*08fc*/ 	.word	0x00000000


	//----- nvinfo : EIATTR_MIN_STACK_SIZE
	.align		4
.L_421:
        /*0900*/ 	.byte	0x04, 0x12
        /*0902*/ 	.short	(.L_423 - .L_422)
	.align		4
.L_422:
        /*0904*/ 	.word	index@(_ZN2at6native27unrolled_elementwise_kernelINS0_13BinaryFunctorIN3c108BFloat16ES4_S4_ZZZNS0_20copysign_kernel_cudaERNS_18TensorIteratorBaseEENKUlvE_clEvENKUlvE1_clEvEUlS4_S4_E_EESt5arrayIPcLm3EELi4E23TrivialOffsetCalculatorILi2EjESE_ILi1EjENS0_6memory15LoadWithoutCastENSH_16StoreWithoutCastEEEviT_T0_T2_T3_T4_T5_)
        /*0908*/ 	.word	0x00000000


	//----- nvinfo : EIATTR_MIN_STACK_SIZE
	.align		4
.L_423:
        /*090c*/ 	.byte	0x04, 0x12
        /*090e*/ 	.short	(.L_425 - .L_424)
	.align		4
.L_424:
        /*0910*/ 	.word	index@(_ZN2at6native29vectorized_elementwise_kernelILi2ENS0_13BinaryFunctorIN3c108BFloat16ES4_S4_ZZZNS0_20copysign_kernel_cudaERNS_18TensorIteratorBaseEENKUlvE_clEvENKUlvE1_clEvEUlS4_S4_E_EESt5arrayIPcLm3EEEEviT0_T1_)
        /*0914*/ 	.word	0x00000000


	//----- nvinfo : EIATTR_MIN_STACK_SIZE
	.align		4
.L_425:
        /*0918*/ 	.byte	0x04, 0x12
        /*091a*/ 	.short	(.L_427 - .L_426)
	.align		4
.L_426:
        /*091c*/ 	.word	index@(_ZN2at6native29vectorized_elementwise_kernelILi4ENS0_13BinaryFunctorIN3c108BFloat16ES4_S4_ZZZNS0_20copysign_kernel_cudaERNS_18TensorIteratorBaseEENKUlvE_clEvENKUlvE1_clEvEUlS4_S4_E_EESt5arrayIPcLm3EEEEviT0_T1_)
        /*0920*/ 	.word	0x00000000


	//----- nvinfo : EIATTR_MIN_STACK_SIZE
	.align		4
.L_427:
        /*0924*/ 	.byte	0x04, 0x12
        /*0926*/ 	.short	(.L_429 - .L_428)
	.align		4
.L_428:
        /*0928*/ 	.word	index@(_ZN2at6native29vectorized_elementwise_kernelILi8ENS0_13BinaryFunctorIN3c108BFloat16ES4_S4_ZZZNS0_20copysign_kernel_cudaERNS_18TensorIteratorBaseEENKUlvE_clEvENKUlvE1_clEvEUlS4_S4_E_EESt5arrayIPcLm3EEEEviT0_T1_)
        /*092c*/ 	.word	0x00000000


	//----- nvinfo : EIATTR_MIN_STACK_SIZE
	.align		4
.L_429:
        /*0930*/ 	.byte	0x04, 0x12
        /*0932*/ 	.short	(.L_431 - .L_430)
	.align		4
.L_430:
        /*0934*/ 	.word	index@(_ZN2at6native18elementwise_kernelILi128ELi4EZNS0_15gpu_kernel_implINS0_13BUnaryFunctorIN3c108BFloat16ES5_S5_ZZZNS0_20copysign_kernel_cudaERNS_18TensorIteratorBaseEENKUlvE_clEvENKUlvE1_clEvEUlS5_S5_E_EEEEvS7_RKT_EUliE_EEviT1_)
        /*0938*/ 	.word	0x00000000


	//----- nvinfo : EIATTR_MIN_STACK_SIZE
	.align		4
.L_431:
        /*093c*/ 	.byte	0x04, 0x12
        /*093e*/ 	.short	(.L_433 - .L_432)
	.align		4
.L_432:
        /*0940*/ 	.word	index@(_ZN2at6native27unrolled_elementwise_kernelINS0_13BUnaryFunctorIN3c108BFloat16ES4_S4_ZZZNS0_20copysign_kernel_cudaERNS_18TensorIteratorBaseEENKUlvE_clEvENKUlvE1_clEvEUlS4_S4_E_EESt5arrayIPcLm2EELi4E23TrivialOffsetCalculatorILi1EjESF_NS0_6memory12LoadWithCastILi1EEENSG_13StoreWithCastILi1EEEEEviT_T0_T2_T3_T4_T5_)
        /*0944*/ 	.word	0x00000000


	//----- nvinfo : EIATTR_MIN_STACK_SIZE
	.align		4
.L_433:
        /*0948*/ 	.byte	0x04, 0x12
        /*094a*/ 	.short	(.L_435 - .L_434)
	.align		4
.L_434:
        /*094c*/ 	.word	index@(_ZN2at6native18elementwise_kernelILi128ELi4EZNS0_22gpu_kernel_impl_nocastINS0_13BUnaryFunctorIN3c108BFloat16ES5_S5_ZZZNS0_20copysign_kernel_cudaERNS_18TensorIteratorBaseEENKUlvE_clEvENKUlvE1_clEvEUlS5_S5_E_EEEEvS7_RKT_EUliE_EEviT1_)
        /*0950*/ 	.word	0x00000000


	//----- nvinfo : EIATTR_MIN_STACK_SIZE
	.align		4
.L_435:
        /*0954*/ 	.byte	0x04, 0x12
        /*0956*/ 	.short	(.L_437 - .L_436)
	.align		4
.L_436:
        /*0958*/ 	.word	index@(_ZN2at6native27unrolled_elementwise_kernelINS0_13BUnaryFunctorIN3c108BFloat16ES4_S4_ZZZNS0_20copysign_kernel_cudaERNS_18TensorIteratorBaseEENKUlvE_clEvENKUlvE1_clEvEUlS4_S4_E_EESt5arrayIPcLm2EELi4E23TrivialOffsetCalculatorILi1EjESF_NS0_6memory15LoadWithoutCastENSG_16StoreWithoutCastEEEviT_T0_T2_T3_T4_T5_)
        /*095c*/ 	.word	0x00000000


	//----- nvinfo : EIATTR_MIN_STACK_SIZE
	.align		4
.L_437:
        /*0960*/ 	.byte	0x04, 0x12
        /*0962*/ 	.short	(.L_439 - .L_438)
	.align		4
.L_438:
        /*0964*/ 	.word	index@(_ZN2at6native29vectorized_elementwise_kernelILi2ENS0_13BUnaryFunctorIN3c108BFloat16ES4_S4_ZZZNS0_20copysign_kernel_cudaERNS_18TensorIteratorBaseEENKUlvE_clEvENKUlvE1_clEvEUlS4_S4_E_EESt5arrayIPcLm2EEEEviT0_T1_)
        /*0968*/ 	.word	0x00000000


	//----- nvinfo : EIATTR_MIN_STACK_SIZE
	.align		4
.L_439:
        /*096c*/ 	.byte	0x04, 0x12
        /*096e*/ 	.short	(.L_441 - .L_440)
	.align		4
.L_440:
        /*0970*/ 	.word	index@(_ZN2at6native29vectorized_elementwise_kernelILi4ENS0_13BUnaryFunctorIN3c108BFloat16ES4_S4_ZZZNS0_20copysign_kernel_cudaERNS_18TensorIteratorBaseEENKUlvE_clEvENKUlvE1_clEvEUlS4_S4_E_EESt5arrayIPcLm2EEEEviT0_T1_)
        /*0974*/ 	.word	0x00000000


	//----- nvinfo : EIATTR_MIN_STACK_SIZE
	.align		4
.L_441:
        /*0978*/ 	.byte	0x04, 0x12
        /*097a*/ 	.short	(.L_443 - .L_442)
	.align		4
.L_442:
        /*097c*/ 	.word	index@(_ZN2at6native29vectorized_elementwise_kernelILi8ENS0_13BUnaryFunctorIN3c108BFloat16ES4_S4_ZZZNS0_20copysign_kernel_cudaERNS_18TensorIteratorBaseEENKUlvE_clEvENKUlvE1_clEvEUlS4_S4_E_EESt5arrayIPcLm2EEEEviT0_T1_)
        /*0980*/ 	.word	0x00000000


	//----- nvinfo : EIATTR_MIN_STACK_SIZE
	.align		4
.L_443:
        /*0984*/ 	.byte	0x04, 0x12
        /*0986*/ 	.short	(.L_445 - .L_444)
	.align		4
.L_444:
        /*0988*/ 	.word	index@(_ZN2at6native18elementwise_kernelILi128ELi4EZNS0_15gpu_kernel_implINS0_13AUnaryFunctorIN3c108BFloat16ES5_S5_ZZZNS0_20copysign_kernel_cudaERNS_18TensorIteratorBaseEENKUlvE_clEvENKUlvE1_clEvEUlS5_S5_E_EEEEvS7_RKT_EUliE_EEviT1_)
        /*098c*/ 	.word	0x00000000


	//----- nvinfo : EIATTR_MIN_STACK_SIZE
	.align		4
.L_445:
        /*0990*/ 	.byte	0x04, 0x12
        /*0992*/ 	.short	(.L_447 - .L_446)
	.align		4
.L_446:
        /*0994*/ 	.word	index@(_ZN2at6native27unrolled_elementwise_kernelINS0_13AUnaryFunctorIN3c108BFloat16ES4_S4_ZZZNS0_20copysign_kernel_cudaERNS_18TensorIteratorBaseEENKUlvE_clEvENKUlvE1_clEvEUlS4_S4_E_EESt5arrayIPcLm2EELi4E23TrivialOffsetCalculatorILi1EjESF_NS0_6memory12LoadWithCastILi1EEENSG_13StoreWithCastILi1EEEEEviT_T0_T2_T3_T4_T5_)
        /*0998*/ 	.word	0x00000000


	//----- nvinfo : EIATTR_MIN_STACK_SIZE
	.align		4
.L_447:
        /*099c*/ 	.byte	0x04, 0x12
        /*099e*/ 	.short	(.L_449 - .L_448)
	.align		4
.L_448:
        /*09a0*/ 	.word	index@(_ZN2at6native18elementwise_kernelILi128ELi4EZNS0_22gpu_kernel_impl_nocastINS0_13AUnaryFunctorIN3c108BFloat16ES5_S5_ZZZNS0_20copysign_kernel_cudaERNS_18TensorIteratorBaseEENKUlvE_clEvENKUlvE1_clEvEUlS5_S5_E_EEEEvS7_RKT_EUliE_EEviT1_)
        /*09a4*/ 	.word	0x00000000


	//----- nvinfo : EIATTR_MIN_STACK_SIZE
	.align		4
.L_449:
        /*09a8*/ 	.byte	0x04, 0x12
        /*09aa*/ 	.short	(.L_451 - .L_450)
	.align		4
.L_450:
        /*09ac*/ 	.word	index@(_ZN2at6native27unrolled_elementwise_kernelINS0_13AUnaryFunctorIN3c108BFloat16ES4_S4_ZZZNS0_20copysign_kernel_cudaERNS_18TensorIteratorBaseEENKUlvE_clEvENKUlvE1_clEvEUlS4_S4_E_EESt5arrayIPcLm2EELi4E23TrivialOffsetCalculatorILi1EjESF_NS0_6memory15LoadWithoutCastENSG_16StoreWithoutCastEEEviT_T0_T2_T3_T4_T5_)
        /*09b0*/ 	.word	0x00000000


	//----- nvinfo : EIATTR_MIN_STACK_SIZE
	.align		4
.L_451:
        /*09b4*/ 	.byte	0x04, 0x12
        /*09b6*/ 	.short	(.L_453 - .L_452)
	.align		4
.L_452:
        /*09b8*/ 	.word	index@(_ZN2at6native29vectorized_elementwise_kernelILi2ENS0_13AUnaryFunctorIN3c108BFloat16ES4_S4_ZZZNS0_20copysign_kernel_cudaERNS_18TensorIteratorBaseEENKUlvE_clEvENKUlvE1_clEvEUlS4_S4_E_EESt5arrayIPcLm2EEEEviT0_T1_)
        /*09bc*/ 	.word	0x00000000


	//----- nvinfo : EIATTR_MIN_STACK_SIZE
	.align		4
.L_453:
        /*09c0*/ 	.byte	0x04, 0x12
        /*09c2*/ 	.short	(.L_455 - .L_454)
	.align		4
.L_454:
        /*09c4*/ 	.word	index@(_ZN2at6native29vectorized_elementwise_kernelILi4ENS0_13AUnaryFunctorIN3c108BFloat16ES4_S4_ZZZNS0_20copysign_kernel_cudaERNS_18TensorIteratorBaseEENKUlvE_clEvENKUlvE1_clEvEUlS4_S4_E_EESt5arrayIPcLm2EEEEviT0_T1_)
        /*09c8*/ 	.word	0x00000000


	//----- nvinfo : EIATTR_MIN_STACK_SIZE
	.align		4
.L_455:
        /*09cc*/ 	.byte	0x04, 0x12
        /*09ce*/ 	.short	(.L_457 - .L_456)
	.align		4
.L_456:
        /*09d0*/ 	.word	index@(_ZN2at6native29vectorized_elementwise_kernelILi8ENS0_13AUnaryFunctorIN3c108BFloat16ES4_S4_ZZZNS0_20copysign_kernel_cudaERNS_18TensorIteratorBaseEENKUlvE_clEvENKUlvE1_clEvEUlS4_S4_E_EESt5arrayIPcLm2EEEEviT0_T1_)
        /*09d4*/ 	.word	0x00000000


	//----- nvinfo : EIATTR_MIN_STACK_SIZE
	.align		4
.L_457:
        /*09d8*/ 	.byte	0x04, 0x12
        /*09da*/ 	.short	(.L_459 - .L_458)
	.align		4
.L_458:
        /*09dc*/ 	.word	index@(_ZN2at6native18elementwise_kernelILi128ELi4EZNS0_15gpu_kernel_implINS0_13BinaryFunctorIfffZZZNS0_20copysign_kernel_cudaERNS_18TensorIteratorBaseEENKUlvE_clEvENKUlvE0_clEvEUlffE_EEEEvS5_RKT_EUliE_EEviT1_)
        /*09e0*/ 	.word	0x00000000


	//----- nvinfo : EIATTR_MIN_STACK_SIZE
	.align		4
.L_459:
        /*09e4*/ 	.byte	0x04, 0x12
        /*09e6*/ 	.short	(.L_461 - .L_460)
	.align		4
.L_460:
        /*09e8*/ 	.word	index@(_ZN2at6native27unrolled_elementwise_kernelINS0_13BinaryFunctorIfffZZZNS0_20copysign_kernel_cudaERNS_18TensorIteratorBaseEENKUlvE_clEvENKUlvE0_clEvEUlffE_EESt5arrayIPcLm3EELi4E23TrivialOffsetCalculatorILi2EjESC_ILi1EjENS0_6memory12LoadWithCastILi2EEENSF_13StoreWithCastILi1EEEEEviT_T0_T2_T3_T4_T5_)
        /*09ec*/ 	.word	0x00000000


	//----- nvinfo : EIATTR_MIN_STACK_SIZE
	.align		4
.L_461:
        /*09f0*/ 	.byte	0x04, 0x12
        /*09f2*/ 	.short	(.L_463 - .L_462)
	.align		4
.L_462:
        /*09f4*/ 	.word	index@(_ZN2at6native18elementwise_kernelILi128ELi2EZNS0_22gpu_kernel_impl_nocastINS0_13BinaryFunctorIfffZZZNS0_20copysign_kernel_cudaERNS_18TensorIteratorBaseEENKUlvE_clEvENKUlvE0_clEvEUlffE_EEEEvS5_RKT_EUliE_EEviT1_)
        /*09f8*/ 	.word	0x00000000


	//----- nvinfo : EIATTR_MIN_STACK_SIZE
	.align		4
.L_463:
        /*09fc*/ 	.byte	0x04, 0x12
        /*09fe*/ 	.short	(.L_465 - .L_464)
	.align		4
.L_464:
        /*0a00*/ 	.word	index@(_ZN2at6native27unrolled_elementwise_kernelINS0_13BinaryFunctorIfffZZZNS0_20copysign_kernel_cudaERNS_18TensorIteratorBaseEENKUlvE_clEvENKUlvE0_clEvEUlffE_EESt5arrayIPcLm3EELi4E23TrivialOffsetCalculatorILi2EjESC_ILi1EjENS0_6memory15LoadWithoutCastENSF_16StoreWithoutCastEEEviT_T0_T2_T3_T4_T5_)
        /*0a04*/ 	.word	0x00000000


	//----- nvinfo : EIATTR_MIN_STACK_SIZE
	.align		4
.L_465:
        /*0a08*/ 	.byte	0x04, 0x12
        /*0a0a*/ 	.short	(.L_467 - .L_466)
	.align		4
.L_466:
        /*0a0c*/ 	.word	index@(_ZN2at6native29vectorized_elementwise_kernelILi2ENS0_13BinaryFunctorIfffZZZNS0_20copysign_kernel_cudaERNS_18TensorIteratorBaseEENKUlvE_clEvENKUlvE0_clEvEUlffE_EESt5arrayIPcLm3EEEEviT0_T1_)
        /*0a10*/ 	.word	0x00000000


	//----- nvinfo : EIATTR_MIN_STACK_SIZE
	.align		4
.L_467:
        /*0a14*/ 	.byte	0x04, 0x12
        /*0a16*/ 	.short	(.L_469 - .L_468)
	.align		4
.L_468:
        /*0a18*/ 	.word	index@(_ZN2at6native29vectorized_elementwise_kernelILi4ENS0_13BinaryFunctorIfffZZZNS0_20copysign_kernel_cudaERNS_18TensorIteratorBaseEENKUlvE_clEvENKUlvE0_clEvEUlffE_EESt5arrayIPcLm3EEEEviT0_T1_)
        /*0a1c*/ 	.word	0x00000000


	//----- nvinfo : EIATTR_MIN_STACK_SIZE
	.align		4
.L_469:
        /*0a20*/ 	.byte	0x04, 0x12
        /*0a22*/ 	.short	(.L_471 - .L_470)
	.align		4
.L_470:
        /*0a24*/ 	.word	index@(_ZN2at6native29vectorized_elementwise_kernelILi8ENS0_13BinaryFunctorIfffZZZNS0_20copysign_kernel_cudaERNS_18TensorIteratorBaseEENKUlvE_clEvENKUlvE0_clEvEUlffE_EESt5arrayIPcLm3EEEEviT0_T1_)
        /*0a28*/ 	.word	0x00000000


	//----- nvinfo : EIATTR_MIN_STACK_SIZE
	.align		4
.L_471:
        /*0a2c*/ 	.byte	0x04, 0x12
        /*0a2e*/ 	.short	(.L_473 - .L_472)
	.align		4
.L_472:
        /*0a30*/ 	.word	index@(_ZN2at6native18elementwise_kernelILi128ELi4EZNS0_15gpu_kernel_implINS0_13BUnaryFunctorIfffZZZNS0_20copysign_kernel_cudaERNS_18TensorIteratorBaseEENKUlvE_clEvENKUlvE0_clEvEUlffE_EEEEvS5_RKT_EUliE_EEviT1_)
        /*0a34*/ 	.word	0x00000000


	//----- nvinfo : EIATTR_MIN_STACK_SIZE
	.align		4
.L_473:
        /*0a38*/ 	.byte	0x04, 0x12
        /*0a3a*/ 	.short	(.L_475 - .L_474)
	.align		4
.L_474:
        /*0a3c*/ 	.word	index@(_ZN2at6native27unrolled_elementwise_kernelINS0_13BUnaryFunctorIfffZZZNS0_20copysign_kernel_cudaERNS_18TensorIteratorBaseEENKUlvE_clEvENKUlvE0_clEvEUlffE_EESt5arrayIPcLm2EELi4E23TrivialOffsetCalculatorILi1EjESD_NS0_6memory12LoadWithCastILi1EEENSE_13StoreWithCastILi1EEEEEviT_T0_T2_T3_T4_T5_)
        /*0a40*/ 	.word	0x00000000


	//----- nvinfo : EIATTR_MIN_STACK_SIZE
	.align		4
.L_475:
        /*0a44*/ 	.byte	0x04, 0x12
        /*0a46*/ 	.short	(.L_477 - .L_476)
	.align		4
.L_476:
        /*0a48*/ 	.word	index@(_ZN2at6native18elementwise_kernelILi128ELi2EZNS0_22gpu_kernel_impl_nocastINS0_13BUnaryFunctorIfffZZZNS0_20copysign_kernel_cudaERNS_18TensorIteratorBaseEENKUlvE_clEvENKUlvE0_clEvEUlffE_EEEEvS5_RKT_EUliE_EEviT1_)
        /*0a4c*/ 	.word	0x00000000


	//----- nvinfo : EIATTR_MIN_STACK_SIZE
	.align		4
.L_477:
        /*0a50*/ 	.byte	0x04, 0x12
        /*0a52*/ 	.short	(.L_479 - .L_478)
	.align		4
.L_478:
        /*0a54*/ 	.word	index@(_ZN2at6native27unrolled_elementwise_kernelINS0_13BUnaryFunctorIfffZZZNS0_20copysign_kernel_cudaERNS_18TensorIteratorBaseEENKUlvE_clEvENKUlvE0_clEvEUlffE_EESt5arrayIPcLm2EELi4E23TrivialOffsetCalculatorILi1EjESD_NS0_6memory15LoadWithoutCastENSE_16StoreWithoutCastEEEviT_T0_T2_T3_T4_T5_)
        /*0a58*/ 	.word	0x00000000


	//----- nvinfo : EIATTR_MIN_STACK_SIZE
	.align		4
.L_479:
        /*0a5c*/ 	.byte	0x04, 0x12
        /*0a5e*/ 	.short	(.L_481 - .L_480)
	.align		4
.L_480:
        /*0a60*/ 	.word	index@(_ZN2at6native29vectorized_elementwise_kernelILi2ENS0_13BUnaryFunctorIfffZZZNS0_20copysign_kernel_cudaERNS_18TensorIteratorBaseEENKUlvE_clEvENKUlvE0_clEvEUlffE_EESt5arrayIPcLm2EEEEviT0_T1_)
        /*0a64*/ 	.word	0x00000000


	//----- nvinfo : EIATTR_MIN_STACK_SIZE
	.align		4
.L_481:
        /*0a68*/ 	.byte	0x04, 0x12
        /*0a6a*/ 	.short	(.L_483 - .L_482)
	.align		4
.L_482:
        /*0a6c*/ 	.word	index@(_ZN2at6native29vectorized_elementwise_kernelILi4ENS0_13BUnaryFunctorIfffZZZNS0_20copysign_kernel_cudaERNS_18TensorIteratorBaseEENKUlvE_clEvENKUlvE0_clEvEUlffE_EESt5arrayIPcLm2EEEEviT0_T1_)
        /*0a70*/ 	.word	0x00000000


	//----- nvinfo : EIATTR_MIN_STACK_SIZE
	.align		4
.L_483:
        /*0a74*/ 	.byte	0x04, 0x12
        /*0a76*/ 	.short	(.L_485 - .L_484)
	.align		4
.L_484:
        /*0a78*/ 	.word	index@(_ZN2at6native29vectorized_elementwise_kernelILi8ENS0_13BUnaryFunctorIfffZZZNS0_20copysign_kernel_cudaERNS_18TensorIteratorBaseEENKUlvE_clEvENKUlvE0_clEvEUlffE_EESt5arrayIPcLm2EEEEviT0_T1_)
        /*0a7c*/ 	.word	0x00000000


	//----- nvinfo : EIATTR_MIN_STACK_SIZE
	.align		4
.L_485:
        /*0a80*/ 	.byte	0x04, 0x12
        /*0a82*/ 	.short	(.L_487 - .L_486)
	.align		4
.L_486:
        /*0a84*/ 	.word	index@(_ZN2at6native18elementwise_kernelILi128ELi4EZNS0_15gpu_kernel_implINS0_13AUnaryFunctorIfffZZZNS0_20copysign_kernel_cudaERNS_18TensorIteratorBaseEENKUlvE_clEvENKUlvE0_clEvEUlffE_EEEEvS5_RKT_EUliE_EEviT1_)
        /*0a88*/ 	.word	0x00000000


	//----- nvinfo : EIATTR_MIN_STACK_SIZE
	.align		4
.L_487:
        /*0a8c*/ 	.byte	0x04, 0x12
        /*0a8e*/ 	.short	(.L_489 - .L_488)
	.align		4
.L_488:
        /*0a90*/ 	.word	index@(_ZN2at6native27unrolled_elementwise_kernelINS0_13AUnaryFunctorIfffZZZNS0_20copysign_kernel_cudaERNS_18TensorIteratorBaseEENKUlvE_clEvENKUlvE0_clEvEUlffE_EESt5arrayIPcLm2EELi4E23TrivialOffsetCalculatorILi1EjESD_NS0_6memory12LoadWithCastILi1EEENSE_13StoreWithCastILi1EEEEEviT_T0_T2_T3_T4_T5_)
        /*0a94*/ 	.word	0x00000000


	//----- nvinfo : EIATTR_MIN_STACK_SIZE
	.align		4
.L_489:
        /*0a98*/ 	.byte	0x04, 0x12
        /*0a9a*/ 	.short	(.L_491 - .L_490)
	.align		4
.L_490:
        /*0a9c*/ 	.word	index@(_ZN2at6native18elementwise_kernelILi128ELi2EZNS0_22gpu_kernel_impl_nocastINS0_13AUnaryFunctorIfffZZZNS0_20copysign_kernel_cudaERNS_18TensorIteratorBaseEENKUlvE_clEvENKUlvE0_clEvEUlffE_EEEEvS5_RKT_EUliE_EEviT1_)
        /*0aa0*/ 	.word	0x00000000


	//----- nvinfo : EIATTR_MIN_STACK_SIZE
	.align		4
.L_491:
        /*0aa4*/ 	.byte	0x04, 0x12
        /*0aa6*/ 	.short	(.L_493 - .L_492)
	.align		4
.L_492:
        /*0aa8*/ 	.word	index@(_ZN2at6native27unrolled_elementwise_kernelINS0_13AUnaryFunctorIfffZZZNS0_20copysign_kernel_cudaERNS_18TensorIteratorBaseEENKUlvE_clEvENKUlvE0_clEvEUlffE_EESt5arrayIPcLm2EELi4E23TrivialOffsetCalculatorILi1EjESD_NS0_6memory15LoadWithoutCastENSE_16StoreWithoutCastEEEviT_T0_T2_T3_T4_T5_)
        /*0aac*/ 	.word	0x00000000


	//----- nvinfo : EIATTR_MIN_STACK_SIZE
	.align		4
.L_493:
        /*0ab0*/ 	.byte	0x04, 0x12
        /*0ab2*/ 	.short	(.L_495 - .L_494)
	.align		4
.L_494:
        /*0ab4*/ 	.word	index@(_ZN2at6native29vectorized_elementwise_kernelILi2ENS0_13AUnaryFunctorIfffZZZNS0_20copysign_kernel_cudaERNS_18TensorIteratorBaseEENKUlvE_clEvENKUlvE0_clEvEUlffE_EESt5arrayIPcLm2EEEEviT0_T1_)
        /*0ab8*/ 	.word	0x00000000


	//----- nvinfo : EIATTR_MIN_STACK_SIZE
	.align		4
.L_495:
        /*0abc*/ 	.byte	0x04, 0x12
        /*0abe*/ 	.short	(.L_497 - .L_496)
	.align		4
.L_496:
        /*0ac0*/ 	.word	index@(_ZN2at6native29vectorized_elementwise_kernelILi4ENS0_13AUnaryFunctorIfffZZZNS0_20copysign_kernel_cudaERNS_18TensorIteratorBaseEENKUlvE_clEvENKUlvE0_clEvEUlffE_EESt5arrayIPcLm2EEEEviT0_T1_)
        /*0ac4*/ 	.word	0x00000000


	//----- nvinfo : EIATTR_MIN_STACK_SIZE
	.align		4
.L_497:
        /*0ac8*/ 	.byte	0x04, 0x12
        /*0aca*/ 	.short	(.L_499 - .L_498)
	.align		4
.L_498:
        /*0acc*/ 	.word	index@(_ZN2at6native29vectorized_elementwise_kernelILi8ENS0_13AUnaryFunctorIfffZZZNS0_20copysign_kernel_cudaERNS_18TensorIteratorBaseEENKUlvE_clEvENKUlvE0_clEvEUlffE_EESt5arrayIPcLm2EEEEviT0_T1_)
        /*0ad0*/ 	.word	0x00000000


	//----- nvinfo : EIATTR_MIN_STACK_SIZE
	.align		4
.L_499:
        /*0ad4*/ 	.byte	0x04, 0x12
        /*0ad6*/ 	.short	(.L_501 - .L_500)
	.align		4
.L_500:
        /*0ad8*/ 	.word	index@(_ZN2at6native18elementwise_kernelILi128ELi4EZNS0_15gpu_kernel_implINS0_13BinaryFunctorIdddZZZNS0_20copysign_kernel_cudaERNS_18TensorIteratorBaseEENKUlvE_clEvENKUlvE_clEvEUlddE_EEEEvS5_RKT_EUliE_EEviT1_)
        /*0adc*/ 	.word	0x00000000


	//----- nvinfo : EIATTR_MIN_STACK_SIZE
	.align		4
.L_501:
        /*0ae0*/ 	.byte	0x04, 0x12
        /*0ae2*/ 	.short	(.L_503 - .L_502)
	.align		4
.L_502:
        /*0ae4*/ 	.word	index@(_ZN2at6native27unrolled_elementwise_kernelINS0_13BinaryFunctorIdddZZZNS0_20copysign_kernel_cudaERNS_18TensorIteratorBaseEENKUlvE_clEvENKUlvE_clEvEUlddE_EESt5arrayIPcLm3EELi4E23TrivialOffsetCalculatorILi2EjESC_ILi1EjENS0_6memory12LoadWithCastILi2EEENSF_13StoreWithCastILi1EEEEEviT_T0_T2_T3_T4_T5_)
        /*0ae8*/ 	.word	0x00000000


	//----- nvinfo : EIATTR_MIN_STACK_SIZE
	.align		4
.L_503:
        /*0aec*/ 	.byte	0x04, 0x12
        /*0aee*/ 	.short	(.L_505 - .L_504)
	.align		4
.L_504:
        /*0af0*/ 	.word	index@(_ZN2at6native18elementwise_kernelILi128ELi2EZNS0_22gpu_kernel_impl_nocastINS0_13BinaryFunctorIdddZZZNS0_20copysign_kernel_cudaERNS_18TensorIteratorBaseEENKUlvE_clEvENKUlvE_clEvEUlddE_EEEEvS5_RKT_EUliE_EEviT1_)
        /*0af4*/ 	.word	0x00000000


	//----- nvinfo : EIATTR_MIN_STACK_SIZE
	.align		4
.L_505:
        /*0af8*/ 	.byte	0x04, 0x12
        /*0afa*/ 	.short	(.L_507 - .L_506)
	.align		4
.L_506:
        /*0afc*/ 	.word	index@(_ZN2at6native27unrolled_elementwise_kernelINS0_13BinaryFunctorIdddZZZNS0_20copysign_kernel_cudaERNS_18TensorIteratorBaseEENKUlvE_clEvENKUlvE_clEvEUlddE_EESt5arrayIPcLm3EELi4E23TrivialOffsetCalculatorILi2EjESC_ILi1EjENS0_6memory15LoadWithoutCastENSF_16StoreWithoutCastEEEviT_T0_T2_T3_T4_T5_)
        /*0b00*/ 	.word	0x00000000


	//----- nvinfo : EIATTR_MIN_STACK_SIZE
	.align		4
.L_507:
        /*0b04*/ 	.byte	0x04, 0x12
        /*0b06*/ 	.short	(.L_509 - .L_508)
	.align		4
.L_508:
        /*0b08*/ 	.word	index@(_ZN2at6native29vectorized_elementwise_kernelILi2ENS0_13BinaryFunctorIdddZZZNS0_20copysign_kernel_cudaERNS_18TensorIteratorBaseEENKUlvE_clEvENKUlvE_clEvEUlddE_EESt5arrayIPcLm3EEEEviT0_T1_)
        /*0b0c*/ 	.word	0x00000000


	//----- nvinfo : EIATTR_MIN_STACK_SIZE
	.align		4
.L_509:
        /*0b10*/ 	.byte	0x04, 0x12
        /*0b12*/ 	.short	(.L_511 - .L_510)
	.align		4
.L_510:
        /*0b14*/ 	.word	index@(_ZN2at6native29vectorized_elementwise_kernelILi4ENS0_13BinaryFunctorIdddZZZNS0_20copysign_kernel_cudaERNS_18TensorIteratorBaseEENKUlvE_clEvENKUlvE_clEvEUlddE_EESt5arrayIPcLm3EEEEviT0_T1_)
        /*0b18*/ 	.word	0x00000000


	//----- nvinfo : EIATTR_MIN_STACK_SIZE
	.align		4
.L_511:
        /*0b1c*/ 	.byte	0x04, 0x12
        /*0b1e*/ 	.short	(.L_513 - .L_512)
	.align		4
.L_512:
        /*0b20*/ 	.word	index@(_ZN2at6native29vectorized_elementwise_kernelILi8ENS0_13BinaryFunctorIdddZZZNS0_20copysign_kernel_cudaERNS_18TensorIteratorBaseEENKUlvE_clEvENKUlvE_clEvEUlddE_EESt5arrayIPcLm3EEEEviT0_T1_)
        /*0b24*/ 	.word	0x00000000


	//----- nvinfo : EIATTR_MIN_STACK_SIZE
	.align		4
.L_513:
        /*0b28*/ 	.byte	0x04, 0x12
        /*0b2a*/ 	.short	(.L_515 - .L_514)
	.align		4
.L_514:
        /*0b2c*/ 	.word	index@(_ZN2at6native18elementwise_kernelILi128ELi4EZNS0_15gpu_kernel_implINS0_13BUnaryFunctorIdddZZZNS0_20copysign_kernel_cudaERNS_18TensorIteratorBaseEENKUlvE_clEvENKUlvE_clEvEUlddE_EEEEvS5_RKT_EUliE_EEviT1_)
        /*0b30*/ 	.word	0x00000000


	//----- nvinfo : EIATTR_MIN_STACK_SIZE
	.align		4
.L_515:
        /*0b34*/ 	.byte	0x04, 0x12
        /*0b36*/ 	.short	(.L_517 - .L_516)
	.align		4
.L_516:
        /*0b38*/ 	.word	index@(_ZN2at6native27unrolled_elementwise_kernelINS0_13BUnaryFunctorIdddZZZNS0_20copysign_kernel_cudaERNS_18TensorIteratorBaseEENKUlvE_clEvENKUlvE_clEvEUlddE_EESt5arrayIPcLm2EELi4E23TrivialOffsetCalculatorILi1EjESD_NS0_6memory12LoadWithCastILi1EEENSE_13StoreWithCastILi1EEEEEviT_T0_T2_T3_T4_T5_)
        /*0b3c*/ 	.word	0x00000000


	//----- nvinfo : EIATTR_MIN_STACK_SIZE
	.align		4
.L_517:
        /*0b40*/ 	.byte	0x04, 0x12
        /*0b42*/ 	.short	(.L_519 - .L_518)
	.align		4
.L_518:
        /*0b44*/ 	.word	index@(_ZN2at6native18elementwise_kernelILi128ELi2EZNS0_22gpu_kernel_impl_nocastINS0_13BUnaryFunctorIdddZZZNS0_20copysign_kernel_cudaERNS_18TensorIteratorBaseEENKUlvE_clEvENKUlvE_clEvEUlddE_EEEEvS5_RKT_EUliE_EEviT1_)
        /*0b48*/ 	.word	0x00000000


	//----- nvinfo : EIATTR_MIN_STACK_SIZE
	.align		4
.L_519:
        /*0b4c*/ 	.byte	0x04, 0x12
        /*0b4e*/ 	.short	(.L_521 - .L_520)
	.align		4
.L_520:
        /*0b50*/ 	.word	index@(_ZN2at6native27unrolled_elementwise_kernelINS0_13BUnaryFunctorIdddZZZNS0_20copysign_kernel_cudaERNS_18TensorIteratorBaseEENKUlvE_clEvENKUlvE_clEvEUlddE_EESt5arrayIPcLm2EELi4E23TrivialOffsetCalculatorILi1EjESD_NS0_6memory15LoadWithoutCastENSE_16StoreWithoutCastEEEviT_T0_T2_T3_T4_T5_)
        /*0b54*/ 	.word	0x00000000


	//----- nvinfo : EIATTR_MIN_STACK_SIZE
	.align		4
.L_521:
        /*0b58*/ 	.byte	0x04, 0x12
        /*0b5a*/ 	.short	(.L_523 - .L_522)
	.align		4
.L_522:
        /*0b5c*/ 	.word	index@(_ZN2at6native29vectorized_elementwise_kernelILi2ENS0_13BUnaryFunctorIdddZZZNS0_20copysign_kernel_cudaERNS_18TensorIteratorBaseEENKUlvE_clEvENKUlvE_clEvEUlddE_EESt5arrayIPcLm2EEEEviT0_T1_)
        /*0b60*/ 	.word	0x00000000


	//----- nvinfo : EIATTR_MIN_STACK_SIZE
	.align		4
.L_523:
        /*0b64*/ 	.byte	0x04, 0x12
        /*0b66*/ 	.short	(.L_525 - .L_524)
	.align		4
.L_524:
        /*0b68*/ 	.word	index@(_ZN2at6native29vectorized_elementwise_kernelILi4ENS0_13BUnaryFunctorIdddZZZNS0_20copysign_kernel_cudaERNS_18TensorIteratorBaseEENKUlvE_clEvENKUlvE_clEvEUlddE_EESt5arrayIPcLm2EEEEviT0_T1_)
        /*0b6c*/ 	.word	0x00000000


	//----- nvinfo : EIATTR_MIN_STACK_SIZE
	.align		4
.L_525:
        /*0b70*/ 	.byte	0x04, 0x12
        /*0b72*/ 	.short	(.L_527 - .L_526)
	.align		4
.L_526:
        /*0b74*/ 	.word	index@(_ZN2at6native29vectorized_elementwise_kernelILi8ENS0_13BUnaryFunctorIdddZZZNS0_20copysign_kernel_cudaERNS_18TensorIteratorBaseEENKUlvE_clEvENKUlvE_clEvEUlddE_EESt5arrayIPcLm2EEEEviT0_T1_)
        /*0b78*/ 	.word	0x00000000


	//----- nvinfo : EIATTR_MIN_STACK_SIZE
	.align		4
.L_527:
        /*0b7c*/ 	.byte	0x04, 0x12
        /*0b7e*/ 	.short	(.L_529 - .L_528)
	.align		4
.L_528:
        /*0b80*/ 	.word	index@(_ZN2at6native18elementwise_kernelILi128ELi4EZNS0_15gpu_kernel_implINS0_13AUnaryFunctorIdddZZZNS0_20copysign_kernel_cudaERNS_18TensorIteratorBaseEENKUlvE_clEvENKUlvE_clEvEUlddE_EEEEvS5_RKT_EUliE_EEviT1_)
        /*0b84*/ 	.word	0x00000000


	//----- nvinfo : EIATTR_MIN_STACK_SIZE
	.align		4
.L_529:
        /*0b88*/ 	.byte	0x04, 0x12
        /*0b8a*/ 	.short	(.L_531 - .L_530)
	.align		4
.L_530:
        /*0b8c*/ 	.word	index@(_ZN2at6native27unrolled_elementwise_kernelINS0_13AUnaryFunctorIdddZZZNS0_20copysign_kernel_cudaERNS_18TensorIteratorBaseEENKUlvE_clEvENKUlvE_clEvEUlddE_EESt5arrayIPcLm2EELi4E23TrivialOffsetCalculatorILi1EjESD_NS0_6memory12LoadWithCastILi1EEENSE_13StoreWithCastILi1EEEEEviT_T0_T2_T3_T4_T5_)
        /*0b90*/ 	.word	0x00000000


	//----- nvinfo : EIATTR_MIN_STACK_SIZE
	.align		4
.L_531:
        /*0b94*/ 	.byte	0x04, 0x12
        /*0b96*/ 	.short	(.L_533 - .L_532)
	.align		4
.L_532:
        /*0b98*/ 	.word	index@(_ZN2at6native18elementwise_kernelILi128ELi2EZNS0_22gpu_kernel_impl_nocastINS0_13AUnaryFunctorIdddZZZNS0_20copysign_kernel_cudaERNS_18TensorIteratorBaseEENKUlvE_clEvENKUlvE_clEvEUlddE_EEEEvS5_RKT_EUliE_EEviT1_)
        /*0b9c*/ 	.word	0x00000000


	//----- nvinfo : EIATTR_MIN_STACK_SIZE
	.align		4
.L_533:
        /*0ba0*/ 	.byte	0x04, 0x12
        /*0ba2*/ 	.short	(.L_535 - .L_534)
	.align		4
.L_534:
        /*0ba4*/ 	.word	index@(_ZN2at6native27unrolled_elementwise_kernelINS0_13AUnaryFunctorIdddZZZNS0_20copysign_kernel_cudaERNS_18TensorIteratorBaseEENKUlvE_clEvENKUlvE_clEvEUlddE_EESt5arrayIPcLm2EELi4E23TrivialOffsetCalculatorILi1EjESD_NS0_6memory15LoadWithoutCastENSE_16StoreWithoutCastEEEviT_T0_T2_T3_T4_T5_)
        /*0ba8*/ 	.word	0x00000000


	//----- nvinfo : EIATTR_MIN_STACK_SIZE
	.align		4
.L_535:
        /*0bac*/ 	.byte	0x04, 0x12
        /*0bae*/ 	.short	(.L_537 - .L_536)
	.align		4
.L_536:
        /*0bb0*/ 	.word	index@(_ZN2at6native29vectorized_elementwise_kernelILi2ENS0_13AUnaryFunctorIdddZZZNS0_20copysign_kernel_cudaERNS_18TensorIteratorBaseEENKUlvE_clEvENKUlvE_clEvEUlddE_EESt5arrayIPcLm2EEEEviT0_T1_)
        /*0bb4*/ 	.word	0x00000000


	//----- nvinfo : EIATTR_MIN_STACK_SIZE
	.align		4
.L_537:
        /*0bb8*/ 	.byte	0x04, 0x12
        /*0bba*/ 	.short	(.L_539 - .L_538)
	.align		4
.L_538:
        /*0bbc*/ 	.word	index@(_ZN2at6native29vectorized_elementwise_kernelILi4ENS0_13AUnaryFunctorIdddZZZNS0_20copysign_kernel_cudaERNS_18TensorIteratorBaseEENKUlvE_clEvENKUlvE_clEvEUlddE_EESt5arrayIPcLm2EEEEviT0_T1_)
        /*0bc0*/ 	.word	0x00000000


	//----- nvinfo : EIATTR_MIN_STACK_SIZE
	.align		4
.L_539:
        /*0bc4*/ 	.byte	0x04, 0x12
        /*0bc6*/ 	.short	(.L_541 - .L_540)
	.align		4
.L_540:
        /*0bc8*/ 	.word	index@(_ZN2at6native29vectorized_elementwise_kernelILi8ENS0_13AUnaryFunctorIdddZZZNS0_20copysign_kernel_cudaERNS_18TensorIteratorBaseEENKUlvE_clEvENKUlvE_clEvEUlddE_EESt5arrayIPcLm2EEEEviT0_T1_)
        /*0bcc*/ 	.word	0x00000000
.L_541:


//--------------------- .nv.compat                --------------------------
	.section	.nv.compat,"",@"SHT_CUDA_COMPAT_INFO"
	.align	4
        /*0000*/ 	.byte	0x02, 0x09, 0x01, 0x00, 0x02, 0x02, 0x01, 0x00, 0x02, 0x05, 0x05, 0x00, 0x03, 0x07, 0x01, 0x01
        /*0010*/ 	.byte	0x02, 0x03, 0x00, 0x00, 0x02, 0x06, 0x01, 0x00, 0x04, 0x0b, 0x08, 0x00, 0x00, 0x00, 0x00, 0x00
        /*0020*/ 	.byte	0x00, 0x00, 0x00, 0x00


//--------------------- .nv.info._ZN2at6native18elementwise_kernelILi128ELi4EZNS0_15gpu_kernel_implINS0_13BinaryFunctorIN3c104HalfES5_S5_ZZZNS0_20copysign_kernel_cudaERNS_18TensorIteratorBaseEENKUlvE_clEvENKUlvE2_clEvEUlS5_S5_E_EEEEvS7_RKT_EUliE_EEviT1_ --------------------------
	.section	.nv.info._ZN2at6native18elementwise_kernelILi128ELi4EZNS0_15gpu_kernel_implINS0_13BinaryFunctorIN3c104HalfES5_S5_ZZZNS0_20copysign_kernel_cudaERNS_18TensorIteratorBaseEENKUlvE_clEvENKUlvE2_clEvEUlS5_S5_E_EEEEvS7_RKT_EUliE_EEviT1_,"",@"SHT_CUDA_INFO"
	.sectionflags	@""
	.align	4


	//----- nvinfo : EIATTR_CUDA_API_VERSION
	.align		4
        /*0000*/ 	.byte	0x04, 0x37
        /*0002*/ 	.short	(.L_543 - .L_542)
.L_542:
        /*0004*/ 	.word	0x00000082


	//----- nvinfo : EIATTR_KPARAM_INFO
	.align		4
.L_543:
        /*0008*/ 	.byte	0x04, 0x17
        /*000a*/ 	.short	(.L_545 - .L_544)
.L_544:
        /*000c*/ 	.word	0x00000000
        /*0010*/ 	.short	0x0001
        /*0012*/ 	.short	0x0008
        /*0014*/ 	.byte	0x00, 0xf0, 0x21, 0x0a


	//----- nvinfo : EIATTR_KPARAM_INFO
	.align		4
.L_545:
        /*0018*/ 	.byte	0x04, 0x17
        /*001a*/ 	.short	(.L_547 - .L_546)
.L_546:
        /*001c*/ 	.word	0x00000000
        /*0020*/ 	.short	0x0000
        /*0022*/ 	.short	0x0000
        /*0024*/ 	.byte	0x00, 0xf0, 0x11, 0x00


	//----- nvinfo : EIATTR_SPARSE_MMA_MASK
	.align		4
.L_547:
        /*0028*/ 	.byte	0x03, 0x50
        /*002a*/ 	.short	0x0000


	//----- nvinfo : EIATTR_MAXREG_COUNT
	.align		4
        /*002c*/ 	.byte	0x03, 0x1b
        /*002e*/ 	.short	0x0080


	//----- nvinfo : EIATTR_EXTERNS
	.align		4
        /*0030*/ 	.byte	0x04, 0x0f
        /*0032*/ 	.short	(.L_549 - .L_548)


	//   ....[0]....
	.align		4
.L_548:
        /*0034*/ 	.word	index@(__assertfail)


	//----- nvinfo : EIATTR_MERCURY_ISA_VERSION
	.align		4
.L_549:
        /*0038*/ 	.byte	0x03, 0x5f
        /*003a*/ 	.short	0x0101


	//----- nvinfo : EIATTR_VRC_CTA_INIT_COUNT
	.align		4
        /*003c*/ 	.byte	0x02, 0x4a
	.zero		1
	.zero		1


	//----- nvinfo : EIATTR_SYSCALL_OFFSETS
	.align		4
        /*0040*/ 	.byte	0x04, 0x46
        /*0042*/ 	.short	(.L_551 - .L_550)


	//   ....[0]....
.L_550:
        /*0044*/ 	.word	0x00002680


	//   ....[1]....
        /*0048*/ 	.word	0x00003680


	//   ....[2]....
        /*004c*/ 	.word	0x000045a0


	//   ....[3]....
        /*0050*/ 	.word	0x00006dc0


	//   ....[4]....
        /*0054*/ 	.word	0x00007db0


	//   ....[5]....
        /*0058*/ 	.word	0x00008b00


	//   ....[6]....
        /*005c*/ 	.word	0x0000b430


	//   ....[7]....
        /*0060*/ 	.word	0x0000c420


	//   ....[8]....
        /*0064*/ 	.word	0x0000d170


	//   ....[9]....
        /*0068*/ 	.word	0x0000fac0


	//   ....[10]....
        /*006c*/ 	.word	0x00010ab0


	//   ....[11]....
        /*0070*/ 	.word	0x000117d0


	//----- nvinfo : EIATTR_EXIT_INSTR_OFFSETS
	.align		4
.L_551:
        /*0074*/ 	.byte	0x04, 0x1c
        /*0076*/ 	.short	(.L_553 - .L_552)


	//   ....[0]....
.L_552:
        /*0078*/ 	.word	0x0000d450


	//   ....[1]....
        /*007c*/ 	.word	0x00010c70


	//   ....[2]....
        /*0080*/ 	.word	0x00010cb0


	//   ....[3]....
        /*0084*/ 	.word	0x00010d50


	//   ....[4]....
        /*0088*/ 	.word	0x00010d90


	//   ....[5]....
        /*008c*/ 	.word	0x00010dd0


	//   ....[6]....
        /*0090*/ 	.word	0x00010e60


	//   ....[7]....
        /*0094*/ 	.word	0x00010e80


	//   ....[8]....
        /*0098*/ 	.word	0x00010f20


	//   ....[9]....
        /*009c*/ 	.word	0x00010f70


	//   ....[10]....
        /*00a0*/ 	.word	0x00010fc0


	//   ....[11]....
        /*00a4*/ 	.word	0x000110a0


	//   ....[12]....
        /*00a8*/ 	.word	0x00011210


	//   ....[13]....
        /*00ac*/ 	.word	0x00011380


	//   ....[14]....
        /*00b0*/ 	.word	0x000114e0


	//   ....[15]....
        /*00b4*/ 	.word	0x00011520


	//   ....[16]....
        /*00b8*/ 	.word	0x00011560


	//   ....[17]....
        /*00bc*/ 	.word	0x00011610


	//   ....[18]....
        /*00c0*/ 	.word	0x00011670


	//   ....[19]....
        /*00c4*/ 	.word	0x000117e0


	//   ....[20]....
        /*00c8*/ 	.word	0x000118f0


	//   ....[21]....
        /*00cc*/ 	.word	0x00011a30


	//   ....[22]....
        /*00d0*/ 	.word	0x00011a70


	//----- nvinfo : EIATTR_MAX_THREADS
	.align		4
.L_553:
        /*00d4*/ 	.byte	0x04, 0x05
        /*00d6*/ 	.short	(.L_555 - .L_554)
.L_554:
        /*00d8*/ 	.word	0x00000080
        /*00dc*/ 	.word	0x00000001
        /*00e0*/ 	.word	0x00000001


	//----- nvinfo : EIATTR_CRS_STACK_SIZE
	.align		4
.L_555:
        /*00e4*/ 	.byte	0x04, 0x1e
        /*00e6*/ 	.short	(.L_557 - .L_556)
.L_556:
        /*00e8*/ 	.word	0x00000000


	//----- nvinfo : EIATTR_CBANK_PARAM_SIZE
	.align		4
.L_557:
        /*00ec*/ 	.byte	0x03, 0x19
        /*00ee*/ 	.short	0x0290


	//----- nvinfo : EIATTR_PARAM_CBANK
	.align		4
        /*00f0*/ 	.byte	0x04, 0x0a
        /*00f2*/ 	.short	(.L_559 - .L_558)
	.align		4
.L_558:
        /*00f4*/ 	.word	index@(.nv.constant0._ZN2at6native18elementwise_kernelILi128ELi4EZNS0_15gpu_kernel_implINS0_13BinaryFunctorIN3c104HalfES5_S5_ZZZNS0_20copysign_kernel_cudaERNS_18TensorIteratorBaseEENKUlvE_clEvENKUlvE2_clEvEUlS5_S5_E_EEEEvS7_RKT_EUliE_EEviT1_)
        /*00f8*/ 	.short	0x0380
        /*00fa*/ 	.short	0x0290


	//----- nvinfo : EIATTR_SW_WAR
	.align		4
.L_559:
        /*00fc*/ 	.byte	0x04, 0x36
        /*00fe*/ 	.short	(.L_561 - .L_560)
.L_560:
        /*0100*/ 	.word	0x00000008
.L_561:


//--------------------- .nv.info._ZN2at6native27unrolled_elementwise_kernelINS0_13BinaryFunctorIN3c104HalfES4_S4_ZZZNS0_20copysign_kernel_cudaERNS_18TensorIteratorBaseEENKUlvE_clEvENKUlvE2_clEvEUlS4_S4_E_EESt5arrayIPcLm3EELi4E23TrivialOffsetCalculatorILi2EjESE_ILi1EjENS0_6memory12LoadWithCastILi2EEENSH_13StoreWithCastILi1EEEEEviT_T0_T2_T3_T4_T5_ --------------------------
	.section	.nv.info._ZN2at6native27unrolled_elementwise_kernelINS0_13BinaryFunctorIN3c104HalfES4_S4_ZZZNS0_20copysign_kernel_cudaERNS_18TensorIteratorBaseEENKUlvE_clEvENKUlvE2_clEvEUlS4_S4_E_EESt5arrayIPcLm3EELi4E23TrivialOffsetCalculatorILi2EjESE_ILi1EjENS0_6memory12LoadWithCastILi2EEENSH_13StoreWithCastILi1EEEEEviT_T0_T2_T3_T4_T5_,"",@"SHT_CUDA_INFO"
	.sectionflags	@""
	.align	4


	//----- nvinfo : EIATTR_CUDA_API_VERSION
	.align		4
        /*0000*/ 	.byte	0x04, 0x37
        /*0002*/ 	.short	(.L_563 - .L_562)
.L_562:
        /*0004*/ 	.word	0x00000082


	//----- nvinfo : EIATTR_KPARAM_INFO
	.align		4
.L_563:
        /*0008*/ 	.byte	0x04, 0x17
        /*000a*/ 	.short	(.L_565 - .L_564)
.L_564:
        /*000c*/ 	.word	0x00000000
        /*0010*/ 	.short	0x0006
        /*0012*/ 	.short	0x0030
        /*0014*/ 	.byte	0x00, 0xf0, 0x21, 0x00


	//----- nvinfo : EIATTR_KPARAM_INFO
	.align		4
.L_565:
        /*0018*/ 	.byte	0x04, 0x17
        /*001a*/ 	.short	(.L_567 - .L_566)
.L_566:
        /*001c*/ 	.word	0x00000000
        /*0020*/ 	.short	0x0005
        /*0022*/ 	.short	0x0024
        /*0024*/ 	.byte	0x00, 0xf0, 0x31, 0x00


	//----- nvinfo : EIATTR_KPARAM_INFO
	.align		4
.L_567:
        /*0028*/ 	.byte	0x04, 0x17
        /*002a*/ 	.short	(.L_569 - .L_568)
.L_568:
        /*002c*/ 	.word	0x00000000
        /*0030*/ 	.short	0x0004
        /*0032*/ 	.short	0x0021
        /*0034*/ 	.byte	0x00, 0xf0, 0x05, 0x00


	//----- nvinfo : EIATTR_KPARAM_INFO
	.align		4
.L_569:
        /*0038*/ 	.byte	0x04, 0x17
        /*003a*/ 	.short	(.L_571 - .L_570)
.L_570:
        /*003c*/ 	.word	0x00000000
        /*0040*/ 	.short	0x0003
        /*0042*/ 	.short	0x0020
        /*0044*/ 	.byte	0x00, 0xf0, 0x05, 0x00


	//----- nvinfo : EIATTR_KPARAM_INFO
	.align		4
.L_571:
        /*0048*/ 	.byte	0x04, 0x17
        /*004a*/ 	.short	(.L_573 - .L_572)
.L_572:
        /*004c*/ 	.word	0x00000000
        /*0050*/ 	.short	0x0002
        /*0052*/ 	.short	0x0008
        /*0054*/ 	.byte	0x00, 0xf0, 0x61, 0x00


	//----- nvinfo : EIATTR_KPARAM_INFO
	.align		4
.L_573:
        /*0058*/ 	.byte	0x04, 0x17
        /*005a*/ 	.short	(.L_575 - .L_574)
.L_574:
        /*005c*/ 	.word	0x00000000
        /*0060*/ 	.short	0x0001
        /*0062*/ 	.short	0x0004
        /*0064*/ 	.byte	0x00, 0xf0, 0x05, 0x00


	//----- nvinfo : EIATTR_KPARAM_INFO
	.align		4
.L_575:
        /*0068*/ 	.byte	0x04, 0x17
        /*006a*/ 	.short	(.L_577 - .L_576)
.L_576:
        /*006c*/ 	.word	0x00000000
        /*0070*/ 	.short	0x0000
        /*0072*/ 	.short	0x0000
        /*0074*/ 	.byte	0x00, 0xf0, 0x11, 0x00


	//----- nvinfo : EIATTR_SPARSE_MMA_MASK
	.align		4
.L_577:
        /*0078*/ 	.byte	0x03, 0x50
        /*007a*/ 	.short	0x0000


	//----- nvinfo : EIATTR_MAXREG_COUNT
	.align		4
        /*007c*/ 	.byte	0x03, 0x1b
        /*007e*/ 	.short	0x00ff


	//----- nvinfo : EIATTR_EXTERNS
	.align		4
        /*0080*/ 	.byte	0x04, 0x0f
        /*0082*/ 	.short	(.L_579 - .L_578)


	//   ....[0]....
	.align		4
.L_578:
        /*0084*/ 	.word	index@(__assertfail)


	//----- nvinfo : EIATTR_MERCURY_ISA_VERSION
	.align		4
.L_579:
        /*0088*/ 	.byte	0x03, 0x5f
        /*008a*/ 	.short	0x0101


	//----- nvinfo : EIATTR_VRC_CTA_INIT_COUNT
	.align		4
        /*008c*/ 	.byte	0x02, 0x4a
	.zero		1
	.zero		1


	//----- nvinfo : EIATTR_SYSCALL_OFFSETS
	.align		4
        /*0090*/ 	.byte	0x04, 0x46
        /*0092*/ 	.short	(.L_581 - .L_580)


	//   ....[0]....
.L_580:
        /*0094*/ 	.word	0x00001070


	//   ....[1]....
        /*0098*/ 	.word	0x00002170


	//   ....[2]....
        /*009c*/ 	.word	0x000033b0


	//   ....[3]....
        /*00a0*/ 	.word	0x000044b0


	//   ....[4]....
        /*00a4*/ 	.word	0x00005630


	//   ....[5]....
        /*00a8*/ 	.word	0x00006740


	//   ....[6]....
        /*00ac*/ 	.word	0x000078c0


	//   ....[7]....
        /*00b0*/ 	.word	0x000088f0


	//   ....[8]....
        /*00b4*/ 	.word	0x00009a30


	//   ....[9]....
        /*00b8*/ 	.word	0x0000a8f0


	//   ....[10]....
        /*00bc*/ 	.word	0x0000b870


	//   ....[11]....
        /*00c0*/ 	.word	0x0000c7f0


	//----- nvinfo : EIATTR_EXIT_INSTR_OFFSETS
	.align		4
.L_581:
        /*00c4*/ 	.byte	0x04, 0x1c
        /*00c6*/ 	.short	(.L_583 - .L_582)


	//   ....[0]....
.L_582:
        /*00c8*/ 	.word	0x0000bb40


	//   ....[1]....
        /*00cc*/ 	.word	0x0000bc90


	//   ....[2]....
        /*00d0*/ 	.word	0x0000bcd0


	//   ....[3]....
        /*00d4*/ 	.word	0x0000bd70


	//   ....[4]....
        /*00d8*/ 	.word	0x0000bdb0


	//   ....[5]....
        /*00dc*/ 	.word	0x0000bdf0


	//   ....[6]....
        /*00e0*/ 	.word	0x0000be80


	//   ....[7]....
        /*00e4*/ 	.word	0x0000bea0


	//   ....[8]....
        /*00e8*/ 	.word	0x0000bf40


	//   ....[9]....
        /*00ec*/ 	.word	0x0000bf90


	//   ....[10]....
        /*00f0*/ 	.word	0x0000bfe0


	//   ....[11]....
        /*00f4*/ 	.word	0x0000c0c0


	//   ....[12]....
        /*00f8*/ 	.word	0x0000c230


	//   ....[13]....
        /*00fc*/ 	.word	0x0000c3a0


	//   ....[14]....
        /*0100*/ 	.word	0x0000c500


	//   ....[15]....
        /*0104*/ 	.word	0x0000c540


	//   ....[16]....
        /*0108*/ 	.word	0x0000c580


	//   ....[17]....
        /*010c*/ 	.word	0x0000c630


	//   ....[18]....
        /*0110*/ 	.word	0x0000c690


	//   ....[19]....
        /*0114*/ 	.word	0x0000c800


	//   ....[20]....
        /*0118*/ 	.word	0x0000c910


	//   ....[21]....
        /*011c*/ 	.word	0x0000ca50


	//   ....[22]....
        /*0120*/ 	.word	0x0000ca90


	//----- nvinfo : EIATTR_MAX_THREADS
	.align		4
.L_583:
        /*0124*/ 	.byte	0x04, 0x05
        /*0126*/ 	.short	(.L_585 - .L_584)
.L_584:
        /*0128*/ 	.word	0x00000080
        /*012c*/ 	.word	0x00000001
        /*0130*/ 	.word	0x00000001


	//----- nvinfo : EIATTR_CRS_STACK_SIZE
	.align		4
.L_585:
        /*0134*/ 	.byte	0x04, 0x1e
        /*0136*/ 	.short	(.L_587 - .L_586)
.L_586:
        /*0138*/ 	.word	0x00000000


	//----- nvinfo : EIATTR_CBANK_PARAM_SIZE
	.align		4
.L_587:
        /*013c*/ 	.byte	0x03, 0x19
        /*013e*/ 	.short	0x0038


	//----- nvinfo : EIATTR_PARAM_CBANK
	.align		4
        /*0140*/ 	.byte	0x04, 0x0a
        /*0142*/ 	.short	(.L_589 - .L_588)
	.align		4
.L_588:
        /*0144*/ 	.word	index@(.nv.constant0._ZN2at6native27unrolled_elementwise_kernelINS0_13BinaryFunctorIN3c104HalfES4_S4_ZZZNS0_20copysign_kernel_cudaERNS_18TensorIteratorBaseEENKUlvE_clEvENKUlvE2_clEvEUlS4_S4_E_EESt5arrayIPcLm3EELi4E23TrivialOffsetCalculatorILi2EjESE_ILi1EjENS0_6memory12LoadWithCastILi2EEENSH_13StoreWithCastILi1EEEEEviT_T0_T2_T3_T4_T5_)
        /*0148*/ 	.short	0x0380
        /*014a*/ 	.short	0x0038


	//----- nvinfo : EIATTR_SW_WAR
	.align		4
.L_589:
        /*014c*/ 	.byte	0x04, 0x36
        /*014e*/ 	.short	(.L_591 - .L_590)
.L_590:
        /*0150*/ 	.word	0x00000008
.L_591:


//--------------------- .nv.info._ZN2at6native18elementwise_kernelILi128ELi4EZNS0_22gpu_kernel_impl_nocastINS0_13BinaryFunctorIN3c104HalfES5_S5_ZZZNS0_20copysign_kernel_cudaERNS_18TensorIteratorBaseEENKUlvE_clEvENKUlvE2_clEvEUlS5_S5_E_EEEEvS7_RKT_EUliE_EEviT1_ --------------------------
	.section	.nv.info._ZN2at6native18elementwise_kernelILi128ELi4EZNS0_22gpu_kernel_impl_nocastINS0_13BinaryFunctorIN3c104HalfES5_S5_ZZZNS0_20copysign_kernel_cudaERNS_18TensorIteratorBaseEENKUlvE_clEvENKUlvE2_clEvEUlS5_S5_E_EEEEvS7_RKT_EUliE_EEviT1_,"",@"SHT_CUDA_INFO"
	.sectionflags	@""
	.align	4


	//----- nvinfo : EIATTR_CUDA_API_VERSION
	.align		4
        /*0000*/ 	.byte	0x04, 0x37
        /*0002*/ 	.short	(.L_593 - .L_592)
.L_592:
        /*0004*/ 	.word	0x00000082


	//----- nvinfo : EIATTR_KPARAM_INFO
	.align		4
.L_593:
        /*0008*/ 	.byte	0x04, 0x17
        /*000a*/ 	.short	(.L_595 - .L_594)
.L_594:
        /*000c*/ 	.word	0x00000000
        /*0010*/ 	.short	0x0001
        /*0012*/ 	.short	0x0008
        /*0014*/ 	.byte	0x00, 0xf0, 0x21, 0x0a


	//----- nvinfo : EIATTR_KPARAM_INFO
	.align		4
.L_595:
        /*0018*/ 	.byte	0x04, 0x17
        /*001a*/ 	.short	(.L_597 - .L_596)
.L_596:
        /*001c*/ 	.word	0x00000000
        /*0020*/ 	.short	0x0000
        /*0022*/ 	.short	0x0000
        /*0024*/ 	.byte	0x00, 0xf0, 0x11, 0x00


	//----- nvinfo : EIATTR_SPARSE_MMA_MASK
	.align		4
.L_597:
        /*0028*/ 	.byte	0x03, 0x50
        /*002a*/ 	.short	0x0000


	//----- nvinfo : EIATTR_MAXREG_COUNT
	.align		4
        /*002c*/ 	.byte	0x03, 0x1b
        /*002e*/ 	.short	0x0080


	//----- nvinfo : EIATTR_MERCURY_ISA_VERSION
	.align		4
        /*0030*/ 	.byte	0x03, 0x5f
        /*0032*/ 	.short	0x0101


	//----- nvinfo : EIATTR_VRC_CTA_INIT_COUNT
	.align		4
        /*0034*/ 	.byte	0x02, 0x4a
	.zero		1
	.zero		1


	//----- nvinfo : EIATTR_EXIT_INSTR_OFFSETS
	.align		4
        /*0038*/ 	.byte	0x04, 0x1c
        /*003a*/ 	.short	(.L_599 - .L_598)


	//   ....[0]....
.L_598:
        /*003c*/ 	.word	0x00000390


	//   ....[1]....
        /*0040*/ 	.word	0x00000440


	//   ....[2]....
        /*0044*/ 	.word	0x000049b0


	//   ....[3]....
        /*0048*/ 	.word	0x00006070


	//----- nvinfo : EIATTR_MAX_THREADS
	.align		4
.L_599:
        /*004c*/ 	.byte	0x04, 0x05
        /*004e*/ 	.short	(.L_601 - .L_600)
.L_600:
        /*0050*/ 	.word	0x00000080
        /*0054*/ 	.word	0x00000001
        /*0058*/ 	.word	0x00000001


	//----- nvinfo : EIATTR_CRS_STACK_SIZE
	.align		4
.L_601:
        /*005c*/ 	.byte	0x04, 0x1e
        /*005e*/ 	.short	(.L_603 - .L_602)
.L_602:
        /*0060*/ 	.word	0x00000000


	//----- nvinfo : EIATTR_CBANK_PARAM_SIZE
	.align		4
.L_603:
        /*0064*/ 	.byte	0x03, 0x19
        /*0066*/ 	.short	0x0290


	//----- nvinfo : EIATTR_PARAM_CBANK
	.align		4
        /*0068*/ 	.byte	0x04, 0x0a
        /*006a*/ 	.short	(.L_605 - .L_604)
	.align		4
.L_604:
        /*006c*/ 	.word	index@(.nv.constant0._ZN2at6native18elementwise_kernelILi128ELi4EZNS0_22gpu_kernel_impl_nocastINS0_13BinaryFunctorIN3c104HalfES5_S5_ZZZNS0_20copysign_kernel_cudaERNS_18TensorIteratorBaseEENKUlvE_clEvENKUlvE2_clEvEUlS5_S5_E_EEEEvS7_RKT_EUliE_EEviT1_)
        /*0070*/ 	.short	0x0380
        /*0072*/ 	.short	0x0290


	//----- nvinfo : EIATTR_SW_WAR
	.align		4
.L_605:
        /*0074*/ 	.byte	0x04, 0x36
        /*0076*/ 	.short	(.L_607 - .L_606)
.L_606:
        /*0078*/ 	.word	0x00000008
.L_607:


//--------------------- .nv.info._ZN2at6native27unrolled_elementwise_kernelINS0_13BinaryFunctorIN3c104HalfES4_S4_ZZZNS0_20copysign_kernel_cudaERNS_18TensorIteratorBaseEENKUlvE_clEvENKUlvE2_clEvEUlS4_S4_E_EESt5arrayIPcLm3EELi4E23TrivialOffsetCalculatorILi2EjESE_ILi1EjENS0_6memory15LoadWithoutCastENSH_16StoreWithoutCastEEEviT_T0_T2_T3_T4_T5_ --------------------------
	.section	.nv.info._ZN2at6native27unrolled_elementwise_kernelINS0_13BinaryFunctorIN3c104HalfES4_S4_ZZZNS0_20copysign_kernel_cudaERNS_18TensorIteratorBaseEENKUlvE_clEvENKUlvE2_clEvEUlS4_S4_E_EESt5arrayIPcLm3EELi4E23TrivialOffsetCalculatorILi2EjESE_ILi1EjENS0_6memory15LoadWithoutCastENSH_16StoreWithoutCastEEEviT_T0_T2_T3_T4_T5_,"",@"SHT_CUDA_INFO"
	.sectionflags	@""
	.align	4


	//----- nvinfo : EIATTR_CUDA_API_VERSION
	.align		4
        /*0000*/ 	.byte	0x04, 0x37
        /*0002*/ 	.short	(.L_609 - .L_608)
.L_608:
        /*0004*/ 	.word	0x00000082


	//----- nvinfo : EIATTR_KPARAM_INFO
	.align		4
.L_609:
        /*0008*/ 	.byte	0x04, 0x17
        /*000a*/ 	.short	(.L_611 - .L_610)
.L_610:
        /*000c*/ 	.word	0x00000000
        /*0010*/ 	.short	0x0006
        /*0012*/ 	.short	0x0023
        /*0014*/ 	.byte	0x00, 0xf0, 0x05, 0x00


	//----- nvinfo : EIATTR_KPARAM_INFO
	.align		4
.L_611:
        /*0018*/ 	.byte	0x04, 0x17
        /*001a*/ 	.short	(.L_613 - .L_612)
.L_612:
        /*001c*/ 	.word	0x00000000
        /*0020*/ 	.short	0x0005
        /*0022*/ 	.short	0x0022
        /*0024*/ 	.byte	0x00, 0xf0, 0x05, 0x00


	//----- nvinfo : EIATTR_KPARAM_INFO
	.align		4
.L_613:
        /*0028*/ 	.byte	0x04, 0x17
        /*002a*/ 	.short	(.L_615 - .L_614)
.L_614:
        /*002c*/ 	.word	0x00000000
        /*0030*/ 	.short	0x0004
        /*0032*/ 	.short	0x0021
        /*0034*/ 	.byte	0x00, 0xf0, 0x05, 0x00


	//----- nvinfo : EIATTR_KPARAM_INFO
	.align		4
.L_615:
        /*0038*/ 	.byte	0x04, 0x17
        /*003a*/ 	.short	(.L_617 - .L_616)
.L_616:
        /*003c*/ 	.word	0x00000000
        /*0040*/ 	.short	0x0003
        /*0042*/ 	.short	0x0020
        /*0044*/ 	.byte	0x00, 0xf0, 0x05, 0x00


	//----- nvinfo : EIATTR_KPARAM_INFO
	.align		4
.L_617:
        /*0048*/ 	.byte	0x04, 0x17
        /*004a*/ 	.short	(.L_619 - .L_618)
.L_618:
        /*004c*/ 	.word	0x00000000
        /*0050*/ 	.short	0x0002
        /*0052*/ 	.short	0x0008
        /*0054*/ 	.byte	0x00, 0xf0, 0x61, 0x00


	//----- nvinfo : EIATTR_KPARAM_INFO
	.align		4
.L_619:
        /*0058*/ 	.byte	0x04, 0x17
        /*005a*/ 	.short	(.L_621 - .L_620)
.L_620:
        /*005c*/ 	.word	0x00000000
        /*0060*/ 	.short	0x0001
        /*0062*/ 	.short	0x0004
        /*0064*/ 	.byte	0x00, 0xf0, 0x05, 0x00


	//----- nvinfo : EIATTR_KPARAM_INFO
	.align		4
.L_621:
        /*0068*/ 	.byte	0x04, 0x17
        /*006a*/ 	.short	(.L_623 - .L_622)
.L_622:
        /*006c*/ 	.word	0x00000000
        /*0070*/ 	.short	0x0000
        /*0072*/ 	.short	0x0000
        /*0074*/ 	.byte	0x00, 0xf0, 0x11, 0x00


	//----- nvinfo : EIATTR_SPARSE_MMA_MASK
	.align		4
.L_623:
        /*0078*/ 	.byte	0x03, 0x50
        /*007a*/ 	.short	0x0000


	//----- nvinfo : EIATTR_MAXREG_COUNT
	.align		4
        /*007c*/ 	.byte	0x03, 0x1b
        /*007e*/ 	.short	0x00ff


	//----- nvinfo : EIATTR_MERCURY_ISA_VERSION
	.align		4
        /*0080*/ 	.byte	0x03, 0x5f
        /*0082*/ 	.short	0x0101


	//----- nvinfo : EIATTR_VRC_CTA_INIT_COUNT
	.align		4
        /*0084*/ 	.byte	0x02, 0x4a
	.zero		1
	.zero		1


	//----- nvinfo : EIATTR_EXIT_INSTR_OFFSETS
	.align		4
        /*0088*/ 	.byte	0x04, 0x1c
        /*008a*/ 	.short	(.L_625 - .L_624)


	//   ....[0]....
.L_624:
        /*008c*/ 	.word	0x00000590


	//   ....[1]....
        /*0090*/ 	.word	0x00000620


	//----- nvinfo : EIATTR_MAX_THREADS
	.align		4
.L_625:
        /*0094*/ 	.byte	0x04, 0x05
        /*0096*/ 	.short	(.L_627 - .L_626)
.L_626:
        /*0098*/ 	.word	0x00000080
        /*009c*/ 	.word	0x00000001
        /*00a0*/ 	.word	0x00000001


	//----- nvinfo : EIATTR_CRS_STACK_SIZE
	.align		4
.L_627:
        /*00a4*/ 	.byte	0x04, 0x1e
        /*00a6*/ 	.short	(.L_629 - .L_628)
.L_628:
        /*00a8*/ 	.word	0x00000000


	//----- nvinfo : EIATTR_CBANK_PARAM_SIZE
	.align		4
.L_629:
        /*00ac*/ 	.byte	0x03, 0x19
        /*00ae*/ 	.short	0x0024


	//----- nvinfo : EIATTR_PARAM_CBANK
	.align		4
        /*00b0*/ 	.byte	0x04, 0x0a
        /*00b2*/ 	.short	(.L_631 - .L_630)
	.align		4
.L_630:
        /*00b4*/ 	.word	index@(.nv.constant0._ZN2at6native27unrolled_elementwise_kernelINS0_13BinaryFunctorIN3c104HalfES4_S4_ZZZNS0_20copysign_kernel_cudaERNS_18TensorIteratorBaseEENKUlvE_clEvENKUlvE2_clEvEUlS4_S4_E_EESt5arrayIPcLm3EELi4E23TrivialOffsetCalculatorILi2EjESE_ILi1EjENS0_6memory15LoadWithoutCastENSH_16StoreWithoutCastEEEviT_T0_T2_T3_T4_T5_)
        /*00b8*/ 	.short	0x0380
        /*00ba*/ 	.short	0x0024


	//----- nvinfo : EIATTR_SW_WAR
	.align		4
.L_631:
        /*00bc*/ 	.byte	0x04, 0x36
        /*00be*/ 	.short	(.L_633 - .L_632)
.L_632:
        /*00c0*/ 	.word	0x00000008
.L_633:


//--------------------- .nv.info._ZN2at6native29vectorized_elementwise_kernelILi2ENS0_13BinaryFunctorIN3c104HalfES4_S4_ZZZNS0_20copysign_kernel_cudaERNS_18TensorIteratorBaseEENKUlvE_clEvENKUlvE2_clEvEUlS4_S4_E_EESt5arrayIPcLm3EEEEviT0_T1_ --------------------------
	.section	.nv.info._ZN2at6native29vectorized_elementwise_kernelILi2ENS0_13BinaryFunctorIN3c104HalfES4_S4_ZZZNS0_20copysign_kernel_cudaERNS_18TensorIteratorBaseEENKUlvE_clEvENKUlvE2_clEvEUlS4_S4_E_EESt5arrayIPcLm3EEEEviT0_T1_,"",@"SHT_CUDA_INFO"
	.sectionflags	@""
	.align	4


	//----- nvinfo : EIATTR_CUDA_API_VERSION
	.align		4
        /*0000*/ 	.byte	0x04, 0x37
        /*0002*/ 	.short	(.L_635 - .L_634)
.L_634:
        /*0004*/ 	.word	0x00000082


	//----- nvinfo : EIATTR_KPARAM_INFO
	.align		4
.L_635:
        /*0008*/ 	.byte	0x04, 0x17
        /*000a*/ 	.short	(.L_637 - .L_636)
.L_636:
        /*000c*/ 	.word	0x00000000
        /*0010*/ 	.short	0x0002
        /*0012*/ 	.short	0x0008
        /*0014*/ 	.byte	0x00, 0xf0, 0x61, 0x00


	//----- nvinfo : EIATTR_KPARAM_INFO
	.align		4
.L_637:
        /*0018*/ 	.byte	0x04, 0x17
        /*001a*/ 	.short	(.L_639 - .L_638)
.L_638:
        /*001c*/ 	.word	0x00000000
        /*0020*/ 	.short	0x0001
        /*0022*/ 	.short	0x0004
        /*0024*/ 	.byte	0x00, 0xf0, 0x05, 0x00


	//----- nvinfo : EIATTR_KPARAM_INFO
	.align		4
.L_639:
        /*0028*/ 	.byte	0x04, 0x17
        /*002a*/ 	.short	(.L_641 - .L_640)
.L_640:
        /*002c*/ 	.word	0x00000000
        /*0030*/ 	.short	0x0000
        /*0032*/ 	.short	0x0000
        /*0034*/ 	.byte	0x00, 0xf0, 0x11, 0x00


	//----- nvinfo : EIATTR_SPARSE_MMA_MASK
	.align		4
.L_641:
        /*0038*/ 	.byte	0x03, 0x50
        /*003a*/ 	.short	0x0000


	//----- nvinfo : EIATTR_MAXREG_COUNT
	.align		4
        /*003c*/ 	.byte	0x03, 0x1b
        /*003e*/ 	.short	0x00ff


	//----- nvinfo : EIATTR_MERCURY_ISA_VERSION
	.align		4
        /*0040*/ 	.byte	0x03, 0x5f
        /*0042*/ 	.short	0x0101


	//----- nvinfo : EIATTR_VRC_CTA_INIT_COUNT
	.align		4
        /*0044*/ 	.byte	0x02, 0x4a
	.zero		1
	.zero		1


	//----- nvinfo : EIATTR_EXIT_INSTR_OFFSETS
	.align		4
        /*0048*/ 	.byte	0x04, 0x1c
        /*004a*/ 	.short	(.L_643 - .L_642)


	//   ....[0]....
.L_642:
        /*004c*/ 	.word	0x00000c50


	//   ....[1]....
        /*0050*/ 	.word	0x00000ca0


	//   ....[2]....
        /*0054*/ 	.word	0x00000fd0


	//----- nvinfo : EIATTR_MAX_THREADS
	.align		4
.L_643:
        /*0058*/ 	.byte	0x04, 0x05
        /*005a*/ 	.short	(.L_645 - .L_644)
.L_644:
        /*005c*/ 	.word	0x00000080
        /*0060*/ 	.word	0x00000001
        /*0064*/ 	.word	0x00000001


	//----- nvinfo : EIATTR_CRS_STACK_SIZE
	.align		4
.L_645:
        /*0068*/ 	.byte	0x04, 0x1e
        /*006a*/ 	.short	(.L_647 - .L_646)
.L_646:
        /*006c*/ 	.word	0x00000000


	//----- nvinfo : EIATTR_CBANK_PARAM_SIZE
	.align		4
.L_647:
        /*0070*/ 	.byte	0x03, 0x19
        /*0072*/ 	.short	0x0020


	//----- nvinfo : EIATTR_PARAM_CBANK
	.align		4
        /*0074*/ 	.byte	0x04, 0x0a
        /*0076*/ 	.short	(.L_649 - .L_648)
	.align		4
.L_648:
        /*0078*/ 	.word	index@(.nv.constant0._ZN2at6native29vectorized_elementwise_kernelILi2ENS0_13BinaryFunctorIN3c104HalfES4_S4_ZZZNS0_20copysign_kernel_cudaERNS_18TensorIteratorBaseEENKUlvE_clEvENKUlvE2_clEvEUlS4_S4_E_EESt5arrayIPcLm3EEEEviT0_T1_)
        /*007c*/ 	.short	0x0380
        /*007e*/ 	.short	0x0020


	//----- nvinfo : EIATTR_SW_WAR
	.align		4
.L_649:
        /*0080*/ 	.byte	0x04, 0x36
        /*0082*/ 	.short	(.L_651 - .L_650)
.L_650:
        /*0084*/ 	.word	0x00000008
.L_651:


//--------------------- .nv.info._ZN2at6native29vectorized_elementwise_kernelILi4ENS0_13BinaryFunctorIN3c104HalfES4_S4_ZZZNS0_20copysign_kernel_cudaERNS_18TensorIteratorBaseEENKUlvE_clEvENKUlvE2_clEvEUlS4_S4_E_EESt5arrayIPcLm3EEEEviT0_T1_ --------------------------
	.section	.nv.info._ZN2at6native29vectorized_elementwise_kernelILi4ENS0_13BinaryFunctorIN3c104HalfES4_S4_ZZZNS0_20copysign_kernel_cudaERNS_18TensorIteratorBaseEENKUlvE_clEvENKUlvE2_clEvEUlS4_S4_E_EESt5arrayIPcLm3EEEEviT0_T1_,"",@"SHT_CUDA_INFO"
	.sectionflags	@""
	.align	4


	//----- nvinfo : EIATTR_CUDA_API_VERSION
	.align		4
        /*0000*/ 	.byte	0x04, 0x37
        /*0002*/ 	.short	(.L_653 - .L_652)
.L_652:
        /*0004*/ 	.word	0x00000082


	//----- nvinfo : EIATTR_KPARAM_INFO
	.align		4
.L_653:
        /*0008*/ 	.byte	0x04, 0x17
        /*000a*/ 	.short	(.L_655 - .L_654)
.L_654:
        /*000c*/ 	.word	0x00000000
        /*0010*/ 	.short	0x0002
        /*0012*/ 	.short	0x0008
        /*0014*/ 	.byte	0x00, 0xf0, 0x61, 0x00


	//----- nvinfo : EIATTR_KPARAM_INFO
	.align		4
.L_655:
        /*0018*/ 	.byte	0x04, 0x17
        /*001a*/ 	.short	(.L_657 - .L_656)
.L_656:
        /*001c*/ 	.word	0x00000000
        /*0020*/ 	.short	0x0001
        /*0022*/ 	.short	0x0004
        /*0024*/ 	.byte	0x00, 0xf0, 0x05, 0x00


	//----- nvinfo : EIATTR_KPARAM_INFO
	.align		4
.L_657:
        /*0028*/ 	.byte	0x04, 0x17
        /*002a*/ 	.short	(.L_659 - .L_658)
.L_658:
        /*002c*/ 	.word	0x00000000
        /*0030*/ 	.short	0x0000
        /*0032*/ 	.short	0x0000
        /*0034*/ 	.byte	0x00, 0xf0, 0x11, 0x00


	//----- nvinfo : EIATTR_SPARSE_MMA_MASK
	.align		4
.L_659:
        /*0038*/ 	.byte	0x03, 0x50
        /*003a*/ 	.short	0x0000


	//----- nvinfo : EIATTR_MAXREG_COUNT
	.align		4
        /*003c*/ 	.byte	0x03, 0x1b
        /*003e*/ 	.short	0x00ff


	//----- nvinfo : EIATTR_MERCURY_ISA_VERSION
	.align		4
        /*0040*/ 	.byte	0x03, 0x5f
        /*0042*/ 	.short	0x0101


	//----- nvinfo : EIATTR_VRC_CTA_INIT_COUNT
	.align		4
        /*0044*/ 	.byte	0x02, 0x4a
	.zero		1
	.zero		1


	//----- nvinfo : EIATTR_EXIT_INSTR_OFFSETS
	.align		4
        /*0048*/ 	.byte	0x04, 0x1c
        /*004a*/ 	.short	(.L_661 - .L_660)


	//   ....[0]....
.L_660:
        /*004c*/ 	.word	0x00000c50


	//   ....[1]....
        /*0050*/ 	.word	0x00000ca0


	//   ....[2]....
        /*0054*/ 	.word	0x00000f70


	//----- nvinfo : EIATTR_MAX_THREADS
	.align		4
.L_661:
        /*0058*/ 	.byte	0x04, 0x05
        /*005a*/ 	.short	(.L_663 - .L_662)
.L_662:
        /*005c*/ 	.word	0x00000080
        /*0060*/ 	.word	0x00000001
        /*0064*/ 	.word	0x00000001


	//----- nvinfo : EIATTR_CRS_STACK_SIZE
	.align		4
.L_663:
        /*0068*/ 	.byte	0x04, 0x1e
        /*006a*/ 	.short	(.L_665 - .L_664)
.L_664:
        /*006c*/ 	.word	0x00000000


	//----- nvinfo : EIATTR_CBANK_PARAM_SIZE
	.align		4
.L_665:
        /*0070*/ 	.byte	0x03, 0x19
        /*0072*/ 	.short	0x0020


	//----- nvinfo : EIATTR_PARAM_CBANK
	.align		4
        /*0074*/ 	.byte	0x04, 0x0a
        /*0076*/ 	.short	(.L_667 - .L_666)
	.align		4
.L_666:
        /*0078*/ 	.word	index@(.nv.constant0._ZN2at6native29vectorized_elementwise_kernelILi4ENS0_13BinaryFunctorIN3c104HalfES4_S4_ZZZNS0_20copysign_kernel_cudaERNS_18TensorIteratorBaseEENKUlvE_clEvENKUlvE2_clEvEUlS4_S4_E_EESt5arrayIPcLm3EEEEviT0_T1_)
        /*007c*/ 	.short	0x0380
        /*007e*/ 	.short	0x0020


	//----- nvinfo : EIATTR_SW_WAR
	.align		4
.L_667:
        /*0080*/ 	.byte	0x04, 0x36
        /*0082*/ 	.short	(.L_669 - .L_668)
.L_668:
        /*0084*/ 	.word	0x00000008
.L_669:


//--------------------- .nv.info._ZN2at6native29vectorized_elementwise_kernelILi8ENS0_13BinaryFunctorIN3c104HalfES4_S4_ZZZNS0_20copysign_kernel_cudaERNS_18TensorIteratorBaseEENKUlvE_clEvENKUlvE2_clEvEUlS4_S4_E_EESt5arrayIPcLm3EEEEviT0_T1_ --------------------------
	.section	.nv.info._ZN2at6native29vectorized_elementwise_kernelILi8ENS0_13BinaryFunctorIN3c104HalfES4_S4_ZZZNS0_20copysign_kernel_cudaERNS_18TensorIteratorBaseEENKUlvE_clEvENKUlvE2_clEvEUlS4_S4_E_EESt5arrayIPcLm3EEEEviT0_T1_,"",@"SHT_CUDA_INFO"
	.sectionflags	@""
	.align	4


	//----- nvinfo : EIATTR_CUDA_API_VERSION
	.align		4
        /*0000*/ 	.byte	0x04, 0x37
        /*0002*/ 	.short	(.L_671 - .L_670)
.L_670:
        /*0004*/ 	.word	0x00000082


	//----- nvinfo : EIATTR_KPARAM_INFO
	.align		4
.L_671:
        /*0008*/ 	.byte	0x04, 0x17
        /*000a*/ 	.short	(.L_673 - .L_672)
.L_672:
        /*000c*/ 	.word	0x00000000
        /*0010*/ 	.short	0x0002
        /*0012*/ 	.short	0x0008
        /*0014*/ 	.byte	0x00, 0xf0, 0x61, 0x00


	//----- nvinfo : EIATTR_KPARAM_INFO
	.align		4
.L_673:
        /*0018*/ 	.byte	0x04, 0x17
        /*001a*/ 	.short	(.L_675 - .L_674)
.L_674:
        /*001c*/ 	.word	0x00000000
        /*0020*/ 	.short	0x0001
        /*0022*/ 	.short	0x0004
        /*0024*/ 	.byte	0x00, 0xf0, 0x05, 0x00


	//----- nvinfo : EIATTR_KPARAM_INFO
	.align		4
.L_675:
        /*0028*/ 	.byte	0x04, 0x17
        /*002a*/ 	.short	(.L_677 - .L_676)
.L_676:
        /*002c*/ 	.word	0x00000000
        /*0030*/ 	.short	0x0000
        /*0032*/ 	.short	0x0000
        /*0034*/ 	.byte	0x00, 0xf0, 0x11, 0x00


	//----- nvinfo : EIATTR_SPARSE_MMA_MASK
	.align		4
.L_677:
        /*0038*/ 	.byte	0x03, 0x50
        /*003a*/ 	.short	0x0000


	//----- nvinfo : EIATTR_MAXREG_COUNT
	.align		4
        /*003c*/ 	.byte	0x03, 0x1b
        /*003e*/ 	.short	0x00ff


	//----- nvinfo : EIATTR_MERCURY_ISA_VERSION
	.align		4
        /*0040*/ 	.byte	0x03, 0x5f
        /*0042*/ 	.short	0x0101


	//----- nvinfo : EIATTR_VRC_CTA_INIT_COUNT
	.align		4
        /*0044*/ 	.byte	0x02, 0x4a
	.zero		1
	.zero		1


	//----- nvinfo : EIATTR_EXIT_INSTR_OFFSETS
	.align		4
        /*0048*/ 	.byte	0x04, 0x1c
        /*004a*/ 	.short	(.L_679 - .L_678)


	//   ....[0]....
.L_678:
        /*004c*/ 	.word	0x00000010


	//----- nvinfo : EIATTR_MAX_THREADS
	.align		4
.L_679:
        /*0050*/ 	.byte	0x04, 0x05
        /*0052*/ 	.short	(.L_681 - .L_680)
.L_680:
        /*0054*/ 	.word	0x00000080
        /*0058*/ 	.word	0x00000001
        /*005c*/ 	.word	0x00000001


	//----- nvinfo : EIATTR_CBANK_PARAM_SIZE
	.align		4
.L_681:
        /*0060*/ 	.byte	0x03, 0x19
        /*0062*/ 	.short	0x0020


	//----- nvinfo : EIATTR_PARAM_CBANK
	.align		4
        /*0064*/ 	.byte	0x04, 0x0a
        /*0066*/ 	.short	(.L_683 - .L_682)
	.align		4
.L_682:
        /*0068*/ 	.word	index@(.nv.constant0._ZN2at6native29vectorized_elementwise_kernelILi8ENS0_13BinaryFunctorIN3c104HalfES4_S4_ZZZNS0_20copysign_kernel_cudaERNS_18TensorIteratorBaseEENKUlvE_clEvENKUlvE2_clEvEUlS4_S4_E_EESt5arrayIPcLm3EEEEviT0_T1_)
        /*006c*/ 	.short	0x0380
        /*006e*/ 	.short	0x0020


	//----- nvinfo : EIATTR_SW_WAR
	.align		4
.L_683:
        /*0070*/ 	.byte	0x04, 0x36
        /*0072*/ 	.short	(.L_685 - .L_684)
.L_684:
        /*0074*/ 	.word	0x00000008
.L_685:


//--------------------- .nv.info._ZN2at6native18elementwise_kernelILi128ELi4EZNS0_15gpu_kernel_implINS0_13BUnaryFunctorIN3c104HalfES5_S5_ZZZNS0_20copysign_kernel_cudaERNS_18TensorIteratorBaseEENKUlvE_clEvENKUlvE2_clEvEUlS5_S5_E_EEEEvS7_RKT_EUliE_EEviT1_ --------------------------
	.section	.nv.info._ZN2at6native18elementwise_kernelILi128ELi4EZNS0_15gpu_kernel_implINS0_13BUnaryFunctorIN3c104HalfES5_S5_ZZZNS0_20copysign_kernel_cudaERNS_18TensorIteratorBaseEENKUlvE_clEvENKUlvE2_clEvEUlS5_S5_E_EEEEvS7_RKT_EUliE_EEviT1_,"",@"SHT_CUDA_INFO"
	.sectionflags	@""
	.align	4


	//----- nvinfo : EIATTR_CUDA_API_VERSION
	.align		4
        /*0000*/ 	.byte	0x04, 0x37
        /*0002*/ 	.short	(.L_687 - .L_686)
.L_686:
        /*0004*/ 	.word	0x00000082


	//----- nvinfo : EIATTR_KPARAM_INFO
	.align		4
.L_687:
        /*0008*/ 	.byte	0x04, 0x17
        /*000a*/ 	.short	(.L_689 - .L_688)
.L_688:
        /*000c*/ 	.word	0x00000000
        /*0010*/ 	.short	0x0001
        /*0012*/ 	.short	0x0008
        /*0014*/ 	.byte	0x00, 0xf0, 0x61, 0x08


	//----- nvinfo : EIATTR_KPARAM_INFO
	.align		4
.L_689:
        /*0018*/ 	.byte	0x04, 0x17
        /*001a*/ 	.short	(.L_691 - .L_690)
.L_690:
        /*001c*/ 	.word	0x00000000
        /*0020*/ 	.short	0x0000
        /*0022*/ 	.short	0x0000
        /*0024*/ 	.byte	0x00, 0xf0, 0x11, 0x00


	//----- nvinfo : EIATTR_SPARSE_MMA_MASK
	.align		4
.L_691:
        /*0028*/ 	.byte	0x03, 0x50
        /*002a*/ 	.short	0x0000


	//----- nvinfo : EIATTR_MAXREG_COUNT
	.align		4
        /*002c*/ 	.byte	0x03, 0x1b
        /*002e*/ 	.short	0x0080


	//----- nvinfo : EIATTR_EXTERNS
	.align		4
        /*0030*/ 	.byte	0x04, 0x0f
        /*0032*/ 	.short	(.L_693 - .L_692)


	//   ....[0]....
	.align		4
.L_692:
        /*0034*/ 	.word	index@(__assertfail)


	//----- nvinfo : EIATTR_MERCURY_ISA_VERSION
	.align		4
.L_693:
        /*0038*/ 	.byte	0x03, 0x5f
        /*003a*/ 	.short	0x0101


	//----- nvinfo : EIATTR_VRC_CTA_INIT_COUNT
	.align		4
        /*003c*/ 	.byte	0x02, 0x4a
	.zero		1
	.zero		1


	//----- nvinfo : EIATTR_SYSCALL_OFFSETS
	.align		4
        /*0040*/ 	.byte	0x04, 0x46
        /*0042*/ 	.short	(.L_695 - .L_694)


	//   ....[0]....
.L_694:
        /*0044*/ 	.word	0x00002270


	//   ....[1]....
        /*0048*/ 	.word	0x000031a0


	//   ....[2]....
        /*004c*/ 	.word	0x000055b0


	//   ....[3]....
        /*0050*/ 	.word	0x00006310


	//   ....[4]....
        /*0054*/ 	.word	0x00008830


	//   ....[5]....
        /*0058*/ 	.word	0x00009590


	//   ....[6]....
        /*005c*/ 	.word	0x0000bac0


	//   ....[7]....
        /*0060*/ 	.word	0x0000c7f0


	//----- nvinfo : EIATTR_EXIT_INSTR_OFFSETS
	.align		4
.L_695:
        /*0064*/ 	.byte	0x04, 0x1c
        /*0066*/ 	.short	(.L_697 - .L_696)


	//   ....[0]....
.L_696:
        /*0068*/ 	.word	0x00009870


	//   ....[1]....
        /*006c*/ 	.word	0x0000bc90


	//   ....[2]....
        /*0070*/ 	.word	0x0000bcd0


	//   ....[3]....
        /*0074*/ 	.word	0x0000bd70


	//   ....[4]....
        /*0078*/ 	.word	0x0000bdb0


	//   ....[5]....
        /*007c*/ 	.word	0x0000bdf0


	//   ....[6]....
        /*0080*/ 	.word	0x0000be80


	//   ....[7]....
        /*0084*/ 	.word	0x0000bea0


	//   ....[8]....
        /*0088*/ 	.word	0x0000bf40


	//   ....[9]....
        /*008c*/ 	.word	0x0000bf90


	//   ....[10]....
        /*0090*/ 	.word	0x0000bfe0


	//   ....[11]....
        /*0094*/ 	.word	0x0000c0c0


	//   ....[12]....
        /*0098*/ 	.word	0x0000c230


	//   ....[13]....
        /*009c*/ 	.word	0x0000c3a0


	//   ....[14]....
        /*00a0*/ 	.word	0x0000c500


	//   ....[15]....
        /*00a4*/ 	.word	0x0000c540


	//   ....[16]....
        /*00a8*/ 	.word	0x0000c580


	//   ....[17]....
        /*00ac*/ 	.word	0x0000c630


	//   ....[18]....
        /*00b0*/ 	.word	0x0000c690


	//   ....[19]....
        /*00b4*/ 	.word	0x0000c800


	//   ....[20]....
        /*00b8*/ 	.word	0x0000c910


	//   ....[21]....
        /*00bc*/ 	.word	0x0000ca50


	//   ....[22]....
        /*00c0*/ 	.word	0x0000ca90


	//----- nvinfo : EIATTR_MAX_THREADS
	.align		4
.L_697:
        /*00c4*/ 	.byte	0x04, 0x05
        /*00c6*/ 	.short	(.L_699 - .L_698)
.L_698:
        /*00c8*/ 	.word	0x00000080
        /*00cc*/ 	.word	0x00000001
        /*00d0*/ 	.word	0x00000001


	//----- nvinfo : EIATTR_CRS_STACK_SIZE
	.align		4
.L_699:
        /*00d4*/ 	.byte	0x04, 0x1e
        /*00d6*/ 	.short	(.L_701 - .L_700)
.L_700:
        /*00d8*/ 	.word	0x00000000


	//----- nvinfo : EIATTR_CBANK_PARAM_SIZE
	.align		4
.L_701:
        /*00dc*/ 	.byte	0x03, 0x19
        /*00de*/ 	.short	0x0220


	//----- nvinfo : EIATTR_PARAM_CBANK
	.align		4
        /*00e0*/ 	.byte	0x04, 0x0a
        /*00e2*/ 	.short	(.L_703 - .L_702)
	.align		4
.L_702:
        /*00e4*/ 	.word	index@(.nv.constant0._ZN2at6native18elementwise_kernelILi128ELi4EZNS0_15gpu_kernel_implINS0_13BUnaryFunctorIN3c104HalfES5_S5_ZZZNS0_20copysign_kernel_cudaERNS_18TensorIteratorBaseEENKUlvE_clEvENKUlvE2_clEvEUlS5_S5_E_EEEEvS7_RKT_EUliE_EEviT1_)
        /*00e8*/ 	.short	0x0380
        /*00ea*/ 	.short	0x0220


	//----- nvinfo : EIATTR_SW_WAR
	.align		4
.L_703:
        /*00ec*/ 	.byte	0x04, 0x36
        /*00ee*/ 	.short	(.L_705 - .L_704)
.L_704:
        /*00f0*/ 	.word	0x00000008
.L_705:


//--------------------- .nv.info._ZN2at6native27unrolled_elementwise_kernelINS0_13BUnaryFunctorIN3c104HalfES4_S4_ZZZNS0_20copysign_kernel_cudaERNS_18TensorIteratorBaseEENKUlvE_clEvENKUlvE2_clEvEUlS4_S4_E_EESt5arrayIPcLm2EELi4E23TrivialOffsetCalculatorILi1EjESF_NS0_6memory12LoadWithCastILi1EEENSG_13StoreWithCastILi1EEEEEviT_T0_T2_T3_T4_T5_ --------------------------
	.section	.nv.info._ZN2at6native27unrolled_elementwise_kernelINS0_13BUnaryFunctorIN3c104HalfES4_S4_ZZZNS0_20copysign_kernel_cudaERNS_18TensorIteratorBaseEENKUlvE_clEvENKUlvE2_clEvEUlS4_S4_E_EESt5arrayIPcLm2EELi4E23TrivialOffsetCalculatorILi1EjESF_NS0_6memory12LoadWithCastILi1EEENSG_13StoreWithCastILi1EEEEEviT_T0_T2_T3_T4_T5_,"",@"SHT_CUDA_INFO"
	.sectionflags	@""
	.align	4


	//----- nvinfo : EIATTR_CUDA_API_VERSION
	.align		4
        /*0000*/ 	.byte	0x04, 0x37
        /*0002*/ 	.short	(.L_707 - .L_706)
.L_706:
        /*0004*/ 	.word	0x00000082


	//----- nvinfo : EIATTR_KPARAM_INFO
	.align		4
.L_707:
        /*0008*/ 	.byte	0x04, 0x17
        /*000a*/ 	.short	(.L_709 - .L_708)
.L_708:
        /*000c*/ 	.word	0x00000000
        /*0010*/ 	.short	0x0006
        /*0012*/ 	.short	0x0024
        /*0014*/ 	.byte	0x00, 0xf0, 0x21, 0x00


	//----- nvinfo : EIATTR_KPARAM_INFO
	.align		4
.L_709:
        /*0018*/ 	.byte	0x04, 0x17
        /*001a*/ 	.short	(.L_711 - .L_710)
.L_710:
        /*001c*/ 	.word	0x00000000
        /*0020*/ 	.short	0x0005
        /*0022*/ 	.short	0x001c
        /*0024*/ 	.byte	0x00, 0xf0, 0x21, 0x00


	//----- nvinfo : EIATTR_KPARAM_INFO
	.align		4
.L_711:
        /*0028*/ 	.byte	0x04, 0x17
        /*002a*/ 	.short	(.L_713 - .L_712)
.L_712:
        /*002c*/ 	.word	0x00000000
        /*0030*/ 	.short	0x0004
        /*0032*/ 	.short	0x0019
        /*0034*/ 	.byte	0x00, 0xf0, 0x05, 0x00


	//----- nvinfo : EIATTR_KPARAM_INFO
	.align		4
.L_713:
        /*0038*/ 	.byte	0x04, 0x17
        /*003a*/ 	.short	(.L_715 - .L_714)
.L_714:
        /*003c*/ 	.word	0x00000000
        /*0040*/ 	.short	0x0003
        /*0042*/ 	.short	0x0018
        /*0044*/ 	.byte	0x00, 0xf0, 0x05, 0x00


	//----- nvinfo : EIATTR_KPARAM_INFO
	.align		4
.L_715:
        /*0048*/ 	.byte	0x04, 0x17
        /*004a*/ 	.short	(.L_717 - .L_716)
.L_716:
        /*004c*/ 	.word	0x00000000
        /*0050*/ 	.short	0x0002
        /*0052*/ 	.short	0x0008
        /*0054*/ 	.byte	0x00, 0xf0, 0x41, 0x00


	//----- nvinfo : EIATTR_KPARAM_INFO
	.align		4
.L_717:
        /*0058*/ 	.byte	0x04, 0x17
        /*005a*/ 	.short	(.L_719 - .L_718)
.L_718:
        /*005c*/ 	.word	0x00000000
        /*0060*/ 	.short	0x0001
        /*0062*/ 	.short	0x0004
        /*0064*/ 	.byte	0x00, 0xf0, 0x11, 0x00


	//----- nvinfo : EIATTR_KPARAM_INFO
	.align		4
.L_719:
        /*0068*/ 	.byte	0x04, 0x17
        /*006a*/ 	.short	(.L_721 - .L_720)
.L_720:
        /*006c*/ 	.word	0x00000000
        /*0070*/ 	.short	0x0000
        /*0072*/ 	.short	0x0000
        /*0074*/ 	.byte	0x00, 0xf0, 0x11, 0x00


	//----- nvinfo : EIATTR_SPARSE_MMA_MASK
	.align		4
.L_721:
        /*0078*/ 	.byte	0x03, 0x50
        /*007a*/ 	.short	0x0000


	//----- nvinfo : EIATTR_MAXREG_COUNT
	.align		4
        /*007c*/ 	.byte	0x03, 0x1b
        /*007e*/ 	.short	0x00ff


	//----- nvinfo : EIATTR_EXTERNS
	.align		4
        /*0080*/ 	.byte	0x04, 0x0f
        /*0082*/ 	.short	(.L_723 - .L_722)


	//   ....[0]....
	.align		4
.L_722:
        /*0084*/ 	.word	index@(__assertfail)


	//----- nvinfo : EIATTR_MERCURY_ISA_VERSION
	.align		4
.L_723:
        /*0088*/ 	.byte	0x03, 0x5f
        /*008a*/ 	.short	0x0101


	//----- nvinfo : EIATTR_VRC_CTA_INIT_COUNT
	.align		4
        /*008c*/ 	.byte	0x02, 0x4a
	.zero		1
	.zero		1


	//----- nvinfo : EIATTR_SYSCALL_OFFSETS
	.align		4
        /*0090*/ 	.byte	0x04, 0x46
        /*0092*/ 	.short	(.L_725 - .L_724)


	//   ....[0]....
.L_724:
        /*0094*/ 	.word	0x00001040


	//   ....[1]....
        /*0098*/ 	.word	0x00002260


	//   ....[2]....
        /*009c*/ 	.word	0x000033c0


	//   ....[3]....
        /*00a0*/ 	.word	0x00004440


	//   ....[4]....
        /*00a4*/ 	.word	0x000055c0


	//   ....[5]....
        /*00a8*/ 	.word	0x00006480


	//   ....[6]....
        /*00ac*/ 	.word	0x00007400


	//   ....[7]....
        /*00b0*/ 	.word	0x00008380


	//----- nvinfo : EIATTR_EXIT_INSTR_OFFSETS
	.align		4
.L_725:
        /*00b4*/ 	.byte	0x04, 0x1c
        /*00b6*/ 	.short	(.L_727 - .L_726)


	//   ....[0]....
.L_726:
        /*00b8*/ 	.word	0x000076d0


	//   ....[1]....
        /*00bc*/ 	.word	0x00007820


	//   ....[2]....
        /*00c0*/ 	.word	0x00007860


	//   ....[3]....
        /*00c4*/ 	.word	0x00007900


	//   ....[4]....
        /*00c8*/ 	.word	0x00007940


	//   ....[5]....
        /*00cc*/ 	.word	0x00007980


	//   ....[6]....
        /*00d0*/ 	.word	0x00007a10


	//   ....[7]....
        /*00d4*/ 	.word	0x00007a30


	//   ....[8]....
        /*00d8*/ 	.word	0x00007ad0


	//   ....[9]....
        /*00dc*/ 	.word	0x00007b20


	//   ....[10]....
        /*00e0*/ 	.word	0x00007b70


	//   ....[11]....
        /*00e4*/ 	.word	0x00007c50


	//   ....[12]....
        /*00e8*/ 	.word	0x00007dc0


	//   ....[13]....
        /*00ec*/ 	.word	0x00007f30


	//   ....[14]....
        /*00f0*/ 	.word	0x00008090


	//   ....[15]....
        /*00f4*/ 	.word	0x000080d0


	//   ....[16]....
        /*00f8*/ 	.word	0x00008110


	//   ....[17]....
        /*00fc*/ 	.word	0x000081c0


	//   ....[18]....
        /*0100*/ 	.word	0x00008220


	//   ....[19]....
        /*0104*/ 	.word	0x00008390


	//   ....[20]....
        /*0108*/ 	.word	0x000084a0


	//   ....[21]....
        /*010c*/ 	.word	0x000085e0


	//   ....[22]....
        /*0110*/ 	.word	0x00008620


	//----- nvinfo : EIATTR_MAX_THREADS
	.align		4
.L_727:
        /*0114*/ 	.byte	0x04, 0x05
        /*0116*/ 	.short	(.L_729 - .L_728)
.L_728:
        /*0118*/ 	.word	0x00000080
        /*011c*/ 	.word	0x00000001
        /*0120*/ 	.word	0x00000001


	//----- nvinfo : EIATTR_CRS_STACK_SIZE
	.align		4
.L_729:
        /*0124*/ 	.byte	0x04, 0x1e
        /*0126*/ 	.short	(.L_731 - .L_730)
.L_730:
        /*0128*/ 	.word	0x00000000


	//----- nvinfo : EIATTR_CBANK_PARAM_SIZE
	.align		4
.L_731:
        /*012c*/ 	.byte	0x03, 0x19
        /*012e*/ 	.short	0x002c


	//----- nvinfo : EIATTR_PARAM_CBANK
	.align		4
        /*0130*/ 	.byte	0x04, 0x0a
        /*0132*/ 	.short	(.L_733 - .L_732)
	.align		4
.L_732:
        /*0134*/ 	.word	index@(.nv.constant0._ZN2at6native27unrolled_elementwise_kernelINS0_13BUnaryFunctorIN3c104HalfES4_S4_ZZZNS0_20copysign_kernel_cudaERNS_18TensorIteratorBaseEENKUlvE_clEvENKUlvE2_clEvEUlS4_S4_E_EESt5arrayIPcLm2EELi4E23TrivialOffsetCalculatorILi1EjESF_NS0_6memory12LoadWithCastILi1EEENSG_13StoreWithCastILi1EEEEEviT_T0_T2_T3_T4_T5_)
        /*0138*/ 	.short	0x0380
        /*013a*/ 	.short	0x002c


	//----- nvinfo : EIATTR_SW_WAR
	.align		4
.L_733:
        /*013c*/ 	.byte	0x04, 0x36
        /*013e*/ 	.short	(.L_735 - .L_734)
.L_734:
        /*0140*/ 	.word	0x00000008
.L_735:


//--------------------- .nv.info._ZN2at6native18elementwise_kernelILi128ELi4EZNS0_22gpu_kernel_impl_nocastINS0_13BUnaryFunctorIN3c104HalfES5_S5_ZZZNS0_20copysign_kernel_cudaERNS_18TensorIteratorBaseEENKUlvE_clEvENKUlvE2_clEvEUlS5_S5_E_EEEEvS7_RKT_EUliE_EEviT1_ --------------------------
	.section	.nv.info._ZN2at6native18elementwise_kernelILi128ELi4EZNS0_22gpu_kernel_impl_nocastINS0_13BUnaryFunctorIN3c104HalfES5_S5_ZZZNS0_20copysign_kernel_cudaERNS_18TensorIteratorBaseEENKUlvE_clEvENKUlvE2_clEvEUlS5_S5_E_EEEEvS7_RKT_EUliE_EEviT1_,"",@"SHT_CUDA_INFO"
	.sectionflags	@""
	.align	4


	//----- nvinfo : EIATTR_CUDA_API_VERSION
	.align		4
        /*0000*/ 	.byte	0x04, 0x37
        /*0002*/ 	.short	(.L_737 - .L_736)
.L_736:
        /*0004*/ 	.word	0x00000082


	//----- nvinfo : EIATTR_KPARAM_INFO
	.align		4
.L_737:
        /*0008*/ 	.byte	0x04, 0x17
        /*000a*/ 	.short	(.L_739 - .L_738)
.L_738:
        /*000c*/ 	.word	0x00000000
        /*0010*/ 	.short	0x0001
        /*0012*/ 	.short	0x0008
        /*0014*/ 	.byte	0x00, 0xf0, 0x61, 0x08


	//----- nvinfo : EIATTR_KPARAM_INFO
	.align		4
.L_739:
        /*0018*/ 	.byte	0x04, 0x17
        /*001a*/ 	.short	(.L_741 - .L_740)
.L_740:
        /*001c*/ 	.word	0x00000000
        /*0020*/ 	.short	0x0000
        /*0022*/ 	.short	0x0000
        /*0024*/ 	.byte	0x00, 0xf0, 0x11, 0x00


	//----- nvinfo : EIATTR_SPARSE_MMA_MASK
	.align		4
.L_741:
        /*0028*/ 	.byte	0x03, 0x50
        /*002a*/ 	.short	0x0000


	//----- nvinfo : EIATTR_MAXREG_COUNT
	.align		4
        /*002c*/ 	.byte	0x03, 0x1b
        /*002e*/ 	.short	0x0080


	//----- nvinfo : EIATTR_MERCURY_ISA_VERSION
	.align		4
        /*0030*/ 	.byte	0x03, 0x5f
        /*0032*/ 	.short	0x0101


	//----- nvinfo : EIATTR_VRC_CTA_INIT_COUNT
	.align		4
        /*0034*/ 	.byte	0x02, 0x4a
	.zero		1
	.zero		1


	//----- nvinfo : EIATTR_EXIT_INSTR_OFFSETS
	.align		4
        /*0038*/ 	.byte	0x04, 0x1c
        /*003a*/ 	.short	(.L_743 - .L_742)


	//   ....[0]....
.L_742:
        /*003c*/ 	.word	0x00000360


	//   ....[1]....
        /*0040*/ 	.word	0x00000400


	//   ....[2]....
        /*0044*/ 	.word	0x00003f80


	//   ....[3]....
        /*0048*/ 	.word	0x000052f0


	//----- nvinfo : EIATTR_MAX_THREADS
	.align		4
.L_743:
        /*004c*/ 	.byte	0x04, 0x05
        /*004e*/ 	.short	(.L_745 - .L_744)
.L_744:
        /*0050*/ 	.word	0x00000080
        /*0054*/ 	.word	0x00000001
        /*0058*/ 	.word	0x00000001


	//----- nvinfo : EIATTR_CRS_STACK_SIZE
	.align		4
.L_745:
        /*005c*/ 	.byte	0x04, 0x1e
        /*005e*/ 	.short	(.L_747 - .L_746)
.L_746:
        /*0060*/ 	.word	0x00000000


	//----- nvinfo : EIATTR_CBANK_PARAM_SIZE
	.align		4
.L_747:
        /*0064*/ 	.byte	0x03, 0x19
        /*0066*/ 	.short	0x0220


	//----- nvinfo : EIATTR_PARAM_CBANK
	.align		4
        /*0068*/ 	.byte	0x04, 0x0a
        /*006a*/ 	.short	(.L_749 - .L_748)
	.align		4
.L_748:
        /*006c*/ 	.word	index@(.nv.constant0._ZN2at6native18elementwise_kernelILi128ELi4EZNS0_22gpu_kernel_impl_nocastINS0_13BUnaryFunctorIN3c104HalfES5_S5_ZZZNS0_20copysign_kernel_cudaERNS_18TensorIteratorBaseEENKUlvE_clEvENKUlvE2_clEvEUlS5_S5_E_EEEEvS7_RKT_EUliE_EEviT1_)
        /*0070*/ 	.short	0x0380
        /*0072*/ 	.short	0x0220


	//----- nvinfo : EIATTR_SW_WAR
	.align		4
.L_749:
        /*0074*/ 	.byte	0x04, 0x36
        /*0076*/ 	.short	(.L_751 - .L_750)
.L_750:
        /*0078*/ 	.word	0x00000008
.L_751:


//--------------------- .nv.info._ZN2at6native27unrolled_elementwise_kernelINS0_13BUnaryFunctorIN3c104HalfES4_S4_ZZZNS0_20copysign_kernel_cudaERNS_18TensorIteratorBaseEENKUlvE_clEvENKUlvE2_clEvEUlS4_S4_E_EESt5arrayIPcLm2EELi4E23TrivialOffsetCalculatorILi1EjESF_NS0_6memory15LoadWithoutCastENSG_16StoreWithoutCastEEEviT_T0_T2_T3_T4_T5_ --------------------------
	.section	.nv.info._ZN2at6native27unrolled_elementwise_kernelINS0_13BUnaryFunctorIN3c104HalfES4_S4_ZZZNS0_20copysign_kernel_cudaERNS_18TensorIteratorBaseEENKUlvE_clEvENKUlvE2_clEvEUlS4_S4_E_EESt5arrayIPcLm2EELi4E23TrivialOffsetCalculatorILi1EjESF_NS0_6memory15LoadWithoutCastENSG_16StoreWithoutCastEEEviT_T0_T2_T3_T4_T5_,"",@"SHT_CUDA_INFO"
	.sectionflags	@""
	.align	4


	//----- nvinfo : EIATTR_CUDA_API_VERSION
	.align		4
        /*0000*/ 	.byte	0x04, 0x37
        /*0002*/ 	.short	(.L_753 - .L_752)
.L_752:
        /*0004*/ 	.word	0x00000082


	//----- nvinfo : EIATTR_KPARAM_INFO
	.align		4
.L_753:
        /*0008*/ 	.byte	0x04, 0x17
        /*000a*/ 	.short	(.L_755 - .L_754)
.L_754:
        /*000c*/ 	.word	0x00000000
        /*0010*/ 	.short	0x0006
        /*0012*/ 	.short	0x001b
        /*0014*/ 	.byte	0x00, 0xf0, 0x05, 0x00


	//----- nvinfo : EIATTR_KPARAM_INFO
	.align		4
.L_755:
        /*0018*/ 	.byte	0x04, 0x17
        /*001a*/ 	.short	(.L_757 - .L_756)
.L_756:
        /*001c*/ 	.word	0x00000000
        /*0020*/ 	.short	0x0005
        /*0022*/ 	.short	0x001a
        /*0024*/ 	.byte	0x00, 0xf0, 0x05, 0x00


	//----- nvinfo : EIATTR_KPARAM_INFO
	.align		4
.L_757:
        /*0028*/ 	.byte	0x04, 0x17
        /*002a*/ 	.short	(.L_759 - .L_758)
.L_758:
        /*002c*/ 	.word	0x00000000
        /*0030*/ 	.short	0x0004
        /*0032*/ 	.short	0x0019
        /*0034*/ 	.byte	0x00, 0xf0, 0x05, 0x00


	//----- nvinfo : EIATTR_KPARAM_INFO
	.align		4
.L_759:
        /*0038*/ 	.byte	0x04, 0x17
        /*003a*/ 	.short	(.L_761 - .L_760)
.L_760:
        /*003c*/ 	.word	0x00000000
        /*0040*/ 	.short	0x0003
        /*0042*/ 	.short	0x0018
        /*0044*/ 	.byte	0x00, 0xf0, 0x05, 0x00


	//----- nvinfo : EIATTR_KPARAM_INFO
	.align		4
.L_761:
        /*0048*/ 	.byte	0x04, 0x17
        /*004a*/ 	.short	(.L_763 - .L_762)
.L_762:
        /*004c*/ 	.word	0x00000000
        /*0050*/ 	.short	0x0002
        /*0052*/ 	.short	0x0008
        /*0054*/ 	.byte	0x00, 0xf0, 0x41, 0x00


	//----- nvinfo : EIATTR_KPARAM_INFO
	.align		4
.L_763:
        /*0058*/ 	.byte	0x04, 0x17
        /*005a*/ 	.short	(.L_765 - .L_764)
.L_764:
        /*005c*/ 	.word	0x00000000
        /*0060*/ 	.short	0x0001
        /*0062*/ 	.short	0x0004
        /*0064*/ 	.byte	0x00, 0xf0, 0x11, 0x00


	//----- nvinfo : EIATTR_KPARAM_INFO
	.align		4
.L_765:
        /*0068*/ 	.byte	0x04, 0x17
        /*006a*/ 	.short	(.L_767 - .L_766)
.L_766:
        /*006c*/ 	.word	0x00000000
        /*0070*/ 	.short	0x0000
        /*0072*/ 	.short	0x0000
        /*0074*/ 	.byte	0x00, 0xf0, 0x11, 0x00


	//----- nvinfo : EIATTR_SPARSE_MMA_MASK
	.align		4
.L_767:
        /*0078*/ 	.byte	0x03, 0x50
        /*007a*/ 	.short	0x0000


	//----- nvinfo : EIATTR_MAXREG_COUNT
	.align		4
        /*007c*/ 	.byte	0x03, 0x1b
        /*007e*/ 	.short	0x00ff


	//----- nvinfo : EIATTR_MERCURY_ISA_VERSION
	.align		4
        /*0080*/ 	.byte	0x03, 0x5f
        /*0082*/ 	.short	0x0101


	//----- nvinfo : EIATTR_VRC_CTA_INIT_COUNT
	.align		4
        /*0084*/ 	.byte	0x02, 0x4a
	.zero		1
	.zero		1


	//----- nvinfo : EIATTR_EXIT_INSTR_OFFSETS
	.align		4
        /*0088*/ 	.byte	0x04, 0x1c
        /*008a*/ 	.short	(.L_769 - .L_768)


	//   ....[0]....
.L_768:
        /*008c*/ 	.word	0x000004d0


	//   ....[1]....
        /*0090*/ 	.word	0x00000570


	//----- nvinfo : EIATTR_MAX_THREADS
	.align		4
.L_769:
        /*0094*/ 	.byte	0x04, 0x05
        /*0096*/ 	.short	(.L_771 - .L_770)
.L_770:
        /*0098*/ 	.word	0x00000080
        /*009c*/ 	.word	0x00000001
        /*00a0*/ 	.word	0x00000001


	//----- nvinfo : EIATTR_CRS_STACK_SIZE
	.align		4
.L_771:
        /*00a4*/ 	.byte	0x04, 0x1e
        /*00a6*/ 	.short	(.L_773 - .L_772)
.L_772:
        /*00a8*/ 	.word	0x00000000


	//----- nvinfo : EIATTR_CBANK_PARAM_SIZE
	.align		4
.L_773:
        /*00ac*/ 	.byte	0x03, 0x19
        /*00ae*/ 	.short	0x001c


	//----- nvinfo : EIATTR_PARAM_CBANK
	.align		4
        /*00b0*/ 	.byte	0x04, 0x0a
        /*00b2*/ 	.short	(.L_775 - .L_774)
	.align		4
.L_774:
        /*00b4*/ 	.word	index@(.nv.constant0._ZN2at6native27unrolled_elementwise_kernelINS0_13BUnaryFunctorIN3c104HalfES4_S4_ZZZNS0_20copysign_kernel_cudaERNS_18TensorIteratorBaseEENKUlvE_clEvENKUlvE2_clEvEUlS4_S4_E_EESt5arrayIPcLm2EELi4E23TrivialOffsetCalculatorILi1EjESF_NS0_6memory15LoadWithoutCastENSG_16StoreWithoutCastEEEviT_T0_T2_T3_T4_T5_)
        /*00b8*/ 	.short	0x0380
        /*00ba*/ 	.short	0x001c


	//----- nvinfo : EIATTR_SW_WAR
	.align		4
.L_775:
        /*00bc*/ 	.byte	0x04, 0x36
        /*00be*/ 	.short	(.L_777 - .L_776)
.L_776:
        /*00c0*/ 	.word	0x00000008
.L_777:


//--------------------- .nv.info._ZN2at6native29vectorized_elementwise_kernelILi2ENS0_13BUnaryFunctorIN3c104HalfES4_S4_ZZZNS0_20copysign_kernel_cudaERNS_18TensorIteratorBaseEENKUlvE_clEvENKUlvE2_clEvEUlS4_S4_E_EESt5arrayIPcLm2EEEEviT0_T1_ --------------------------
	.section	.nv.info._ZN2at6native29vectorized_elementwise_kernelILi2ENS0_13BUnaryFunctorIN3c104HalfES4_S4_ZZZNS0_20copysign_kernel_cudaERNS_18TensorIteratorBaseEENKUlvE_clEvENKUlvE2_clEvEUlS4_S4_E_EESt5arrayIPcLm2EEEEviT0_T1_,"",@"SHT_CUDA_INFO"
	.sectionflags	@""
	.align	4


	//----- nvinfo : EIATTR_CUDA_API_VERSION
	.align		4
        /*0000*/ 	.byte	0x04, 0x37
        /*0002*/ 	.short	(.L_779 - .L_778)
.L_778:
        /*0004*/ 	.word	0x00000082


	//----- nvinfo : EIATTR_KPARAM_INFO
	.align		4
.L_779:
        /*0008*/ 	.byte	0x04, 0x17
        /*000a*/ 	.short	(.L_781 - .L_780)
.L_780:
        /*000c*/ 	.word	0x00000000
        /*0010*/ 	.short	0x0002
        /*0012*/ 	.short	0x0008
        /*0014*/ 	.byte	0x00, 0xf0, 0x41, 0x00


	//----- nvinfo : EIATTR_KPARAM_INFO
	.align		4
.L_781:
        /*0018*/ 	.byte	0x04, 0x17
        /*001a*/ 	.short	(.L_783 - .L_782)
.L_782:
        /*001c*/ 	.word	0x00000000
        /*0020*/ 	.short	0x0001
        /*0022*/ 	.short	0x0004
        /*0024*/ 	.byte	0x00, 0xf0, 0x11, 0x00


	//----- nvinfo : EIATTR_KPARAM_INFO
	.align		4
.L_783:
        /*0028*/ 	.byte	0x04, 0x17
        /*002a*/ 	.short	(.L_785 - .L_784)
.L_784:
        /*002c*/ 	.word	0x00000000
        /*0030*/ 	.short	0x0000
        /*0032*/ 	.short	0x0000
        /*0034*/ 	.byte	0x00, 0xf0, 0x11, 0x00


	//----- nvinfo : EIATTR_SPARSE_MMA_MASK
	.align		4
.L_785:
        /*0038*/ 	.byte	0x03, 0x50
        /*003a*/ 	.short	0x0000


	//----- nvinfo : EIATTR_MAXREG_COUNT
	.align		4
        /*003c*/ 	.byte	0x03, 0x1b
        /*003e*/ 	.short	0x00ff


	//----- nvinfo : EIATTR_MERCURY_ISA_VERSION
	.align		4
        /*0040*/ 	.byte	0x03, 0x5f
        /*0042*/ 	.short	0x0101


	//----- nvinfo : EIATTR_VRC_CTA_INIT_COUNT
	.align		4
        /*0044*/ 	.byte	0x02, 0x4a
	.zero		1
	.zero		1


	//----- nvinfo : EIATTR_EXIT_INSTR_OFFSETS
	.align		4
        /*0048*/ 	.byte	0x04, 0x1c
        /*004a*/ 	.short	(.L_787 - .L_786)


	//   ....[0]....
.L_786:
        /*004c*/ 	.word	0x00000ad0


	//   ....[1]....
        /*0050*/ 	.word	0x00000b20


	//   ....[2]....
        /*0054*/ 	.word	0x00000d80


	//----- nvinfo : EIATTR_MAX_THREADS
	.align		4
.L_787:
        /*0058*/ 	.byte	0x04, 0x05
        /*005a*/ 	.short	(.L_789 - .L_788)
.L_788:
        /*005c*/ 	.word	0x00000080
        /*0060*/ 	.word	0x00000001
        /*0064*/ 	.word	0x00000001


	//----- nvinfo : EIATTR_CRS_STACK_SIZE
	.align		4
.L_789:
        /*0068*/ 	.byte	0x04, 0x1e
        /*006a*/ 	.short	(.L_791 - .L_790)
.L_790:
        /*006c*/ 	.word	0x00000000


	//----- nvinfo : EIATTR_CBANK_PARAM_SIZE
	.align		4
.L_791:
        /*0070*/ 	.byte	0x03, 0x19
        /*0072*/ 	.short	0x0018


	//----- nvinfo : EIATTR_PARAM_CBANK
	.align		4
        /*0074*/ 	.byte	0x04, 0x0a
        /*0076*/ 	.short	(.L_793 - .L_792)
	.align		4
.L_792:
        /*0078*/ 	.word	index@(.nv.constant0._ZN2at6native29vectorized_elementwise_kernelILi2ENS0_13BUnaryFunctorIN3c104HalfES4_S4_ZZZNS0_20copysign_kernel_cudaERNS_18TensorIteratorBaseEENKUlvE_clEvENKUlvE2_clEvEUlS4_S4_E_EESt5arrayIPcLm2EEEEviT0_T1_)
        /*007c*/ 	.short	0x0380
        /*007e*/ 	.short	0x0018


	//----- nvinfo : EIATTR_SW_WAR
	.align		4
.L_793:
        /*0080*/ 	.byte	0x04, 0x36
        /*0082*/ 	.short	(.L_795 - .L_794)
.L_794:
        /*0084*/ 	.word	0x00000008
.L_795:


//--------------------- .nv.info._ZN2at6native29vectorized_elementwise_kernelILi4ENS0_13BUnaryFunctorIN3c104HalfES4_S4_ZZZNS0_20copysign_kernel_cudaERNS_18TensorIteratorBaseEENKUlvE_clEvENKUlvE2_clEvEUlS4_S4_E_EESt5arrayIPcLm2EEEEviT0_T1_ --------------------------
	.section	.nv.info._ZN2at6native29vectorized_elementwise_kernelILi4ENS0_13BUnaryFunctorIN3c104HalfES4_S4_ZZZNS0_20copysign_kernel_cudaERNS_18TensorIteratorBaseEENKUlvE_clEvENKUlvE2_clEvEUlS4_S4_E_EESt5arrayIPcLm2EEEEviT0_T1_,"",@"SHT_CUDA_INFO"
	.sectionflags	@""
	.align	4


	//----- nvinfo : EIATTR_CUDA_API_VERSION
	.align		4
        /*0000*/ 	.byte	0x04, 0x37
        /*0002*/ 	.short	(.L_797 - .L_796)
.L_796:
        /*0004*/ 	.word	0x00000082


	//----- nvinfo : EIATTR_KPARAM_INFO
	.align		4
.L_797:
        /*0008*/ 	.byte	0x04, 0x17
        /*000a*/ 	.short	(.L_799 - .L_798)
.L_798:
        /*000c*/ 	.word	0x00000000
        /*0010*/ 	.short	0x0002
        /*0012*/ 	.short	0x0008
        /*0014*/ 	.byte	0x00, 0xf0, 0x41, 0x00


	//----- nvinfo : EIATTR_KPARAM_INFO
	.align		4
.L_799:
        /*0018*/ 	.byte	0x04, 0x17
        /*001a*/ 	.short	(.L_801 - .L_800)
.L_800:
        /*001c*/ 	.word	0x00000000
        /*0020*/ 	.short	0x0001
        /*0022*/ 	.short	0x0004
        /*0024*/ 	.byte	0x00, 0xf0, 0x11, 0x00


	//----- nvinfo : EIATTR_KPARAM_INFO
	.align		4
.L_801:
        /*0028*/ 	.byte	0x04, 0x17
        /*002a*/ 	.short	(.L_803 - .L_802)
.L_802:
        /*002c*/ 	.word	0x00000000
        /*0030*/ 	.short	0x0000
        /*0032*/ 	.short	0x0000
        /*0034*/ 	.byte	0x00, 0xf0, 0x11, 0x00


	//----- nvinfo : EIATTR_SPARSE_MMA_MASK
	.align		4
.L_803:
        /*0038*/ 	.byte	0x03, 0x50
        /*003a*/ 	.short	0x0000


	//----- nvinfo : EIATTR_MAXREG_COUNT
	.align		4
        /*003c*/ 	.byte	0x03, 0x1b
        /*003e*/ 	.short	0x00ff


	//----- nvinfo : EIATTR_MERCURY_ISA_VERSION
	.align		4
        /*0040*/ 	.byte	0x03, 0x5f
        /*0042*/ 	.short	0x0101


	//----- nvinfo : EIATTR_VRC_CTA_INIT_COUNT
	.align		4
        /*0044*/ 	.byte	0x02, 0x4a
	.zero		1
	.zero		1


	//----- nvinfo : EIATTR_EXIT_INSTR_OFFSETS
	.align		4
        /*0048*/ 	.byte	0x04, 0x1c
        /*004a*/ 	.short	(.L_805 - .L_804)


	//   ....[0]....
.L_804:
        /*004c*/ 	.word	0x00000ad0


	//   ....[1]....
        /*0050*/ 	.word	0x00000b20


	//   ....[2]....
        /*0054*/ 	.word	0x00000d40


	//----- nvinfo : EIATTR_MAX_THREADS
	.align		4
.L_805:
        /*0058*/ 	.byte	0x04, 0x05
        /*005a*/ 	.short	(.L_807 - .L_806)
.L_806:
        /*005c*/ 	.word	0x00000080
        /*0060*/ 	.word	0x00000001
        /*0064*/ 	.word	0x00000001


	//----- nvinfo : EIATTR_CRS_STACK_SIZE
	.align		4
.L_807:
        /*0068*/ 	.byte	0x04, 0x1e
        /*006a*/ 	.short	(.L_809 - .L_808)
.L_808:
        /*006c*/ 	.word	0x00000000


	//----- nvinfo : EIATTR_CBANK_PARAM_SIZE
	.align		4
.L_809:
        /*0070*/ 	.byte	0x03, 0x19
        /*0072*/ 	.short	0x0018


	//----- nvinfo : EIATTR_PARAM_CBANK
	.align		4
        /*0074*/ 	.byte	0x04, 0x0a
        /*0076*/ 	.short	(.L_811 - .L_810)
	.align		4
.L_810:
        /*0078*/ 	.word	index@(.nv.constant0._ZN2at6native29vectorized_elementwise_kernelILi4ENS0_13BUnaryFunctorIN3c104HalfES4_S4_ZZZNS0_20copysign_kernel_cudaERNS_18TensorIteratorBaseEENKUlvE_clEvENKUlvE2_clEvEUlS4_S4_E_EESt5arrayIPcLm2EEEEviT0_T1_)
        /*007c*/ 	.short	0x0380
        /*007e*/ 	.short	0x0018


	//----- nvinfo : EIATTR_SW_WAR
	.align		4
.L_811:
        /*0080*/ 	.byte	0x04, 0x36
        /*0082*/ 	.short	(.L_813 - .L_812)
.L_812:
        /*0084*/ 	.word	0x00000008
.L_813:


//--------------------- .nv.info._ZN2at6native29vectorized_elementwise_kernelILi8ENS0_13BUnaryFunctorIN3c104HalfES4_S4_ZZZNS0_20copysign_kernel_cudaERNS_18TensorIteratorBaseEENKUlvE_clEvENKUlvE2_clEvEUlS4_S4_E_EESt5arrayIPcLm2EEEEviT0_T1_ --------------------------
	.section	.nv.info._ZN2at6native29vectorized_elementwise_kernelILi8ENS0_13BUnaryFunctorIN3c104HalfES4_S4_ZZZNS0_20copysign_kernel_cudaERNS_18TensorIteratorBaseEENKUlvE_clEvENKUlvE2_clEvEUlS4_S4_E_EESt5arrayIPcLm2EEEEviT0_T1_,"",@"SHT_CUDA_INFO"
	.sectionflags	@""
	.align	4


	//----- nvinfo : EIATTR_CUDA_API_VERSION
	.align		4
        /*0000*/ 	.byte	0x04, 0x37
        /*0002*/ 	.short	(.L_815 - .L_814)
.L_814:
        /*0004*/ 	.word	0x00000082


	//----- nvinfo : EIATTR_KPARAM_INFO
	.align		4
.L_815:
        /*0008*/ 	.byte	0x04, 0x17
        /*000a*/ 	.short	(.L_817 - .L_816)
.L_816:
        /*000c*/ 	.word	0x00000000
        /*0010*/ 	.short	0x0002
        /*0012*/ 	.short	0x0008
        /*0014*/ 	.byte	0x00, 0xf0, 0x41, 0x00


	//----- nvinfo : EIATTR_KPARAM_INFO
	.align		4
.L_817:
        /*0018*/ 	.byte	0x04, 0x17
        /*001a*/ 	.short	(.L_819 - .L_818)
.L_818:
        /*001c*/ 	.word	0x00000000
        /*0020*/ 	.short	0x0001
        /*0022*/ 	.short	0x0004
        /*0024*/ 	.byte	0x00, 0xf0, 0x11, 0x00


	//----- nvinfo : EIATTR_KPARAM_INFO
	.align		4
.L_819:
        /*0028*/ 	.byte	0x04, 0x17
        /*002a*/ 	.short	(.L_821 - .L_820)
.L_820:
        /*002c*/ 	.word	0x00000000
        /*0030*/ 	.short	0x0000
        /*0032*/ 	.short	0x0000
        /*0034*/ 	.byte	0x00, 0xf0, 0x11, 0x00


	//----- nvinfo : EIATTR_SPARSE_MMA_MASK
	.align		4
.L_821:
        /*0038*/ 	.byte	0x03, 0x50
        /*003a*/ 	.short	0x0000


	//----- nvinfo : EIATTR_MAXREG_COUNT
	.align		4
        /*003c*/ 	.byte	0x03, 0x1b
        /*003e*/ 	.short	0x00ff


	//----- nvinfo : EIATTR_MERCURY_ISA_VERSION
	.align		4
        /*0040*/ 	.byte	0x03, 0x5f
        /*0042*/ 	.short	0x0101


	//----- nvinfo : EIATTR_VRC_CTA_INIT_COUNT
	.align		4
        /*0044*/ 	.byte	0x02, 0x4a
	.zero		1
	.zero		1


	//----- nvinfo : EIATTR_EXIT_INSTR_OFFSETS
	.align		4
        /*0048*/ 	.byte	0x04, 0x1c
        /*004a*/ 	.short	(.L_823 - .L_822)


	//   ....[0]....
.L_822:
        /*004c*/ 	.word	0x00000010


	//----- nvinfo : EIATTR_MAX_THREADS
	.align		4
.L_823:
        /*0050*/ 	.byte	0x04, 0x05
        /*0052*/ 	.short	(.L_825 - .L_824)
.L_824:
        /*0054*/ 	.word	0x00000080
        /*0058*/ 	.word	0x00000001
        /*005c*/ 	.word	0x00000001


	//----- nvinfo : EIATTR_CBANK_PARAM_SIZE
	.align		4
.L_825:
        /*0060*/ 	.byte	0x03, 0x19
        /*0062*/ 	.short	0x0018


	//----- nvinfo : EIATTR_PARAM_CBANK
	.align		4
        /*0064*/ 	.byte	0x04, 0x0a
        /*0066*/ 	.short	(.L_827 - .L_826)
	.align		4
.L_826:
        /*0068*/ 	.word	index@(.nv.constant0._ZN2at6native29vectorized_elementwise_kernelILi8ENS0_13BUnaryFunctorIN3c104HalfES4_S4_ZZZNS0_20copysign_kernel_cudaERNS_18TensorIteratorBaseEENKUlvE_clEvENKUlvE2_clEvEUlS4_S4_E_EESt5arrayIPcLm2EEEEviT0_T1_)
        /*006c*/ 	.short	0x0380
        /*006e*/ 	.short	0x0018


	//----- nvinfo : EIATTR_SW_WAR
	.align		4
.L_827:
        /*0070*/ 	.byte	0x04, 0x36
        /*0072*/ 	.short	(.L_829 - .L_828)
.L_828:
        /*0074*/ 	.word	0x00000008
.L_829:


//--------------------- .nv.info._ZN2at6native18elementwise_kernelILi128ELi4EZNS0_15gpu_kernel_implINS0_13AUnaryFunctorIN3c104HalfES5_S5_ZZZNS0_20copysign_kernel_cudaERNS_18TensorIteratorBaseEENKUlvE_clEvENKUlvE2_clEvEUlS5_S5_E_EEEEvS7_RKT_EUliE_EEviT1_ --------------------------
	.section	.nv.info._ZN2at6native18elementwise_kernelILi128ELi4EZNS0_15gpu_kernel_implINS0_13AUnaryFunctorIN3c104HalfES5_S5_ZZZNS0_20copysign_kernel_cudaERNS_18TensorIteratorBaseEENKUlvE_clEvENKUlvE2_clEvEUlS5_S5_E_EEEEvS7_RKT_EUliE_EEviT1_,"",@"SHT_CUDA_INFO"
	.sectionflags	@""
	.align	4


	//----- nvinfo : EIATTR_CUDA_API_VERSION
	.align		4
        /*0000*/ 	.byte	0x04, 0x37
        /*0002*/ 	.short	(.L_831 - .L_830)
.L_830:
        /*0004*/ 	.word	0x00000082


	//----- nvinfo : EIATTR_KPARAM_INFO
	.align		4
.L_831:
        /*0008*/ 	.byte	0x04, 0x17
        /*000a*/ 	.short	(.L_833 - .L_832)
.L_832:
        /*000c*/ 	.word	0x00000000
        /*0010*/ 	.short	0x0001
        /*0012*/ 	.short	0x0008
        /*0014*/ 	.byte	0x00, 0xf0, 0x61, 0x08


	//----- nvinfo : EIATTR_KPARAM_INFO
	.align		4
.L_833:
        /*0018*/ 	.byte	0x04, 0x17
        /*001a*/ 	.short	(.L_835 - .L_834)
.L_834:
        /*001c*/ 	.word	0x00000000
        /*0020*/ 	.short	0x0000
        /*0022*/ 	.short	0x0000
        /*0024*/ 	.byte	0x00, 0xf0, 0x11, 0x00


	//----- nvinfo : EIATTR_SPARSE_MMA_MASK
	.align		4
.L_835:
        /*0028*/ 	.byte	0x03, 0x50
        /*002a*/ 	.short	0x0000


	//----- nvinfo : EIATTR_MAXREG_COUNT
	.align		4
        /*002c*/ 	.byte	0x03, 0x1b
        /*002e*/ 	.short	0x0080


	//----- nvinfo : EIATTR_EXTERNS
	.align		4
        /*0030*/ 	.byte	0x04, 0x0f
        /*0032*/ 	.short	(.L_837 - .L_836)


	//   ....[0]....
	.align		4
.L_836:
        /*0034*/ 	.word	index@(__assertfail)


	//----- nvinfo : EIATTR_MERCURY_ISA_VERSION
	.align		4
.L_837:
        /*0038*/ 	.byte	0x03, 0x5f
        /*003a*/ 	.short	0x0101


	//----- nvinfo : EIATTR_VRC_CTA_INIT_COUNT
	.align		4
        /*003c*/ 	.byte	0x02, 0x4a
	.zero		1
	.zero		1


	//----- nvinfo : EIATTR_SYSCALL_OFFSETS
	.align		4
        /*0040*/ 	.byte	0x04, 0x46
        /*0042*/ 	.short	(.L_839 - .L_838)


	//   ....[0]....
.L_838:
        /*0044*/ 	.word	0x00002270


	//   ....[1]....
        /*0048*/ 	.word	0x000031a0


	//   ....[2]....
        /*004c*/ 	.word	0x000055b0


	//   ....[3]....
        /*0050*/ 	.word	0x00006310


	//   ....[4]....
        /*0054*/ 	.word	0x00008830


	//   ....[5]....
        /*0058*/ 	.word	0x00009590


	//   ....[6]....
        /*005c*/ 	.word	0x0000bac0


	//   ....[7]....
        /*0060*/ 	.word	0x0000c7f0


	//----- nvinfo : EIATTR_EXIT_INSTR_OFFSETS
	.align		4
.L_839:
        /*0064*/ 	.byte	0x04, 0x1c
        /*0066*/ 	.short	(.L_841 - .L_840)


	//   ....[0]....
.L_840:
        /*0068*/ 	.word	0x00009870


	//   ....[1]....
        /*006c*/ 	.word	0x0000bc90


	//   ....[2]....
        /*0070*/ 	.word	0x0000bcd0


	//   ....[3]....
        /*0074*/ 	.word	0x0000bd70


	//   ....[4]....
        /*0078*/ 	.word	0x0000bdb0


	//   ....[5]....
        /*007c*/ 	.word	0x0000bdf0


	//   ....[6]....
        /*0080*/ 	.word	0x0000be80


	//   ....[7]....
        /*0084*/ 	.word	0x0000bea0


	//   ....[8]....
        /*0088*/ 	.word	0x0000bf40


	//   ....[9]....
        /*008c*/ 	.word	0x0000bf90


	//   ....[10]....
        /*0090*/ 	.word	0x0000bfe0


	//   ....[11]....
        /*0094*/ 	.word	0x0000c0c0


	//   ....[12]....
        /*0098*/ 	.word	0x0000c230


	//   ....[13]....
        /*009c*/ 	.word	0x0000c3a0


	//   ....[14]....
        /*00a0*/ 	.word	0x0000c500


	//   ....[15]....
        /*00a4*/ 	.word	0x0000c540


	//   ....[16]....
        /*00a8*/ 	.word	0x0000c580


	//   ....[17]....
        /*00ac*/ 	.word	0x0000c630


	//   ....[18]....
        /*00b0*/ 	.word	0x0000c690


	//   ....[19]....
        /*00b4*/ 	.word	0x0000c800


	//   ....[20]....
        /*00b8*/ 	.word	0x0000c910


	//   ....[21]....
        /*00bc*/ 	.word	0x0000ca50


	//   ....[22]....
        /*00c0*/ 	.word	0x0000ca90


	//----- nvinfo : EIATTR_MAX_THREADS
	.align		4
.L_841:
        /*00c4*/ 	.byte	0x04, 0x05
        /*00c6*/ 	.short	(.L_843 - .L_842)
.L_842:
        /*00c8*/ 	.word	0x00000080
        /*00cc*/ 	.word	0x00000001
        /*00d0*/ 	.word	0x00000001


	//----- nvinfo : EIATTR_CRS_STACK_SIZE
	.align		4
.L_843:
        /*00d4*/ 	.byte	0x04, 0x1e
        /*00d6*/ 	.short	(.L_845 - .L_844)
.L_844:
        /*00d8*/ 	.word	0x00000000


	//----- nvinfo : EIATTR_CBANK_PARAM_SIZE
	.align		4
.L_845:
        /*00dc*/ 	.byte	0x03, 0x19
        /*00de*/ 	.short	0x0220


	//----- nvinfo : EIATTR_PARAM_CBANK
	.align		4
        /*00e0*/ 	.byte	0x04, 0x0a
        /*00e2*/ 	.short	(.L_847 - .L_846)
	.align		4
.L_846:
        /*00e4*/ 	.word	index@(.nv.constant0._ZN2at6native18elementwise_kernelILi128ELi4EZNS0_15gpu_kernel_implINS0_13AUnaryFunctorIN3c104HalfES5_S5_ZZZNS0_20copysign_kernel_cudaERNS_18TensorIteratorBaseEENKUlvE_clEvENKUlvE2_clEvEUlS5_S5_E_EEEEvS7_RKT_EUliE_EEviT1_)
        /*00e8*/ 	.short	0x0380
        /*00ea*/ 	.short	0x0220


	//----- nvinfo : EIATTR_SW_WAR
	.align		4
.L_847:
        /*00ec*/ 	.byte	0x04, 0x36
        /*00ee*/ 	.short	(.L_849 - .L_848)
.L_848:
        /*00f0*/ 	.word	0x00000008
.L_849:


//--------------------- .nv.info._ZN2at6native27unrolled_elementwise_kernelINS0_13AUnaryFunctorIN3c104HalfES4_S4_ZZZNS0_20copysign_kernel_cudaERNS_18TensorIteratorBaseEENKUlvE_clEvENKUlvE2_clEvEUlS4_S4_E_EESt5arrayIPcLm2EELi4E23TrivialOffsetCalculatorILi1EjESF_NS0_6memory12LoadWithCastILi1EEENSG_13StoreWithCastILi1EEEEEviT_T0_T2_T3_T4_T5_ --------------------------
	.section	.nv.info._ZN2at6native27unrolled_elementwise_kernelINS0_13AUnaryFunctorIN3c104HalfES4_S4_ZZZNS0_20copysign_kernel_cudaERNS_18TensorIteratorBaseEENKUlvE_clEvENKUlvE2_clEvEUlS4_S4_E_EESt5arrayIPcLm2EELi4E23TrivialOffsetCalculatorILi1EjESF_NS0_6memory12LoadWithCastILi1EEENSG_13StoreWithCastILi1EEEEEviT_T0_T2_T3_T4_T5_,"",@"SHT_CUDA_INFO"
	.sectionflags	@""
	.align	4


	//----- nvinfo : EIATTR_CUDA_API_VERSION
	.align		4
        /*0000*/ 	.byte	0x04, 0x37
        /*0002*/ 	.short	(.L_851 - .L_850)
.L_850:
        /*0004*/ 	.word	0x00000082


	//----- nvinfo : EIATTR_KPARAM_INFO
	.align		4
.L_851:
        /*0008*/ 	.byte	0x04, 0x17
        /*000a*/ 	.short	(.L_853 - .L_852)
.L_852:
        /*000c*/ 	.word	0x00000000
        /*0010*/ 	.short	0x0006
        /*0012*/ 	.short	0x0024
        /*0014*/ 	.byte	0x00, 0xf0, 0x21, 0x00


	//----- nvinfo : EIATTR_KPARAM_INFO
	.align		4
.L_853:
        /*0018*/ 	.byte	0x04, 0x17
        /*001a*/ 	.short	(.L_855 - .L_854)
.L_854:
        /*001c*/ 	.word	0x00000000
        /*0020*/ 	.short	0x0005
        /*0022*/ 	.short	0x001c
        /*0024*/ 	.byte	0x00, 0xf0, 0x21, 0x00


	//----- nvinfo : EIATTR_KPARAM_INFO
	.align		4
.L_855:
        /*0028*/ 	.byte	0x04, 0x17
        /*002a*/ 	.short	(.L_857 - .L_856)
.L_856:
        /*002c*/ 	.word	0x00000000
        /*0030*/ 	.short	0x0004
        /*0032*/ 	.short	0x0019
        /*0034*/ 	.byte	0x00, 0xf0, 0x05, 0x00


	//----- nvinfo : EIATTR_KPARAM_INFO
	.align		4
.L_857:
        /*0038*/ 	.byte	0x04, 0x17
        /*003a*/ 	.short	(.L_859 - .L_858)
.L_858:
        /*003c*/ 	.word	0x00000000
        /*0040*/ 	.short	0x0003
        /*0042*/ 	.short	0x0018
        /*0044*/ 	.byte	0x00, 0xf0, 0x05, 0x00


	//----- nvinfo : EIATTR_KPARAM_INFO
	.align		4
.L_859:
        /*0048*/ 	.byte	0x04, 0x17
        /*004a*/ 	.short	(.L_861 - .L_860)
.L_860:
        /*004c*/ 	.word	0x00000000
        /*0050*/ 	.short	0x0002
        /*0052*/ 	.short	0x0008
        /*0054*/ 	.byte	0x00, 0xf0, 0x41, 0x00


	//----- nvinfo : EIATTR_KPARAM_INFO
	.align		4
.L_861:
        /*0058*/ 	.byte	0x04, 0x17
        /*005a*/ 	.short	(.L_863 - .L_862)
.L_862:
        /*005c*/ 	.word	0x00000000
        /*0060*/ 	.short	0x0001
        /*0062*/ 	.short	0x0004
        /*0064*/ 	.byte	0x00, 0xf0, 0x11, 0x00


	//----- nvinfo : EIATTR_KPARAM_INFO
	.align		4
.L_863:
        /*0068*/ 	.byte	0x04, 0x17
        /*006a*/ 	.short	(.L_865 - .L_864)
.L_864:
        /*006c*/ 	.word	0x00000000
        /*0070*/ 	.short	0x0000
        /*0072*/ 	.short	0x0000
        /*0074*/ 	.byte	0x00, 0xf0, 0x11, 0x00


	//----- nvinfo : EIATTR_SPARSE_MMA_MASK
	.align		4
.L_865:
        /*0078*/ 	.byte	0x03, 0x50
        /*007a*/ 	.short	0x0000


	//----- nvinfo : EIATTR_MAXREG_COUNT
	.align		4
        /*007c*/ 	.byte	0x03, 0x1b
        /*007e*/ 	.short	0x00ff


	//----- nvinfo : EIATTR_EXTERNS
	.align		4
        /*0080*/ 	.byte	0x04, 0x0f
        /*0082*/ 	.short	(.L_867 - .L_866)


	//   ....[0]....
	.align		4
.L_866:
        /*0084*/ 	.word	index@(__assertfail)


	//----- nvinfo : EIATTR_MERCURY_ISA_VERSION
	.align		4
.L_867:
        /*0088*/ 	.byte	0x03, 0x5f
        /*008a*/ 	.short	0x0101


	//----- nvinfo : EIATTR_VRC_CTA_INIT_COUNT
	.align		4
        /*008c*/ 	.byte	0x02, 0x4a
	.zero		1
	.zero		1


	//----- nvinfo : EIATTR_SYSCALL_OFFSETS
	.align		4
        /*0090*/ 	.byte	0x04, 0x46
        /*0092*/ 	.short	(.L_869 - .L_868)


	//   ....[0]....
.L_868:
        /*0094*/ 	.word	0x00001040


	//   ....[1]....
        /*0098*/ 	.word	0x00002260


	//   ....[2]....
        /*009c*/ 	.word	0x000033c0


	//   ....[3]....
        /*00a0*/ 	.word	0x00004440


	//   ....[4]....
        /*00a4*/ 	.word	0x000055c0


	//   ....[5]....
        /*00a8*/ 	.word	0x00006480


	//   ....[6]....
        /*00ac*/ 	.word	0x00007400


	//   ....[7]....
        /*00b0*/ 	.word	0x00008380


	//----- nvinfo : EIATTR_EXIT_INSTR_OFFSETS
	.align		4
.L_869:
        /*00b4*/ 	.byte	0x04, 0x1c
        /*00b6*/ 	.short	(.L_871 - .L_870)


	//   ....[0]....
.L_870:
        /*00b8*/ 	.word	0x000076d0


	//   ....[1]....
        /*00bc*/ 	.word	0x00007820


	//   ....[2]....
        /*00c0*/ 	.word	0x00007860


	//   ....[3]....
        /*00c4*/ 	.word	0x00007900


	//   ....[4]....
        /*00c8*/ 	.word	0x00007940


	//   ....[5]....
        /*00cc*/ 	.word	0x00007980


	//   ....[6]....
        /*00d0*/ 	.word	0x00007a10


	//   ....[7]....
        /*00d4*/ 	.word	0x00007a30


	//   ....[8]....
        /*00d8*/ 	.word	0x00007ad0


	//   ....[9]....
        /*00dc*/ 	.word	0x00007b20


	//   ....[10]....
        /*00e0*/ 	.word	0x00007b70


	//   ....[11]....
        /*00e4*/ 	.word	0x00007c50


	//   ....[12]....
        /*00e8*/ 	.word	0x00007dc0


	//   ....[13]....
        /*00ec*/ 	.word	0x00007f30


	//   ....[14]....
        /*00f0*/ 	.word	0x00008090


	//   ....[15]....
        /*00f4*/ 	.word	0x000080d0


	//   ....[16]....
        /*00f8*/ 	.word	0x00008110


	//   ....[17]....
        /*00fc*/ 	.word	0x000081c0


	//   ....[18]....
        /*0100*/ 	.word	0x00008220


	//   ....[19]....
        /*0104*/ 	.word	0x00008390


	//   ....[20]....
        /*0108*/ 	.word	0x000084a0


	//   ....[21]....
        /*010c*/ 	.word	0x000085e0


	//   ....[22]....
        /*0110*/ 	.word	0x00008620


	//----- nvinfo : EIATTR_MAX_THREADS
	.align		4
.L_871:
        /*0114*/ 	.byte	0x04, 0x05
        /*0116*/ 	.short	(.L_873 - .L_872)
.L_872:
        /*0118*/ 	.word	0x00000080
        /*011c*/ 	.word	0x00000001
        /*0120*/ 	.word	0x00000001


	//----- nvinfo : EIATTR_CRS_STACK_SIZE
	.align		4
.L_873:
        /*0124*/ 	.byte	0x04, 0x1e
        /*0126*/ 	.short	(.L_875 - .L_874)
.L_874:
        /*0128*/ 	.word	0x00000000


	//----- nvinfo : EIATTR_CBANK_PARAM_SIZE
	.align		4
.L_875:
        /*012c*/ 	.byte	0x03, 0x19
        /*012e*/ 	.short	0x002c


	//----- nvinfo : EIATTR_PARAM_CBANK
	.align		4
        /*0130*/ 	.byte	0x04, 0x0a
        /*0132*/ 	.short	(.L_877 - .L_876)
	.align		4
.L_876:
        /*0134*/ 	.word	index@(.nv.constant0._ZN2at6native27unrolled_elementwise_kernelINS0_13AUnaryFunctorIN3c104HalfES4_S4_ZZZNS0_20copysign_kernel_cudaERNS_18TensorIteratorBaseEENKUlvE_clEvENKUlvE2_clEvEUlS4_S4_E_EESt5arrayIPcLm2EELi4E23TrivialOffsetCalculatorILi1EjESF_NS0_6memory12LoadWithCastILi1EEENSG_13StoreWithCastILi1EEEEEviT_T0_T2_T3_T4_T5_)
        /*0138*/ 	.short	0x0380
        /*013a*/ 	.short	0x002c


	//----- nvinfo : EIATTR_SW_WAR
	.align		4
.L_877:
        /*013c*/ 	.byte	0x04, 0x36
        /*013e*/ 	.short	(.L_879 - .L_878)
.L_878:
        /*0140*/ 	.word	0x00000008
.L_879:


//--------------------- .nv.info._ZN2at6native18elementwise_kernelILi128ELi4EZNS0_22gpu_kernel_impl_nocastINS0_13AUnaryFunctorIN3c104HalfES5_S5_ZZZNS0_20copysign_kernel_cudaERNS_18TensorIteratorBaseEENKUlvE_clEvENKUlvE2_clEvEUlS5_S5_E_EEEEvS7_RKT_EUliE_EEviT1_ --------------------------
	.section	.nv.info._ZN2at6native18elementwise_kernelILi128ELi4EZNS0_22gpu_kernel_impl_nocastINS0_13AUnaryFunctorIN3c104HalfES5_S5_ZZZNS0_20copysign_kernel_cudaERNS_18TensorIteratorBaseEENKUlvE_clEvENKUlvE2_clEvEUlS5_S5_E_EEEEvS7_RKT_EUliE_EEviT1_,"",@"SHT_CUDA_INFO"
	.sectionflags	@""
	.align	4


	//----- nvinfo : EIATTR_CUDA_API_VERSION
	.align		4
        /*0000*/ 	.byte	0x04, 0x37
        /*0002*/ 	.short	(.L_881 - .L_880)
.L_880:
        /*0004*/ 	.word	0x00000082


	//----- nvinfo : EIATTR_KPARAM_INFO
	.align		4
.L_881:
        /*0008*/ 	.byte	0x04, 0x17
        /*000a*/ 	.short	(.L_883 - .L_882)
.L_882:
        /*000c*/ 	.word	0x00000000
        /*0010*/ 	.short	0x0001
        /*0012*/ 	.short	0x0008
        /*0014*/ 	.byte	0x00, 0xf0, 0x61, 0x08


	//----- nvinfo : EIATTR_KPARAM_INFO
	.align		4
.L_883:
        /*0018*/ 	.byte	0x04, 0x17
        /*001a*/ 	.short	(.L_885 - .L_884)
.L_884:
        /*001c*/ 	.word	0x00000000
        /*0020*/ 	.short	0x0000
        /*0022*/ 	.short	0x0000
        /*0024*/ 	.byte	0x00, 0xf0, 0x11, 0x00


	//----- nvinfo : EIATTR_SPARSE_MMA_MASK
	.align		4
.L_885:
        /*0028*/ 	.byte	0x03, 0x50
        /*002a*/ 	.short	0x0000


	//----- nvinfo : EIATTR_MAXREG_COUNT
	.align		4
        /*002c*/ 	.byte	0x03, 0x1b
        /*002e*/ 	.short	0x0080


	//----- nvinfo : EIATTR_MERCURY_ISA_VERSION
	.align		4
        /*0030*/ 	.byte	0x03, 0x5f
        /*0032*/ 	.short	0x0101


	//----- nvinfo : EIATTR_VRC_CTA_INIT_COUNT
	.align		4
        /*0034*/ 	.byte	0x02, 0x4a
	.zero		1
	.zero		1


	//----- nvinfo : EIATTR_EXIT_INSTR_OFFSETS
	.align		4
        /*0038*/ 	.byte	0x04, 0x1c
        /*003a*/ 	.short	(.L_887 - .L_886)


	//   ....[0]....
.L_886:
        /*003c*/ 	.word	0x00000360


	//   ....[1]....
        /*0040*/ 	.word	0x00000400


	//   ....[2]....
        /*0044*/ 	.word	0x00003f80


	//   ....[3]....
        /*0048*/ 	.word	0x000052f0


	//----- nvinfo : EIATTR_MAX_THREADS
	.align		4
.L_887:
        /*004c*/ 	.byte	0x04, 0x05
        /*004e*/ 	.short	(.L_889 - .L_888)
.L_888:
        /*0050*/ 	.word	0x00000080
        /*0054*/ 	.word	0x00000001
        /*0058*/ 	.word	0x00000001


	//----- nvinfo : EIATTR_CRS_STACK_SIZE
	.align		4
.L_889:
        /*005c*/ 	.byte	0x04, 0x1e
        /*005e*/ 	.short	(.L_891 - .L_890)
.L_890:
        /*0060*/ 	.word	0x00000000


	//----- nvinfo : EIATTR_CBANK_PARAM_SIZE
	.align		4
.L_891:
        /*0064*/ 	.byte	0x03, 0x19
        /*0066*/ 	.short	0x0220


	//----- nvinfo : EIATTR_PARAM_CBANK
	.align		4
        /*0068*/ 	.byte	0x04, 0x0a
        /*006a*/ 	.short	(.L_893 - .L_892)
	.align		4
.L_892:
        /*006c*/ 	.word	index@(.nv.constant0._ZN2at6native18elementwise_kernelILi128ELi4EZNS0_22gpu_kernel_impl_nocastINS0_13AUnaryFunctorIN3c104HalfES5_S5_ZZZNS0_20copysign_kernel_cudaERNS_18TensorIteratorBaseEENKUlvE_clEvENKUlvE2_clEvEUlS5_S5_E_EEEEvS7_RKT_EUliE_EEviT1_)
        /*0070*/ 	.short	0x0380
        /*0072*/ 	.short	0x0220


	//----- nvinfo : EIATTR_SW_WAR
	.align		4
.L_893:
        /*0074*/ 	.byte	0x04, 0x36
        /*0076*/ 	.short	(.L_895 - .L_894)
.L_894:
        /*0078*/ 	.word	0x00000008
.L_895:


//--------------------- .nv.info._ZN2at6native27unrolled_elementwise_kernelINS0_13AUnaryFunctorIN3c104HalfES4_S4_ZZZNS0_20copysign_kernel_cudaERNS_18TensorIteratorBaseEENKUlvE_clEvENKUlvE2_clEvEUlS4_S4_E_EESt5arrayIPcLm2EELi4E23TrivialOffsetCalculatorILi1EjESF_NS0_6memory15LoadWithoutCastENSG_16StoreWithoutCastEEEviT_T0_T2_T3_T4_T5_ --------------------------
	.section	.nv.info._ZN2at6native27unrolled_elementwise_kernelINS0_13AUnaryFunctorIN3c104HalfES4_S4_ZZZNS0_20copysign_kernel_cudaERNS_18TensorIteratorBaseEENKUlvE_clEvENKUlvE2_clEvEUlS4_S4_E_EESt5arrayIPcLm2EELi4E23TrivialOffsetCalculatorILi1EjESF_NS0_6memory15LoadWithoutCastENSG_16StoreWithoutCastEEEviT_T0_T2_T3_T4_T5_,"",@"SHT_CUDA_INFO"
	.sectionflags	@""
	.align	4


	//----- nvinfo : EIATTR_CUDA_API_VERSION
	.align		4
        /*0000*/ 	.byte	0x04, 0x37
        /*0002*/ 	.short	(.L_897 - .L_896)
.L_896:
        /*0004*/ 	.word	0x00000082


	//----- nvinfo : EIATTR_KPARAM_INFO
	.align		4
.L_897:
        /*0008*/ 	.byte	0x04, 0x17
        /*000a*/ 	.short	(.L_899 - .L_898)
.L_898:
        /*000c*/ 	.word	0x00000000
        /*0010*/ 	.short	0x0006
        /*0012*/ 	.short	0x001b
        /*0014*/ 	.byte	0x00, 0xf0, 0x05, 0x00


	//----- nvinfo : EIATTR_KPARAM_INFO
	.align		4
.L_899:
        /*0018*/ 	.byte	0x04, 0x17
        /*001a*/ 	.short	(.L_901 - .L_900)
.L_900:
        /*001c*/ 	.word	0x00000000
        /*0020*/ 	.short	0x0005
        /*0022*/ 	.short	0x001a
        /*0024*/ 	.byte	0x00, 0xf0, 0x05, 0x00


	//----- nvinfo : EIATTR_KPARAM_INFO
	.align		4
.L_901:
        /*0028*/ 	.byte	0x04, 0x17
        /*002a*/ 	.short	(.L_903 - .L_902)
.L_902:
        /*002c*/ 	.word	0x00000000
        /*0030*/ 	.short	0x0004
        /*0032*/ 	.short	0x0019
        /*0034*/ 	.byte	0x00, 0xf0, 0x05, 0x00


	//----- nvinfo : EIATTR_KPARAM_INFO
	.align		4
.L_903:
        /*0038*/ 	.byte	0x04, 0x17
        /*003a*/ 	.short	(.L_905 - .L_904)
.L_904:
        /*003c*/ 	.word	0x00000000
        /*0040*/ 	.short	0x0003
        /*0042*/ 	.short	0x0018
        /*0044*/ 	.byte	0x00, 0xf0, 0x05, 0x00


	//----- nvinfo : EIATTR_KPARAM_INFO
	.align		4
.L_905:
        /*0048*/ 	.byte	0x04, 0x17
        /*004a*/ 	.short	(.L_907 - .L_906)
.L_906:
        /*004c*/ 	.word	0x00000000
        /*0050*/ 	.short	0x0002
        /*0052*/ 	.short	0x0008
        /*0054*/ 	.byte	0x00, 0xf0, 0x41, 0x00


	//----- nvinfo : EIATTR_KPARAM_INFO
	.align		4
.L_907:
        /*0058*/ 	.byte	0x04, 0x17
        /*005a*/ 	.short	(.L_909 - .L_908)
.L_908:
        /*005c*/ 	.word	0x00000000
        /*0060*/ 	.short	0x0001
        /*0062*/ 	.short	0x0004
        /*0064*/ 	.byte	0x00, 0xf0, 0x11, 0x00


	//----- nvinfo : EIATTR_KPARAM_INFO
	.align		4
.L_909:
        /*0068*/ 	.byte	0x04, 0x17
        /*006a*/ 	.short	(.L_911 - .L_910)
.L_910:
        /*006c*/ 	.word	0x00000000
        /*0070*/ 	.short	0x0000
        /*0072*/ 	.short	0x0000
        /*0074*/ 	.byte	0x00, 0xf0, 0x11, 0x00


	//----- nvinfo : EIATTR_SPARSE_MMA_MASK
	.align		4
.L_911:
        /*0078*/ 	.byte	0x03, 0x50
        /*007a*/ 	.short	0x0000


	//----- nvinfo : EIATTR_MAXREG_COUNT
	.align		4
        /*007c*/ 	.byte	0x03, 0x1b
        /*007e*/ 	.short	0x00ff


	//----- nvinfo : EIATTR_MERCURY_ISA_VERSION
	.align		4
        /*0080*/ 	.byte	0x03, 0x5f
        /*0082*/ 	.short	0x0101


	//----- nvinfo : EIATTR_VRC_CTA_INIT_COUNT
	.align		4
        /*0084*/ 	.byte	0x02, 0x4a
	.zero		1
	.zero		1


	//----- nvinfo : EIATTR_EXIT_INSTR_OFFSETS
	.align		4
        /*0088*/ 	.byte	0x04, 0x1c
        /*008a*/ 	.short	(.L_913 - .L_912)


	//   ....[0]....
.L_912:
        /*008c*/ 	.word	0x000004d0


	//   ....[1]....
        /*0090*/ 	.word	0x00000570


	//----- nvinfo : EIATTR_MAX_THREADS
	.align		4
.L_913:
        /*0094*/ 	.byte	0x04, 0x05
        /*0096*/ 	.short	(.L_915 - .L_914)
.L_914:
        /*0098*/ 	.word	0x00000080
        /*009c*/ 	.word	0x00000001
        /*00a0*/ 	.word	0x00000001


	//----- nvinfo : EIATTR_CRS_STACK_SIZE
	.align		4
.L_915:
        /*00a4*/ 	.byte	0x04, 0x1e
        /*00a6*/ 	.short	(.L_917 - .L_916)
.L_916:
        /*00a8*/ 	.word	0x00000000


	//----- nvinfo : EIATTR_CBANK_PARAM_SIZE
	.align		4
.L_917:
        /*00ac*/ 	.byte	0x03, 0x19
        /*00ae*/ 	.short	0x001c


	//----- nvinfo : EIATTR_PARAM_CBANK
	.align		4
        /*00b0*/ 	.byte	0x04, 0x0a
        /*00b2*/ 	.short	(.L_919 - .L_918)
	.align		4
.L_918:
        /*00b4*/ 	.word	index@(.nv.constant0._ZN2at6native27unrolled_elementwise_kernelINS0_13AUnaryFunctorIN3c104HalfES4_S4_ZZZNS0_20copysign_kernel_cudaERNS_18TensorIteratorBaseEENKUlvE_clEvENKUlvE2_clEvEUlS4_S4_E_EESt5arrayIPcLm2EELi4E23TrivialOffsetCalculatorILi1EjESF_NS0_6memory15LoadWithoutCastENSG_16StoreWithoutCastEEEviT_T0_T2_T3_T4_T5_)
        /*00b8*/ 	.short	0x0380
        /*00ba*/ 	.short	0x001c


	//----- nvinfo : EIATTR_SW_WAR
	.align		4
.L_919:
        /*00bc*/ 	.byte	0x04, 0x36
        /*00be*/ 	.short	(.L_921 - .L_920)
.L_920:
        /*00c0*/ 	.word	0x00000008
.L_921:


//--------------------- .nv.info._ZN2at6native29vectorized_elementwise_kernelILi2ENS0_13AUnaryFunctorIN3c104HalfES4_S4_ZZZNS0_20copysign_kernel_cudaERNS_18TensorIteratorBaseEENKUlvE_clEvENKUlvE2_clEvEUlS4_S4_E_EESt5arrayIPcLm2EEEEviT0_T1_ --------------------------
	.section	.nv.info._ZN2at6native29vectorized_elementwise_kernelILi2ENS0_13AUnaryFunctorIN3c104HalfES4_S4_ZZZNS0_20copysign_kernel_cudaERNS_18TensorIteratorBaseEENKUlvE_clEvENKUlvE2_clEvEUlS4_S4_E_EESt5arrayIPcLm2EEEEviT0_T1_,"",@"SHT_CUDA_INFO"
	.sectionflags	@""
	.align	4


	//----- nvinfo : EIATTR_CUDA_API_VERSION
	.align		4
        /*0000*/ 	.byte	0x04, 0x37
        /*0002*/ 	.short	(.L_923 - .L_922)
.L_922:
        /*0004*/ 	.word	0x00000082


	//----- nvinfo : EIATTR_KPARAM_INFO
	.align		4
.L_923:
        /*0008*/ 	.byte	0x04, 0x17
        /*000a*/ 	.short	(.L_925 - .L_924)
.L_924:
        /*000c*/ 	.word	0x00000000
        /*0010*/ 	.short	0x0002
        /*0012*/ 	.short	0x0008
        /*0014*/ 	.byte	0x00, 0xf0, 0x41, 0x00


	//----- nvinfo : EIATTR_KPARAM_INFO
	.align		4
.L_925:
        /*0018*/ 	.byte	0x04, 0x17
        /*001a*/ 	.short	(.L_927 - .L_926)
.L_926:
        /*001c*/ 	.word	0x00000000
        /*0020*/ 	.short	0x0001
        /*0022*/ 	.short	0x0004
        /*0024*/ 	.byte	0x00, 0xf0, 0x11, 0x00


	//----- nvinfo : EIATTR_KPARAM_INFO
	.align		4
.L_927:
        /*0028*/ 	.byte	0x04, 0x17
        /*002a*/ 	.short	(.L_929 - .L_928)
.L_928:
        /*002c*/ 	.word	0x00000000
        /*0030*/ 	.short	0x0000
        /*0032*/ 	.short	0x0000
        /*0034*/ 	.byte	0x00, 0xf0, 0x11, 0x00


	//----- nvinfo : EIATTR_SPARSE_MMA_MASK
	.align		4
.L_929:
        /*0038*/ 	.byte	0x03, 0x50
        /*003a*/ 	.short	0x0000


	//----- nvinfo : EIATTR_MAXREG_COUNT
	.align		4
        /*003c*/ 	.byte	0x03, 0x1b
        /*003e*/ 	.short	0x00ff


	//----- nvinfo : EIATTR_MERCURY_ISA_VERSION
	.align		4
        /*0040*/ 	.byte	0x03, 0x5f
        /*0042*/ 	.short	0x0101


	//----- nvinfo : EIATTR_VRC_CTA_INIT_COUNT
	.align		4
        /*0044*/ 	.byte	0x02, 0x4a
	.zero		1
	.zero		1


	//----- nvinfo : EIATTR_EXIT_INSTR_OFFSETS
	.align		4
        /*0048*/ 	.byte	0x04, 0x1c
        /*004a*/ 	.short	(.L_931 - .L_930)


	//   ....[0]....
.L_930:
        /*004c*/ 	.word	0x00000ad0


	//   ....[1]....
        /*0050*/ 	.word	0x00000b20


	//   ....[2]....
        /*0054*/ 	.word	0x00000d80


	//----- nvinfo : EIATTR_MAX_THREADS
	.align		4
.L_931:
        /*0058*/ 	.byte	0x04, 0x05
        /*005a*/ 	.short	(.L_933 - .L_932)
.L_932:
        /*005c*/ 	.word	0x00000080
        /*0060*/ 	.word	0x00000001
        /*0064*/ 	.word	0x00000001


	//----- nvinfo : EIATTR_CRS_STACK_SIZE
	.align		4
.L_933:
        /*0068*/ 	.byte	0x04, 0x1e
        /*006a*/ 	.short	(.L_935 - .L_934)
.L_934:
        /*006c*/ 	.word	0x00000000


	//----- nvinfo : EIATTR_CBANK_PARAM_SIZE
	.align		4
.L_935:
        /*0070*/ 	.byte	0x03, 0x19
        /*0072*/ 	.short	0x0018


	//----- nvinfo : EIATTR_PARAM_CBANK
	.align		4
        /*0074*/ 	.byte	0x04, 0x0a
        /*0076*/ 	.short	(.L_937 - .L_936)
	.align		4
.L_936:
        /*0078*/ 	.word	index@(.nv.constant0._ZN2at6native29vectorized_elementwise_kernelILi2ENS0_13AUnaryFunctorIN3c104HalfES4_S4_ZZZNS0_20copysign_kernel_cudaERNS_18TensorIteratorBaseEENKUlvE_clEvENKUlvE2_clEvEUlS4_S4_E_EESt5arrayIPcLm2EEEEviT0_T1_)
        /*007c*/ 	.short	0x0380
        /*007e*/ 	.short	0x0018


	//----- nvinfo : EIATTR_SW_WAR
	.align		4
.L_937:
        /*0080*/ 	.byte	0x04, 0x36
        /*0082*/ 	.short	(.L_939 - .L_938)
.L_938:
        /*0084*/ 	.word	0x00000008
.L_939:


//--------------------- .nv.info._ZN2at6native29vectorized_elementwise_kernelILi4ENS0_13AUnaryFunctorIN3c104HalfES4_S4_ZZZNS0_20copysign_kernel_cudaERNS_18TensorIteratorBaseEENKUlvE_clEvENKUlvE2_clEvEUlS4_S4_E_EESt5arrayIPcLm2EEEEviT0_T1_ --------------------------
	.section	.nv.info._ZN2at6native29vectorized_elementwise_kernelILi4ENS0_13AUnaryFunctorIN3c104HalfES4_S4_ZZZNS0_20copysign_kernel_cudaERNS_18TensorIteratorBaseEENKUlvE_clEvENKUlvE2_clEvEUlS4_S4_E_EESt5arrayIPcLm2EEEEviT0_T1_,"",@"SHT_CUDA_INFO"
	.sectionflags	@""
	.align	4


	//----- nvinfo : EIATTR_CUDA_API_VERSION
	.align		4
        /*0000*/ 	.byte	0x04, 0x37
        /*0002*/ 	.short	(.L_941 - .L_940)
.L_940:
        /*0004*/ 	.word	0x00000082


	//----- nvinfo : EIATTR_KPARAM_INFO
	.align		4
.L_941:
        /*0008*/ 	.byte	0x04, 0x17
        /*000a*/ 	.short	(.L_943 - .L_942)
.L_942:
        /*000c*/ 	.word	0x00000000
        /*0010*/ 	.short	0x0002
        /*0012*/ 	.short	0x0008
        /*0014*/ 	.byte	0x00, 0xf0, 0x41, 0x00


	//----- nvinfo : EIATTR_KPARAM_INFO
	.align		4
.L_943:
        /*0018*/ 	.byte	0x04, 0x17
        /*001a*/ 	.short	(.L_945 - .L_944)
.L_944:
        /*001c*/ 	.word	0x00000000
        /*0020*/ 	.short	0x0001
        /*0022*/ 	.short	0x0004
        /*0024*/ 	.byte	0x00, 0xf0, 0x11, 0x00


	//----- nvinfo : EIATTR_KPARAM_INFO
	.align		4
.L_945:
        /*0028*/ 	.byte	0x04, 0x17
        /*002a*/ 	.short	(.L_947 - .L_946)
.L_946:
        /*002c*/ 	.word	0x00000000
        /*0030*/ 	.short	0x0000
        /*0032*/ 	.short	0x0000
        /*0034*/ 	.byte	0x00, 0xf0, 0x11, 0x00


	//----- nvinfo : EIATTR_SPARSE_MMA_MASK
	.align		4
.L_947:
        /*0038*/ 	.byte	0x03, 0x50
        /*003a*/ 	.short	0x0000


	//----- nvinfo : EIATTR_MAXREG_COUNT
	.align		4
        /*003c*/ 	.byte	0x03, 0x1b
        /*003e*/ 	.short	0x00ff


	//----- nvinfo : EIATTR_MERCURY_ISA_VERSION
	.align		4
        /*0040*/ 	.byte	0x03, 0x5f
        /*0042*/ 	.short	0x0101


	//----- nvinfo : EIATTR_VRC_CTA_INIT_COUNT
	.align		4
        /*0044*/ 	.byte	0x02, 0x4a
	.zero		1
	.zero		1


	//----- nvinfo : EIATTR_EXIT_INSTR_OFFSETS
	.align		4
        /*0048*/ 	.byte	0x04, 0x1c
        /*004a*/ 	.short	(.L_949 - .L_948)


	//   ....[0]....
.L_948:
        /*004c*/ 	.word	0x00000ad0


	//   ....[1]....
        /*0050*/ 	.word	0x00000b20


	//   ....[2]....
        /*0054*/ 	.word	0x00000d40


	//----- nvinfo : EIATTR_MAX_THREADS
	.align		4
.L_949:
        /*0058*/ 	.byte	0x04, 0x05
        /*005a*/ 	.short	(.L_951 - .L_950)
.L_950:
        /*005c*/ 	.word	0x00000080
        /*0060*/ 	.word	0x00000001
        /*0064*/ 	.word	0x00000001


	//----- nvinfo : EIATTR_CRS_STACK_SIZE
	.align		4
.L_951:
        /*0068*/ 	.byte	0x04, 0x1e
        /*006a*/ 	.short	(.L_953 - .L_952)
.L_952:
        /*006c*/ 	.word	0x00000000


	//----- nvinfo : EIATTR_CBANK_PARAM_SIZE
	.align		4
.L_953:
        /*0070*/ 	.byte	0x03, 0x19
        /*0072*/ 	.short	0x0018


	//----- nvinfo : EIATTR_PARAM_CBANK
	.align		4
        /*0074*/ 	.byte	0x04, 0x0a
        /*0076*/ 	.short	(.L_955 - .L_954)
	.align		4
.L_954:
        /*0078*/ 	.word	index@(.nv.constant0._ZN2at6native29vectorized_elementwise_kernelILi4ENS0_13AUnaryFunctorIN3c104HalfES4_S4_ZZZNS0_20copysign_kernel_cudaERNS_18TensorIteratorBaseEENKUlvE_clEvENKUlvE2_clEvEUlS4_S4_E_EESt5arrayIPcLm2EEEEviT0_T1_)
        /*007c*/ 	.short	0x0380
        /*007e*/ 	.short	0x0018


	//----- nvinfo : EIATTR_SW_WAR
	.align		4
.L_955:
        /*0080*/ 	.byte	0x04, 0x36
        /*0082*/ 	.short	(.L_957 - .L_956)
.L_956:
        /*0084*/ 	.word	0x00000008
.L_957:


//--------------------- .nv.info._ZN2at6native29vectorized_elementwise_kernelILi8ENS0_13AUnaryFunctorIN3c104HalfES4_S4_ZZZNS0_20copysign_kernel_cudaERNS_18TensorIteratorBaseEENKUlvE_clEvENKUlvE2_clEvEUlS4_S4_E_EESt5arrayIPcLm2EEEEviT0_T1_ --------------------------
	.section	.nv.info._ZN2at6native29vectorized_elementwise_kernelILi8ENS0_13AUnaryFunctorIN3c104HalfES4_S4_ZZZNS0_20copysign_kernel_cudaERNS_18TensorIteratorBaseEENKUlvE_clEvENKUlvE2_clEvEUlS4_S4_E_EESt5arrayIPcLm2EEEEviT0_T1_,"",@"SHT_CUDA_INFO"
	.sectionflags	@""
	.align	4


	//----- nvinfo : EIATTR_CUDA_API_VERSION
	.align		4
        /*0000*/ 	.byte	0x04, 0x37
        /*0002*/ 	.short	(.L_959 - .L_958)
.L_958:
        /*0004*/ 	.word	0x00000082


	//----- nvinfo : EIATTR_KPARAM_INFO
	.align		4
.L_959:
        /*0008*/ 	.byte	0x04, 0x17
        /*000a*/ 	.short	(.L_961 - .L_960)
.L_960:
        /*000c*/ 	.word	0x00000000
        /*0010*/ 	.short	0x0002
        /*0012*/ 	.short	0x0008
        /*0014*/ 	.byte	0x00, 0xf0, 0x41, 0x00


	//----- nvinfo : EIATTR_KPARAM_INFO
	.align		4
.L_961:
        /*0018*/ 	.byte	0x04, 0x17
        /*001a*/ 	.short	(.L_963 - .L_962)
.L_962:
        /*001c*/ 	.word	0x00000000
        /*0020*/ 	.short	0x0001
        /*0022*/ 	.short	0x0004
        /*0024*/ 	.byte	0x00, 0xf0, 0x11, 0x00


	//----- nvinfo : EIATTR_KPARAM_INFO
	.align		4
.L_963:
        /*0028*/ 	.byte	0x04, 0x17
        /*002a*/ 	.short	(.L_965 - .L_964)
.L_964:
        /*002c*/ 	.word	0x00000000
        /*0030*/ 	.short	0x0000
        /*0032*/ 	.short	0x0000
        /*0034*/ 	.byte	0x00, 0xf0, 0x11, 0x00


	//----- nvinfo : EIATTR_SPARSE_MMA_MASK
	.align		4
.L_965:
        /*0038*/ 	.byte	0x03, 0x50
        /*003a*/ 	.short	0x0000


	//----- nvinfo : EIATTR_MAXREG_COUNT
	.align		4
        /*003c*/ 	.byte	0x03, 0x1b
        /*003e*/ 	.short	0x00ff


	//----- nvinfo : EIATTR_MERCURY_ISA_VERSION
	.align		4
        /*0040*/ 	.byte	0x03, 0x5f
        /*0042*/ 	.short	0x0101


	//----- nvinfo : EIATTR_VRC_CTA_INIT_COUNT
	.align		4
        /*0044*/ 	.byte	0x02, 0x4a
	.zero		1
	.zero		1


	//----- nvinfo : EIATTR_EXIT_INSTR_OFFSETS
	.align		4
        /*0048*/ 	.byte	0x04, 0x1c
        /*004a*/ 	.short	(.L_967 - .L_966)


	//   ....[0]....
.L_966:
        /*004c*/ 	.word	0x00000010


	//----- nvinfo : EIATTR_MAX_THREADS
	.align		4
.L_967:
        /*0050*/ 	.byte	0x04, 0x05
        /*0052*/ 	.short	(.L_969 - .L_968)
.L_968:
        /*0054*/ 	.word	0x00000080
        /*0058*/ 	.word	0x00000001
        /*005c*/ 	.word	0x00000001


	//----- nvinfo : EIATTR_CBANK_PARAM_SIZE
	.align		4
.L_969:
        /*0060*/ 	.byte	0x03, 0x19
        /*0062*/ 	.short	0x0018


	//----- nvinfo : EIATTR_PARAM_CBANK
	.align		4
        /*0064*/ 	.byte	0x04, 0x0a
        /*0066*/ 	.short	(.L_971 - .L_970)
	.align		4
.L_970:
        /*0068*/ 	.word	index@(.nv.constant0._ZN2at6native29vectorized_elementwise_kernelILi8ENS0_13AUnaryFunctorIN3c104HalfES4_S4_ZZZNS0_20copysign_kernel_cudaERNS_18TensorIteratorBaseEENKUlvE_clEvENKUlvE2_clEvEUlS4_S4_E_EESt5arrayIPcLm2EEEEviT0_T1_)
        /*006c*/ 	.short	0x0380
        /*006e*/ 	.short	0x0018


	//----- nvinfo : EIATTR_SW_WAR
	.align		4
.L_971:
        /*0070*/ 	.byte	0x04, 0x36
        /*0072*/ 	.short	(.L_973 - .L_972)
.L_972:
        /*0074*/ 	.word	0x00000008
.L_973:


//--------------------- .nv.info._ZN2at6native18elementwise_kernelILi128ELi4EZNS0_15gpu_kernel_implINS0_13BinaryFunctorIN3c108BFloat16ES5_S5_ZZZNS0_20copysign_kernel_cudaERNS_18TensorIteratorBaseEENKUlvE_clEvENKUlvE1_clEvEUlS5_S5_E_EEEEvS7_RKT_EUliE_EEviT1_ --------------------------
	.section	.nv.info._ZN2at6native18elementwise_kernelILi128ELi4EZNS0_15gpu_kernel_implINS0_13BinaryFunctorIN3c108BFloat16ES5_S5_ZZZNS0_20copysign_kernel_cudaERNS_18TensorIteratorBaseEENKUlvE_clEvENKUlvE1_clEvEUlS5_S5_E_EEEEvS7_RKT_EUliE_EEviT1_,"",@"SHT_CUDA_INFO"
	.sectionflags	@""
	.align	4


	//----- nvinfo : EIATTR_CUDA_API_VERSION
	.align		4
        /*0000*/ 	.byte	0x04, 0x37
        /*0002*/ 	.short	(.L_975 - .L_974)
.L_974:
        /*0004*/ 	.word	0x00000082


	//----- nvinfo : EIATTR_KPARAM_INFO
	.align		4
.L_975:
        /*0008*/ 	.byte	0x04, 0x17
        /*000a*/ 	.short	(.L_977 - .L_976)
.L_976:
        /*000c*/ 	.word	0x00000000
        /*0010*/ 	.short	0x0001
        /*0012*/ 	.short	0x0008
        /*0014*/ 	.byte	0x00, 0xf0, 0x21, 0x0a


	//----- nvinfo : EIATTR_KPARAM_INFO
	.align		4
.L_977:
        /*0018*/ 	.byte	0x04, 0x17
        /*001a*/ 	.short	(.L_979 - .L_978)
.L_978:
        /*001c*/ 	.word	0x00000000
        /*0020*/ 	.short	0x0000
        /*0022*/ 	.short	0x0000
        /*0024*/ 	.byte	0x00, 0xf0, 0x11, 0x00


	//----- nvinfo : EIATTR_SPARSE_MMA_MASK
	.align		4
.L_979:
        /*0028*/ 	.byte	0x03, 0x50
        /*002a*/ 	.short	0x0000


	//----- nvinfo : EIATTR_MAXREG_COUNT
	.align		4
        /*002c*/ 	.byte	0x03, 0x1b
        /*002e*/ 	.short	0x0080


	//----- nvinfo : EIATTR_EXTERNS
	.align		4
        /*0030*/ 	.byte	0x04, 0x0f
        /*0032*/ 	.short	(.L_981 - .L_980)


	//   ....[0]....
	.align		4
.L_980:
        /*0034*/ 	.word	index@(__assertfail)


	//----- nvinfo : EIATTR_MERCURY_ISA_VERSION
	.align		4
.L_981:
        /*0038*/ 	.byte	0x03, 0x5f
        /*003a*/ 	.short	0x0101


	//----- nvinfo : EIATTR_VRC_CTA_INIT_COUNT
	.align		4
        /*003c*/ 	.byte	0x02, 0x4a
	.zero		1
	.zero		1


	//----- nvinfo : EIATTR_SYSCALL_OFFSETS
	.align		4
        /*0040*/ 	.byte	0x04, 0x46
        /*0042*/ 	.short	(.L_983 - .L_982)


	//   ....[0]....
.L_982:
        /*0044*/ 	.word	0x000026b0


	//   ....[1]....
        /*0048*/ 	.word	0x000036d0


	//   ....[2]....
        /*004c*/ 	.word	0x000045f0


	//   ....[3]....
        /*0050*/ 	.word	0x00006e40


	//   ....[4]....
        /*0054*/ 	.word	0x00007e50


	//   ....[5]....
        /*0058*/ 	.word	0x00008bc0


	//   ....[6]....
        /*005c*/ 	.word	0x0000b500


	//   ....[7]....
        /*0060*/ 	.word	0x0000c510


	//   ....[8]....
        /*0064*/ 	.word	0x0000d280


	//   ....[9]....
        /*0068*/ 	.word	0x0000fbe0


	//   ....[10]....
        /*006c*/ 	.word	0x00010bf0


	//   ....[11]....
        /*0070*/ 	.word	0x00011930


	//----- nvinfo : EIATTR_EXIT_INSTR_OFFSETS
	.align		4
.L_983:
        /*0074*/ 	.byte	0x04, 0x1c
        /*0076*/ 	.short	(.L_985 - .L_984)


	//   ....[0]....
.L_984:
        /*0078*/ 	.word	0x0000d540


	//   ....[1]....
        /*007c*/ 	.word	0x00010db0


	//   ....[2]....
        /*0080*/ 	.word	0x00010df0


	//   ....[3]....
        /*0084*/ 	.word	0x00010e90


	//   ....[4]....
        /*0088*/ 	.word	0x00010ed0


	//   ....[5]....
        /*008c*/ 	.word	0x00010f10


	//   ....[6]....
        /*0090*/ 	.word	0x00010fa0


	//   ....[7]....
        /*0094*/ 	.word	0x00010fe0


	//   ....[8]....
        /*0098*/ 	.word	0x00011080


	//   ....[9]....
        /*009c*/ 	.word	0x000110d0


	//   ....[10]....
        /*00a0*/ 	.word	0x00011120


	//   ....[11]....
        /*00a4*/ 	.word	0x00011200


	//   ....[12]....
        /*00a8*/ 	.word	0x00011370


	//   ....[13]....
        /*00ac*/ 	.word	0x000114e0


	//   ....[14]....
        /*00b0*/ 	.word	0x00011640


	//   ....[15]....
        /*00b4*/ 	.word	0x00011680


	//   ....[16]....
        /*00b8*/ 	.word	0x000116c0


	//   ....[17]....
        /*00bc*/ 	.word	0x00011770


	//   ....[18]....
        /*00c0*/ 	.word	0x000117d0


	//   ....[19]....
        /*00c4*/ 	.word	0x00011940


	//   ....[20]....
        /*00c8*/ 	.word	0x00011a50


	//   ....[21]....
        /*00cc*/ 	.word	0x00011b90


	//   ....[22]....
        /*00d0*/ 	.word	0x00011bb0


	//----- nvinfo : EIATTR_MAX_THREADS
	.align		4
.L_985:
        /*00d4*/ 	.byte	0x04, 0x05
        /*00d6*/ 	.short	(.L_987 - .L_986)
.L_986:
        /*00d8*/ 	.word	0x00000080
        /*00dc*/ 	.word	0x00000001
        /*00e0*/ 	.word	0x00000001


	//----- nvinfo : EIATTR_CRS_STACK_SIZE
	.align		4
.L_987:
        /*00e4*/ 	.byte	0x04, 0x1e
        /*00e6*/ 	.short	(.L_989 - .L_988)
.L_988:
        /*00e8*/ 	.word	0x00000000


	//----- nvinfo : EIATTR_CBANK_PARAM_SIZE
	.align		4
.L_989:
        /*00ec*/ 	.byte	0x03, 0x19
        /*00ee*/ 	.short	0x0290


	//----- nvinfo : EIATTR_PARAM_CBANK
	.align		4
        /*00f0*/ 	.byte	0x04, 0x0a
        /*00f2*/ 	.short	(.L_991 - .L_990)
	.align		4
.L_990:
        /*00f4*/ 	.word	index@(.nv.constant0._ZN2at6native18elementwise_kernelILi128ELi4EZNS0_15gpu_kernel_implINS0_13BinaryFunctorIN3c108BFloat16ES5_S5_ZZZNS0_20copysign_kernel_cudaERNS_18TensorIteratorBaseEENKUlvE_clEvENKUlvE1_clEvEUlS5_S5_E_EEEEvS7_RKT_EUliE_EEviT1_)
        /*00f8*/ 	.short	0x0380
        /*00fa*/ 	.short	0x0290


	//----- nvinfo : EIATTR_SW_WAR
	.align		4
.L_991:
        /*00fc*/ 	.byte	0x04, 0x36
        /*00fe*/ 	.short	(.L_993 - .L_992)
.L_992:
        /*0100*/ 	.word	0x00000008
.L_993:


//--------------------- .nv.info._ZN2at6native27unrolled_elementwise_kernelINS0_13BinaryFunctorIN3c108BFloat16ES4_S4_ZZZNS0_20copysign_kernel_cudaERNS_18TensorIteratorBaseEENKUlvE_clEvENKUlvE1_clEvEUlS4_S4_E_EESt5arrayIPcLm3EELi4E23TrivialOffsetCalculatorILi2EjESE_ILi1EjENS0_6memory12LoadWithCastILi2EEENSH_13StoreWithCastILi1EEEEEviT_T0_T2_T3_T4_T5_ --------------------------
	.section	.nv.info._ZN2at6native27unrolled_elementwise_kernelINS0_13BinaryFunctorIN3c108BFloat16ES4_S4_ZZZNS0_20copysign_kernel_cudaERNS_18TensorIteratorBaseEENKUlvE_clEvENKUlvE1_clEvEUlS4_S4_E_EESt5arrayIPcLm3EELi4E23TrivialOffsetCalculatorILi2EjESE_ILi1EjENS0_6memory12LoadWithCastILi2EEENSH_13StoreWithCastILi1EEEEEviT_T0_T2_T3_T4_T5_,"",@"SHT_CUDA_INFO"
	.sectionflags	@""
	.align	4


	//----- nvinfo : EIATTR_CUDA_API_VERSION
	.align		4
        /*0000*/ 	.byte	0x04, 0x37
        /*0002*/ 	.short	(.L_995 - .L_994)
.L_994:
        /*0004*/ 	.word	0x00000082


	//----- nvinfo : EIATTR_KPARAM_INFO
	.align		4
.L_995:
        /*0008*/ 	.byte	0x04, 0x17
        /*000a*/ 	.short	(.L_997 - .L_996)
.L_996:
        /*000c*/ 	.word	0x00000000
        /*0010*/ 	.short	0x0006
        /*0012*/ 	.short	0x0030
        /*0014*/ 	.byte	0x00, 0xf0, 0x21, 0x00


	//----- nvinfo : EIATTR_KPARAM_INFO
	.align		4
.L_997:
        /*0018*/ 	.byte	0x04, 0x17
        /*001a*/ 	.short	(.L_999 - .L_998)
.L_998:
        /*001c*/ 	.word	0x00000000
        /*0020*/ 	.short	0x0005
        /*0022*/ 	.short	0x0024
        /*0024*/ 	.byte	0x00, 0xf0, 0x31, 0x00


	//----- nvinfo : EIATTR_KPARAM_INFO
	.align		4
.L_999:
        /*0028*/ 	.byte	0x04, 0x17
        /*002a*/ 	.short	(.L_1001 - .L_1000)
.L_1000:
        /*002c*/ 	.word	0x00000000
        /*0030*/ 	.short	0x0004
        /*0032*/ 	.short	0x0021
        /*0034*/ 	.byte	0x00, 0xf0, 0x05, 0x00


	//----- nvinfo : EIATTR_KPARAM_INFO
	.align		4
.L_1001:
        /*0038*/ 	.byte	0x04, 0x17
        /*003a*/ 	.short	(.L_1003 - .L_1002)
.L_1002:
        /*003c*/ 	.word	0x00000000
        /*0040*/ 	.short	0x0003
        /*0042*/ 	.short	0x0020
        /*0044*/ 	.byte	0x00, 0xf0, 0x05, 0x00


	//----- nvinfo : EIATTR_KPARAM_INFO
	.align		4
.L_1003:
        /*0048*/ 	.byte	0x04, 0x17
        /*004a*/ 	.short	(.L_1005 - .L_1004)
.L_1004:
        /*004c*/ 	.word	0x00000000
        /*0050*/ 	.short	0x0002
        /*0052*/ 	.short	0x0008
        /*0054*/ 	.byte	0x00, 0xf0, 0x61, 0x00


	//----- nvinfo : EIATTR_KPARAM_INFO
	.align		4
.L_1005:
        /*0058*/ 	.byte	0x04, 0x17
        /*005a*/ 	.short	(.L_1007 - .L_1006)
.L_1006:
        /*005c*/ 	.word	0x00000000
        /*0060*/ 	.short	0x0001
        /*0062*/ 	.short	0x0004
        /*0064*/ 	.byte	0x00, 0xf0, 0x05, 0x00


	//----- nvinfo : EIATTR_KPARAM_INFO
	.align		4
.L_1007:
        /*0068*/ 	.byte	0x04, 0x17
        /*006a*/ 	.short	(.L_1009 - .L_1008)
.L_1008:
        /*006c*/ 	.word	0x00000000
        /*0070*/ 	.short	0x0000
        /*0072*/ 	.short	0x0000
        /*0074*/ 	.byte	0x00, 0xf0, 0x11, 0x00


	//----- nvinfo : EIATTR_SPARSE_MMA_MASK
	.align		4
.L_1009:
        /*0078*/ 	.byte	0x03, 0x50
        /*007a*/ 	.short	0x0000


	//----- nvinfo : EIATTR_MAXREG_COUNT
	.align		4
        /*007c*/ 	.byte	0x03, 0x1b
        /*007e*/ 	.short	0x00ff


	//----- nvinfo : EIATTR_EXTERNS
	.align		4
        /*0080*/ 	.byte	0x04, 0x0f
        /*0082*/ 	.short	(.L_1011 - .L_1010)


	//   ....[0]....
	.align		4
.L_1010:
        /*0084*/ 	.word	index@(__assertfail)


	//----- nvinfo : EIATTR_MERCURY_ISA_VERSION
	.align		4
.L_1011:
        /*0088*/ 	.byte	0x03, 0x5f
        /*008a*/ 	.short	0x0101


	//----- nvinfo : EIATTR_VRC_CTA_INIT_COUNT
	.align		4
        /*008c*/ 	.byte	0x02, 0x4a
	.zero		1
	.zero		1


	//----- nvinfo : EIATTR_SYSCALL_OFFSETS
	.align		4
        /*0090*/ 	.byte	0x04, 0x46
        /*0092*/ 	.short	(.L_1013 - .L_1012)


	//   ....[0]....
.L_1012:
        /*0094*/ 	.word	0x000010a0


	//   ....[1]....
        /*0098*/ 	.word	0x000021d0


	//   ....[2]....
        /*009c*/ 	.word	0x00003440


	//   ....[3]....
        /*00a0*/ 	.word	0x00004570


	//   ....[4]....
        /*00a4*/ 	.word	0x00005720


	//   ....[5]....
        /*00a8*/ 	.word	0x00006860


	//   ....[6]....
        /*00ac*/ 	.word	0x00007a10


	//   ....[7]....
        /*00b0*/ 	.word	0x00008a60


	//   ....[8]....
        /*00b4*/ 	.word	0x00009ba0


	//   ....[9]....
        /*00b8*/ 	.word	0x0000aa80


	//   ....[10]....
        /*00bc*/ 	.word	0x0000ba00


	//   ....[11]....
        /*00c0*/ 	.word	0x0000c980


	//----- nvinfo : EIATTR_EXIT_INSTR_OFFSETS
	.align		4
.L_1013:
        /*00c4*/ 	.byte	0x04, 0x1c
        /*00c6*/ 	.short	(.L_1015 - .L_1014)


	//   ....[0]....
.L_1014:
        /*00c8*/ 	.word	0x0000bcb0


	//   ....[1]....
        /*00cc*/ 	.word	0x0000be00


	//   ....[2]....
        /*00d0*/ 	.word	0x0000be40


	//   ....[3]....
        /*00d4*/ 	.word	0x0000bee0


	//   ....[4]....
        /*00d8*/ 	.word	0x0000bf20


	//   ....[5]....
        /*00dc*/ 	.word	0x0000bf60


	//   ....[6]....
        /*00e0*/ 	.word	0x0000bff0


	//   ....[7]....
        /*00e4*/ 	.word	0x0000c030


	//   ....[8]....
        /*00e8*/ 	.word	0x0000c0d0


	//   ....[9]....
        /*00ec*/ 	.word	0x0000c120


	//   ....[10]....
        /*00f0*/ 	.word	0x0000c170


	//   ....[11]....
        /*00f4*/ 	.word	0x0000c250


	//   ....[12]....
        /*00f8*/ 	.word	0x0000c3c0


	//   ....[13]....
        /*00fc*/ 	.word	0x0000c530


	//   ....[14]....
        /*0100*/ 	.word	0x0000c690


	//   ....[15]....
        /*0104*/ 	.word	0x0000c6d0


	//   ....[16]....
        /*0108*/ 	.word	0x0000c710


	//   ....[17]....
        /*010c*/ 	.word	0x0000c7c0


	//   ....[18]....
        /*0110*/ 	.word	0x0000c820


	//   ....[19]....
        /*0114*/ 	.word	0x0000c990


	//   ....[20]....
        /*0118*/ 	.word	0x0000caa0


	//   ....[21]....
        /*011c*/ 	.word	0x0000cbe0


	//   ....[22]....
        /*0120*/ 	.word	0x0000cc00


	//----- nvinfo : EIATTR_MAX_THREADS
	.align		4
.L_1015:
        /*0124*/ 	.byte	0x04, 0x05
        /*0126*/ 	.short	(.L_1017 - .L_1016)
.L_1016:
        /*0128*/ 	.word	0x00000080
        /*012c*/ 	.word	0x00000001
        /*0130*/ 	.word	0x00000001


	//----- nvinfo : EIATTR_CRS_STACK_SIZE
	.align		4
.L_1017:
        /*0134*/ 	.byte	0x04, 0x1e
        /*0136*/ 	.short	(.L_1019 - .L_1018)
.L_1018:
        /*0138*/ 	.word	0x00000000


	//----- nvinfo : EIATTR_CBANK_PARAM_SIZE
	.align		4
.L_1019:
        /*013c*/ 	.byte	0x03, 0x19
        /*013e*/ 	.short	0x0038


	//----- nvinfo : EIATTR_PARAM_CBANK
	.align		4
        /*0140*/ 	.byte	0x04, 0x0a
        /*0142*/ 	.short	(.L_1021 - .L_1020)
	.align		4
.L_1020:
        /*0144*/ 	.word	index@(.nv.constant0._ZN2at6native27unrolled_elementwise_kernelINS0_13BinaryFunctorIN3c108BFloat16ES4_S4_ZZZNS0_20copysign_kernel_cudaERNS_18TensorIteratorBaseEENKUlvE_clEvENKUlvE1_clEvEUlS4_S4_E_EESt5arrayIPcLm3EELi4E23TrivialOffsetCalculatorILi2EjESE_ILi1EjENS0_6memory12LoadWithCastILi2EEENSH_13StoreWithCastILi1EEEEEviT_T0_T2_T3_T4_T5_)
        /*0148*/ 	.short	0x0380
        /*014a*/ 	.short	0x0038


	//----- nvinfo : EIATTR_SW_WAR
	.align		4
.L_1021:
        /*014c*/ 	.byte	0x04, 0x36
        /*014e*/ 	.short	(.L_1023 - .L_1022)
.L_1022:
        /*0150*/ 	.word	0x00000008
.L_1023:


//--------------------- .nv.info._ZN2at6native18elementwise_kernelILi128ELi4EZNS0_22gpu_kernel_impl_nocastINS0_13BinaryFunctorIN3c108BFloat16ES5_S5_ZZZNS0_20copysign_kernel_cudaERNS_18TensorIteratorBaseEENKUlvE_clEvENKUlvE1_clEvEUlS5_S5_E_EEEEvS7_RKT_EUliE_EEviT1_ --------------------------
	.section	.nv.info._ZN2at6native18elementwise_kernelILi128ELi4EZNS0_22gpu_kernel_impl_nocastINS0_13BinaryFunctorIN3c108BFloat16ES5_S5_ZZZNS0_20copysign_kernel_cudaERNS_18TensorIteratorBaseEENKUlvE_clEvENKUlvE1_clEvEUlS5_S5_E_EEEEvS7_RKT_EUliE_EEviT1_,"",@"SHT_CUDA_INFO"
	.sectionflags	@""
	.align	4


	//----- nvinfo : EIATTR_CUDA_API_VERSION
	.align		4
        /*0000*/ 	.byte	0x04, 0x37
        /*0002*/ 	.short	(.L_1025 - .L_1024)
.L_1024:
        /*0004*/ 	.word	0x00000082


	//----- nvinfo : EIATTR_KPARAM_INFO
	.align		4
.L_1025:
        /*0008*/ 	.byte	0x04, 0x17
        /*000a*/ 	.short	(.L_1027 - .L_1026)
.L_1026:
        /*000c*/ 	.word	0x00000000
        /*0010*/ 	.short	0x0001
        /*0012*/ 	.short	0x0008
        /*0014*/ 	.byte	0x00, 0xf0, 0x21, 0x0a


	//----- nvinfo : EIATTR_KPARAM_INFO
	.align		4
.L_1027:
        /*0018*/ 	.byte	0x04, 0x17
        /*001a*/ 	.short	(.L_1029 - .L_1028)
.L_1028:
        /*001c*/ 	.word	0x00000000
        /*0020*/ 	.short	0x0000
        /*0022*/ 	.short	0x0000
        /*0024*/ 	.byte	0x00, 0xf0, 0x11, 0x00


	//----- nvinfo : EIATTR_SPARSE_MMA_MASK
	.align		4
.L_1029:
        /*0028*/ 	.byte	0x03, 0x50
        /*002a*/ 	.short	0x0000


	//----- nvinfo : EIATTR_MAXREG_COUNT
	.align		4
        /*002c*/ 	.byte	0x03, 0x1b
        /*002e*/ 	.short	0x0080


	//----- nvinfo : EIATTR_MERCURY_ISA_VERSION
	.align		4
        /*0030*/ 	.byte	0x03, 0x5f
        /*0032*/ 	.short	0x0101


	//----- nvinfo : EIATTR_VRC_CTA_INIT_COUNT
	.align		4
        /*0034*/ 	.byte	0x02, 0x4a
	.zero		1
	.zero		1


	//----- nvinfo : EIATTR_EXIT_INSTR_OFFSETS
	.align		4
        /*0038*/ 	.byte	0x04, 0x1c
        /*003a*/ 	.short	(.L_1031 - .L_1030)


	//   ....[0]....
.L_1030:
        /*003c*/ 	.word	0x00000390


	//   ....[1]....
        /*0040*/ 	.word	0x00000440


	//   ....[2]....
        /*0044*/ 	.word	0x000049b0


	//   ....[3]....
        /*0048*/ 	.word	0x00006070


	//----- nvinfo : EIATTR_MAX_THREADS
	.align		4
.L_1031:
        /*004c*/ 	.byte	0x04, 0x05
        /*004e*/ 	.short	(.L_1033 - .L_1032)
.L_1032:
        /*0050*/ 	.word	0x00000080
        /*0054*/ 	.word	0x00000001
        /*0058*/ 	.word	0x00000001


	//----- nvinfo : EIATTR_CRS_STACK_SIZE
	.align		4
.L_1033:
        /*005c*/ 	.byte	0x04, 0x1e
        /*005e*/ 	.short	(.L_1035 - .L_1034)
.L_1034:
        /*0060*/ 	.word	0x00000000


	//----- nvinfo : EIATTR_CBANK_PARAM_SIZE
	.align		4
.L_1035:
        /*0064*/ 	.byte	0x03, 0x19
        /*0066*/ 	.short	0x0290


	//----- nvinfo : EIATTR_PARAM_CBANK
	.align		4
        /*0068*/ 	.byte	0x04, 0x0a
        /*006a*/ 	.short	(.L_1037 - .L_1036)
	.align		4
.L_1036:
        /*006c*/ 	.word	index@(.nv.constant0._ZN2at6native18elementwise_kernelILi128ELi4EZNS0_22gpu_kernel_impl_nocastINS0_13BinaryFunctorIN3c108BFloat16ES5_S5_ZZZNS0_20copysign_kernel_cudaERNS_18TensorIteratorBaseEENKUlvE_clEvENKUlvE1_clEvEUlS5_S5_E_EEEEvS7_RKT_EUliE_EEviT1_)
        /*0070*/ 	.short	0x0380
        /*0072*/ 	.short	0x0290


	//----- nvinfo : EIATTR_SW_WAR
	.align		4
.L_1037:
        /*0074*/ 	.byte	0x04, 0x36
        /*0076*/ 	.short	(.L_1039 - .L_1038)
.L_1038:
        /*0078*/ 	.word	0x00000008
.L_1039:


//--------------------- .nv.info._ZN2at6native27unrolled_elementwise_kernelINS0_13BinaryFunctorIN3c108BFloat16ES4_S4_ZZZNS0_20copysign_kernel_cudaERNS_18TensorIteratorBaseEENKUlvE_clEvENKUlvE1_clEvEUlS4_S4_E_EESt5arrayIPcLm3EELi4E23TrivialOffsetCalculatorILi2EjESE_ILi1EjENS0_6memory15LoadWithoutCastENSH_16StoreWithoutCastEEEviT_T0_T2_T3_T4_T5_ --------------------------
	.section	.nv.info._ZN2at6native27unrolled_elementwise_kernelINS0_13BinaryFunctorIN3c108BFloat16ES4_S4_ZZZNS0_20copysign_kernel_cudaERNS_18TensorIteratorBaseEENKUlvE_clEvENKUlvE1_clEvEUlS4_S4_E_EESt5arrayIPcLm3EELi4E23TrivialOffsetCalculatorILi2EjESE_ILi1EjENS0_6memory15LoadWithoutCastENSH_16StoreWithoutCastEEEviT_T0_T2_T3_T4_T5_,"",@"SHT_CUDA_INFO"
	.sectionflags	@""
	.align	4


	//----- nvinfo : EIATTR_CUDA_API_VERSION
	.align		4
        /*0000*/ 	.byte	0x04, 0x37
        /*0002*/ 	.short	(.L_1041 - .L_1040)
.L_1040:
        /*0004*/ 	.word	0x00000082


	//----- nvinfo : EIATTR_KPARAM_INFO
	.align		4
.L_1041:
        /*0008*/ 	.byte	0x04, 0x17
        /*000a*/ 	.short	(.L_1043 - .L_1042)
.L_1042:
        /*000c*/ 	.word	0x00000000
        /*0010*/ 	.short	0x0006
        /*0012*/ 	.short	0x0023
        /*0014*/ 	.byte	0x00, 0xf0, 0x05, 0x00


	//----- nvinfo : EIATTR_KPARAM_INFO
	.align		4
.L_1043:
        /*0018*/ 	.byte	0x04, 0x17
        /*001a*/ 	.short	(.L_1045 - .L_1044)
.L_1044:
        /*001c*/ 	.word	0x00000000
        /*0020*/ 	.short	0x0005
        /*0022*/ 	.short	0x0022
        /*0024*/ 	.byte	0x00, 0xf0, 0x05, 0x00


	//----- nvinfo : EIATTR_KPARAM_INFO
	.align		4
.L_1045:
        /*0028*/ 	.byte	0x04, 0x17
        /*002a*/ 	.short	(.L_1047 - .L_1046)
.L_1046:
        /*002c*/ 	.word	0x00000000
        /*0030*/ 	.short	0x0004
        /*0032*/ 	.short	0x0021
        /*0034*/ 	.byte	0x00, 0xf0, 0x05, 0x00


	//----- nvinfo : EIATTR_KPARAM_INFO
	.align		4
.L_1047:
        /*0038*/ 	.byte	0x04, 0x17
        /*003a*/ 	.short	(.L_1049 - .L_1048)
.L_1048:
        /*003c*/ 	.word	0x00000000
        /*0040*/ 	.short	0x0003
        /*0042*/ 	.short	0x0020
        /*0044*/ 	.byte	0x00, 0xf0, 0x05, 0x00


	//----- nvinfo : EIATTR_KPARAM_INFO
	.align		4
.L_1049:
        /*0048*/ 	.byte	0x04, 0x17
        /*004a*/ 	.short	(.L_1051 - .L_1050)
.L_1050:
        /*004c*/ 	.word	0x00000000
        /*0050*/ 	.short	0x0002
        /*0052*/ 	.short	0x0008
        /*0054*/ 	.byte	0x00, 0xf0, 0x61, 0x00


	//----- nvinfo : EIATTR_KPARAM_INFO
	.align		4
.L_1051:
        /*0058*/ 	.byte	0x04, 0x17
        /*005a*/ 	.short	(.L_1053 - .L_1052)
.L_1052:
        /*005c*/ 	.word	0x00000000
        /*0060*/ 	.short	0x0001
        /*0062*/ 	.short	0x0004
        /*0064*/ 	.byte	0x00, 0xf0, 0x05, 0x00


	//----- nvinfo : EIATTR_KPARAM_INFO
	.align		4
.L_1053:
        /*0068*/ 	.byte	0x04, 0x17
        /*006a*/ 	.short	(.L_1055 - .L_1054)
.L_1054:
        /*006c*/ 	.word	0x00000000
        /*0070*/ 	.short	0x0000
        /*0072*/ 	.short	0x0000
        /*0074*/ 	.byte	0x00, 0xf0, 0x11, 0x00


	//----- nvinfo : EIATTR_SPARSE_MMA_MASK
	.align		4
.L_1055:
        /*0078*/ 	.byte	0x03, 0x50
        /*007a*/ 	.short	0x0000


	//----- nvinfo : EIATTR_MAXREG_COUNT
	.align		4
        /*007c*/ 	.byte	0x03, 0x1b
        /*007e*/ 	.short	0x00ff


	//----- nvinfo : EIATTR_MERCURY_ISA_VERSION
	.align		4
        /*0080*/ 	.byte	0x03, 0x5f
        /*0082*/ 	.short	0x0101


	//----- nvinfo : EIATTR_VRC_CTA_INIT_COUNT
	.align		4
        /*0084*/ 	.byte	0x02, 0x4a
	.zero		1
	.zero		1


	//----- nvinfo : EIATTR_EXIT_INSTR_OFFSETS
	.align		4
        /*0088*/ 	.byte	0x04, 0x1c
        /*008a*/ 	.short	(.L_1057 - .L_1056)


	//   ....[0]....
.L_1056:
        /*008c*/ 	.word	0x00000590


	//   ....[1]....
        /*0090*/ 	.word	0x00000620


	//----- nvinfo : EIATTR_MAX_THREADS
	.align		4
.L_1057:
        /*0094*/ 	.byte	0x04, 0x05
        /*0096*/ 	.short	(.L_1059 - .L_1058)
.L_1058:
        /*0098*/ 	.word	0x00000080
        /*009c*/ 	.word	0x00000001
        /*00a0*/ 	.word	0x00000001


	//----- nvinfo : EIATTR_CRS_STACK_SIZE
	.align		4
.L_1059:
        /*00a4*/ 	.byte	0x04, 0x1e
        /*00a6*/ 	.short	(.L_1061 - .L_1060)
.L_1060:
        /*00a8*/ 	.word	0x00000000


	//----- nvinfo : EIATTR_CBANK_PARAM_SIZE
	.align		4
.L_1061:
        /*00ac*/ 	.byte	0x03, 0x19
        /*00ae*/ 	.short	0x0024


	//----- nvinfo : EIATTR_PARAM_CBANK
	.align		4
        /*00b0*/ 	.byte	0x04, 0x0a
        /*00b2*/ 	.short	(.L_1063 - .L_1062)
	.align		4
.L_1062:
        /*00b4*/ 	.word	index@(.nv.constant0._ZN2at6native27unrolled_elementwise_kernelINS0_13BinaryFunctorIN3c108BFloat16ES4_S4_ZZZNS0_20copysign_kernel_cudaERNS_18TensorIteratorBaseEENKUlvE_clEvENKUlvE1_clEvEUlS4_S4_E_EESt5arrayIPcLm3EELi4E23TrivialOffsetCalculatorILi2EjESE_ILi1EjENS0_6memory15LoadWithoutCastENSH_16StoreWithoutCastEEEviT_T0_T2_T3_T4_T5_)
        /*00b8*/ 	.short	0x0380
        /*00ba*/ 	.short	0x0024


	//----- nvinfo : EIATTR_SW_WAR
	.align		4
.L_1063:
        /*00bc*/ 	.byte	0x04, 0x36
        /*00be*/ 	.short	(.L_1065 - .L_1064)
.L_1064:
        /*00c0*/ 	.word	0x00000008
.L_1065:


//--------------------- .nv.info._ZN2at6native29vectorized_elementwise_kernelILi2ENS0_13BinaryFunctorIN3c108BFloat16ES4_S4_ZZZNS0_20copysign_kernel_cudaERNS_18TensorIteratorBaseEENKUlvE_clEvENKUlvE1_clEvEUlS4_S4_E_EESt5arrayIPcLm3EEEEviT0_T1_ --------------------------
	.section	.nv.info._ZN2at6native29vectorized_elementwise_kernelILi2ENS0_13BinaryFunctorIN3c108BFloat16ES4_S4_ZZZNS0_20copysign_kernel_cudaERNS_18TensorIteratorBaseEENKUlvE_clEvENKUlvE1_clEvEUlS4_S4_E_EESt5arrayIPcLm3EEEEviT0_T1_,"",@"SHT_CUDA_INFO"
	.sectionflags	@""
	.align	4


	//----- nvinfo : EIATTR_CUDA_API_VERSION
	.align		4
        /*0000*/ 	.byte	0x04, 0x37
        /*0002*/ 	.short	(.L_1067 - .L_1066)
.L_1066:
        /*0004*/ 	.word	0x00000082


	//----- nvinfo : EIATTR_KPARAM_INFO
	.align		4
.L_1067:
        /*0008*/ 	.byte	0x04, 0x17
        /*000a*/ 	.short	(.L_1069 - .L_1068)
.L_1068:
        /*000c*/ 	.word	0x00000000
        /*0010*/ 	.short	0x0002
        /*0012*/ 	.short	0x0008
        /*0014*/ 	.byte	0x00, 0xf0, 0x61, 0x00


	//----- nvinfo : EIATTR_KPARAM_INFO
	.align		4
.L_1069:
        /*0018*/ 	.byte	0x04, 0x17
        /*001a*/ 	.short	(.L_1071 - .L_1070)
.L_1070:
        /*001c*/ 	.word	0x00000000
        /*0020*/ 	.short	0x0001
        /*0022*/ 	.short	0x0004
        /*0024*/ 	.byte	0x00, 0xf0, 0x05, 0x00


	//----- nvinfo : EIATTR_KPARAM_INFO
	.align		4
.L_1071:
        /*0028*/ 	.byte	0x04, 0x17
        /*002a*/ 	.short	(.L_1073 - .L_1072)
.L_1072:
        /*002c*/ 	.word	0x00000000
        /*0030*/ 	.short	0x0000
        /*0032*/ 	.short	0x0000
        /*0034*/ 	.byte	0x00, 0xf0, 0x11, 0x00


	//----- nvinfo : EIATTR_SPARSE_MMA_MASK
	.align		4
.L_1073:
        /*0038*/ 	.byte	0x03, 0x50
        /*003a*/ 	.short	0x0000


	//----- nvinfo : EIATTR_MAXREG_COUNT
	.align		4
        /*003c*/ 	.byte	0x03, 0x1b
        /*003e*/ 	.short	0x00ff


	//----- nvinfo : EIATTR_MERCURY_ISA_VERSION
	.align		4
        /*0040*/ 	.byte	0x03, 0x5f
        /*0042*/ 	.short	0x0101


	//----- nvinfo : EIATTR_VRC_CTA_INIT_COUNT
	.align		4
        /*0044*/ 	.byte	0x02, 0x4a
	.zero		1
	.zero		1


	//----- nvinfo : EIATTR_EXIT_INSTR_OFFSETS
	.align		4
        /*0048*/ 	.byte	0x04, 0x1c
        /*004a*/ 	.short	(.L_1075 - .L_1074)


	//   ....[0]....
.L_1074:
        /*004c*/ 	.word	0x00000c60


	//   ....[1]....
        /*0050*/ 	.word	0x00000cb0


	//   ....[2]....
        /*0054*/ 	.word	0x00001060


	//----- nvinfo : EIATTR_MAX_THREADS
	.align		4
.L_1075:
        /*0058*/ 	.byte	0x04, 0x05
        /*005a*/ 	.short	(.L_1077 - .L_1076)
.L_1076:
        /*005c*/ 	.word	0x00000080
        /*0060*/ 	.word	0x00000001
        /*0064*/ 	.word	0x00000001


	//----- nvinfo : EIATTR_CRS_STACK_SIZE
	.align		4
.L_1077:
        /*0068*/ 	.byte	0x04, 0x1e
        /*006a*/ 	.short	(.L_1079 - .L_1078)
.L_1078:
        /*006c*/ 	.word	0x00000000


	//----- nvinfo : EIATTR_CBANK_PARAM_SIZE
	.align		4
.L_1079:
        /*0070*/ 	.byte	0x03, 0x19
        /*0072*/ 	.short	0x0020


	//----- nvinfo : EIATTR_PARAM_CBANK
	.align		4
        /*0074*/ 	.byte	0x04, 0x0a
        /*0076*/ 	.short	(.L_1081 - .L_1080)
	.align		4
.L_1080:
        /*0078*/ 	.word	index@(.nv.constant0._ZN2at6native29vectorized_elementwise_kernelILi2ENS0_13BinaryFunctorIN3c108BFloat16ES4_S4_ZZZNS0_20copysign_kernel_cudaERNS_18TensorIteratorBaseEENKUlvE_clEvENKUlvE1_clEvEUlS4_S4_E_EESt5arrayIPcLm3EEEEviT0_T1_)
        /*007c*/ 	.short	0x0380
        /*007e*/ 	.short	0x0020


	//----- nvinfo : EIATTR_SW_WAR
	.align		4
.L_1081:
        /*0080*/ 	.byte	0x04, 0x36
        /*0082*/ 	.short	(.L_1083 - .L_1082)
.L_1082:
        /*0084*/ 	.word	0x00000008
.L_1083:


//--------------------- .nv.info._ZN2at6native29vectorized_elementwise_kernelILi4ENS0_13BinaryFunctorIN3c108BFloat16ES4_S4_ZZZNS0_20copysign_kernel_cudaERNS_18TensorIteratorBaseEENKUlvE_clEvENKUlvE1_clEvEUlS4_S4_E_EESt5arrayIPcLm3EEEEviT0_T1_ --------------------------
	.section	.nv.info._ZN2at6native29vectorized_elementwise_kernelILi4ENS0_13BinaryFunctorIN3c108BFloat16ES4_S4_ZZZNS0_20copysign_kernel_cudaERNS_18TensorIteratorBaseEENKUlvE_clEvENKUlvE1_clEvEUlS4_S4_E_EESt5arrayIPcLm3EEEEviT0_T1_,"",@"SHT_CUDA_INFO"
	.sectionflags	@""
	.align	4


	//----- nvinfo : EIATTR_CUDA_API_VERSION
	.align		4
        /*0000*/ 	.byte	0x04, 0x37
        /*0002*/ 	.short	(.L_1085 - .L_1084)
.L_1084:
        /*0004*/ 	.word	0x00000082


	//----- nvinfo : EIATTR_KPARAM_INFO
	.align		4
.L_1085:
        /*0008*/ 	.byte	0x04, 0x17
        /*000a*/ 	.short	(.L_1087 - .L_1086)
.L_1086:
        /*000c*/ 	.word	0x00000000
        /*0010*/ 	.short	0x0002
        /*0012*/ 	.short	0x0008
        /*0014*/ 	.byte	0x00, 0xf0, 0x61, 0x00


	//----- nvinfo : EIATTR_KPARAM_INFO
	.align		4
.L_1087:
        /*0018*/ 	.byte	0x04, 0x17
        /*001a*/ 	.short	(.L_1089 - .L_1088)
.L_1088:
        /*001c*/ 	.word	0x00000000
        /*0020*/ 	.short	0x0001
        /*0022*/ 	.short	0x0004
        /*0024*/ 	.byte	0x00, 0xf0, 0x05, 0x00


	//----- nvinfo : EIATTR_KPARAM_INFO
	.align		4
.L_1089:
        /*0028*/ 	.byte	0x04, 0x17
        /*002a*/ 	.short	(.L_1091 - .L_1090)
.L_1090:
        /*002c*/ 	.word	0x00000000
        /*0030*/ 	.short	0x0000
        /*0032*/ 	.short	0x0000
        /*0034*/ 	.byte	0x00, 0xf0, 0x11, 0x00


	//----- nvinfo : EIATTR_SPARSE_MMA_MASK
	.align		4
.L_1091:
        /*0038*/ 	.byte	0x03, 0x50
        /*003a*/ 	.short	0x0000


	//----- nvinfo : EIATTR_MAXREG_COUNT
	.align		4
        /*003c*/ 	.byte	0x03, 0x1b
        /*003e*/ 	.short	0x00ff


	//----- nvinfo : EIATTR_MERCURY_ISA_VERSION
	.align		4
        /*0040*/ 	.byte	0x03, 0x5f
        /*0042*/ 	.short	0x0101


	//----- nvinfo : EIATTR_VRC_CTA_INIT_COUNT
	.align		4
        /*0044*/ 	.byte	0x02, 0x4a
	.zero		1
	.zero		1


	//----- nvinfo : EIATTR_EXIT_INSTR_OFFSETS
	.align		4
        /*0048*/ 	.byte	0x04, 0x1c
        /*004a*/ 	.short	(.L_1093 - .L_1092)


	//   ....[0]....
.L_1092:
        /*004c*/ 	.word	0x00000c60


	//   ....[1]....
        /*0050*/ 	.word	0x00000cb0


	//   ....[2]....
        /*0054*/ 	.word	0x00001000


	//----- nvinfo : EIATTR_MAX_THREADS
	.align		4
.L_1093:
        /*0058*/ 	.byte	0x04, 0x05
        /*005a*/ 	.short	(.L_1095 - .L_1094)
.L_1094:
        /*005c*/ 	.word	0x00000080
        /*0060*/ 	.word	0x00000001
        /*0064*/ 	.word	0x00000001


	//----- nvinfo : EIATTR_CRS_STACK_SIZE
	.align		4
.L_1095:
        /*0068*/ 	.byte	0x04, 0x1e
        /*006a*/ 	.short	(.L_1097 - .L_1096)
.L_1096:
        /*006c*/ 	.word	0x00000000


	//----- nvinfo : EIATTR_CBANK_PARAM_SIZE
	.align		4
.L_1097:
        /*0070*/ 	.byte	0x03, 0x19
        /*0072*/ 	.short	0x0020


	//----- nvinfo : EIATTR_PARAM_CBANK
	.align		4
        /*0074*/ 	.byte	0x04, 0x0a
        /*0076*/ 	.short	(.L_1099 - .L_1098)
	.align		4
.L_1098:
        /*0078*/ 	.word	index@(.nv.constant0._ZN2at6native29vectorized_elementwise_kernelILi4ENS0_13BinaryFunctorIN3c108BFloat16ES4_S4_ZZZNS0_20copysign_kernel_cudaERNS_18TensorIteratorBaseEENKUlvE_clEvENKUlvE1_clEvEUlS4_S4_E_EESt5arrayIPcLm3EEEEviT0_T1_)
        /*007c*/ 	.short	0x0380
        /*007e*/ 	.short	0x0020


	//----- nvinfo : EIATTR_SW_WAR
	.align		4
.L_1099:
        /*0080*/ 	.byte	0x04, 0x36
        /*0082*/ 	.short	(.L_1101 - .L_1100)
.L_1100:
        /*0084*/ 	.word	0x00000008
.L_1101:


//--------------------- .nv.info._ZN2at6native29vectorized_elementwise_kernelILi8ENS0_13BinaryFunctorIN3c108BFloat16ES4_S4_ZZZNS0_20copysign_kernel_cudaERNS_18TensorIteratorBaseEENKUlvE_clEvENKUlvE1_clEvEUlS4_S4_E_EESt5arrayIPcLm3EEEEviT0_T1_ --------------------------
	.section	.nv.info._ZN2at6native29vectorized_elementwise_kernelILi8ENS0_13BinaryFunctorIN3c108BFloat16ES4_S4_ZZZNS0_20copysign_kernel_cudaERNS_18TensorIteratorBaseEENKUlvE_clEvENKUlvE1_clEvEUlS4_S4_E_EESt5arrayIPcLm3EEEEviT0_T1_,"",@"SHT_CUDA_INFO"
	.sectionflags	@""
	.align	4


	//----- nvinfo : EIATTR_CUDA_API_VERSION
	.align		4
        /*0000*/ 	.byte	0x04, 0x37
        /*0002*/ 	.short	(.L_1103 - .L_1102)
.L_1102:
        /*0004*/ 	.word	0x00000082


	//----- nvinfo : EIATTR_KPARAM_INFO
	.align		4
.L_1103:
        /*0008*/ 	.byte	0x04, 0x17
        /*000a*/ 	.short	(.L_1105 - .L_1104)
.L_1104:
        /*000c*/ 	.word	0x00000000
        /*0010*/ 	.short	0x0002
        /*0012*/ 	.short	0x0008
        /*0014*/ 	.byte	0x00, 0xf0, 0x61, 0x00


	//----- nvinfo : EIATTR_KPARAM_INFO
	.align		4
.L_1105:
        /*0018*/ 	.byte	0x04, 0x17
        /*001a*/ 	.short	(.L_1107 - .L_1106)
.L_1106:
        /*001c*/ 	.word	0x00000000
        /*0020*/ 	.short	0x0001
        /*0022*/ 	.short	0x0004
        /*0024*/ 	.byte	0x00, 0xf0, 0x05, 0x00


	//----- nvinfo : EIATTR_KPARAM_INFO
	.align		4
.L_1107:
        /*0028*/ 	.byte	0x04, 0x17
        /*002a*/ 	.short	(.L_1109 - .L_1108)
.L_1108:
        /*002c*/ 	.word	0x00000000
        /*0030*/ 	.short	0x0000
        /*0032*/ 	.short	0x0000
        /*0034*/ 	.byte	0x00, 0xf0, 0x11, 0x00


	//----- nvinfo : EIATTR_SPARSE_MMA_MASK
	.align		4
.L_1109:
        /*0038*/ 	.byte	0x03, 0x50
        /*003a*/ 	.short	0x0000


	//----- nvinfo : EIATTR_MAXREG_COUNT
	.align		4
        /*003c*/ 	.byte	0x03, 0x1b
        /*003e*/ 	.short	0x00ff


	//----- nvinfo : EIATTR_MERCURY_ISA_VERSION
	.align		4
        /*0040*/ 	.byte	0x03, 0x5f
        /*0042*/ 	.short	0x0101


	//----- nvinfo : EIATTR_VRC_CTA_INIT_COUNT
	.align		4
        /*0044*/ 	.byte	0x02, 0x4a
	.zero		1
	.zero		1


	//----- nvinfo : EIATTR_EXIT_INSTR_OFFSETS
	.align		4
        /*0048*/ 	.byte	0x04, 0x1c
        /*004a*/ 	.short	(.L_1111 - .L_1110)


	//   ....[0]....
.L_1110:
        /*004c*/ 	.word	0x00000010


	//----- nvinfo : EIATTR_MAX_THREADS
	.align		4
.L_1111:
        /*0050*/ 	.byte	0x04, 0x05
        /*0052*/ 	.short	(.L_1113 - .L_1112)
.L_1112:
        /*0054*/ 	.word	0x00000080
        /*0058*/ 	.word	0x00000001
        /*005c*/ 	.word	0x00000001


	//----- nvinfo : EIATTR_CBANK_PARAM_SIZE
	.align		4
.L_1113:
        /*0060*/ 	.byte	0x03, 0x19
        /*0062*/ 	.short	0x0020


	//----- nvinfo : EIATTR_PARAM_CBANK
	.align		4
        /*0064*/ 	.byte	0x04, 0x0a
        /*0066*/ 	.short	(.L_1115 - .L_1114)
	.align		4
.L_1114:
        /*0068*/ 	.word	index@(.nv.constant0._ZN2at6native29vectorized_elementwise_kernelILi8ENS0_13BinaryFunctorIN3c108BFloat16ES4_S4_ZZZNS0_20copysign_kernel_cudaERNS_18TensorIteratorBaseEENKUlvE_clEvENKUlvE1_clEvEUlS4_S4_E_EESt5arrayIPcLm3EEEEviT0_T1_)
        /*006c*/ 	.short	0x0380
        /*006e*/ 	.short	0x0020


	//----- nvinfo : EIATTR_SW_WAR
	.align		4
.L_1115:
        /*0070*/ 	.byte	0x04, 0x36
        /*0072*/ 	.short	(.L_1117 - .L_1116)
.L_1116:
        /*0074*/ 	.word	0x00000008
.L_1117:


//--------------------- .nv.info._ZN2at6native18elementwise_kernelILi128ELi4EZNS0_15gpu_kernel_implINS0_13BUnaryFunctorIN3c108BFloat16ES5_S5_ZZZNS0_20copysign_kernel_cudaERNS_18TensorIteratorBaseEENKUlvE_clEvENKUlvE1_clEvEUlS5_S5_E_EEEEvS7_RKT_EUliE_EEviT1_ --------------------------
	.section	.nv.info._ZN2at6native18elementwise_kernelILi128ELi4EZNS0_15gpu_kernel_implINS0_13BUnaryFunctorIN3c108BFloat16ES5_S5_ZZZNS0_20copysign_kernel_cudaERNS_18TensorIteratorBaseEENKUlvE_clEvENKUlvE1_clEvEUlS5_S5_E_EEEEvS7_RKT_EUliE_EEviT1_,"",@"SHT_CUDA_INFO"
	.sectionflags	@""
	.align	4


	//----- nvinfo : EIATTR_CUDA_API_VERSION
	.align		4
        /*0000*/ 	.byte	0x04, 0x37
        /*0002*/ 	.short	(.L_1119 - .L_1118)
.L_1118:
        /*0004*/ 	.word	0x00000082


	//----- nvinfo : EIATTR_KPARAM_INFO
	.align		4
.L_1119:
        /*0008*/ 	.byte	0x04, 0x17
        /*000a*/ 	.short	(.L_1121 - .L_1120)
.L_1120:
        /*000c*/ 	.word	0x00000000
        /*0010*/ 	.short	0x0001
        /*0012*/ 	.short	0x0008
        /*0014*/ 	.byte	0x00, 0xf0, 0x61, 0x08


	//----- nvinfo : EIATTR_KPARAM_INFO
	.align		4
.L_1121:
        /*0018*/ 	.byte	0x04, 0x17
        /*001a*/ 	.short	(.L_1123 - .L_1122)
.L_1122:
        /*001c*/ 	.word	0x00000000
        /*0020*/ 	.short	0x0000
        /*0022*/ 	.short	0x0000
        /*0024*/ 	.byte	0x00, 0xf0, 0x11, 0x00


	//----- nvinfo : EIATTR_SPARSE_MMA_MASK
	.align		4
.L_1123:
        /*0028*/ 	.byte	0x03, 0x50
        /*002a*/ 	.short	0x0000


	//----- nvinfo : EIATTR_MAXREG_COUNT
	.align		4
        /*002c*/ 	.byte	0x03, 0x1b
        /*002e*/ 	.short	0x0080


	//----- nvinfo : EIATTR_EXTERNS
	.align		4
        /*0030*/ 	.byte	0x04, 0x0f
        /*0032*/ 	.short	(.L_1125 - .L_1124)


	//   ....[0]....
	.align		4
.L_1124:
        /*0034*/ 	.word	index@(__assertfail)


	//----- nvinfo : EIATTR_MERCURY_ISA_VERSION
	.align		4
.L_1125:
        /*0038*/ 	.byte	0x03, 0x5f
        /*003a*/ 	.short	0x0101


	//----- nvinfo : EIATTR_VRC_CTA_INIT_COUNT
	.align		4
        /*003c*/ 	.byte	0x02, 0x4a
	.zero		1
	.zero		1


	//----- nvinfo : EIATTR_SYSCALL_OFFSETS
	.align		4
        /*0040*/ 	.byte	0x04, 0x46
        /*0042*/ 	.short	(.L_1127 - .L_1126)


	//   ....[0]....
.L_1126:
        /*0044*/ 	.word	0x000022a0


	//   ....[1]....
        /*0048*/ 	.word	0x000031c0


	//   ....[2]....
        /*004c*/ 	.word	0x000055f0


	//   ....[3]....
        /*0050*/ 	.word	0x00006360


	//   ....[4]....
        /*0054*/ 	.word	0x00008880


	//   ....[5]....
        /*0058*/ 	.word	0x000095f0


	//   ....[6]....
        /*005c*/ 	.word	0x0000bb20


	//   ....[7]....
        /*0060*/ 	.word	0x0000c860


	//----- nvinfo : EIATTR_EXIT_INSTR_OFFSETS
	.align		4
.L_1127:
        /*0064*/ 	.byte	0x04, 0x1c
        /*0066*/ 	.short	(.L_1129 - .L_1128)


	//   ....[0]....
.L_1128:
        /*0068*/ 	.word	0x000098b0


	//   ....[1]....
        /*006c*/ 	.word	0x0000bce0


	//   ....[2]....
        /*0070*/ 	.word	0x0000bd20


	//   ....[3]....
        /*0074*/ 	.word	0x0000bdc0


	//   ....[4]....
        /*0078*/ 	.word	0x0000be00


	//   ....[5]....
        /*007c*/ 	.word	0x0000be40


	//   ....[6]....
        /*0080*/ 	.word	0x0000bed0


	//   ....[7]....
        /*0084*/ 	.word	0x0000bf10


	//   ....[8]....
        /*0088*/ 	.word	0x0000bfb0


	//   ....[9]....
        /*008c*/ 	.word	0x0000c000


	//   ....[10]....
        /*0090*/ 	.word	0x0000c050


	//   ....[11]....
        /*0094*/ 	.word	0x0000c130


	//   ....[12]....
        /*0098*/ 	.word	0x0000c2a0


	//   ....[13]....
        /*009c*/ 	.word	0x0000c410


	//   ....[14]....
        /*00a0*/ 	.word	0x0000c570


	//   ....[15]....
        /*00a4*/ 	.word	0x0000c5b0


	//   ....[16]....
        /*00a8*/ 	.word	0x0000c5f0


	//   ....[17]....
        /*00ac*/ 	.word	0x0000c6a0


	//   ....[18]....
        /*00b0*/ 	.word	0x0000c700


	//   ....[19]....
        /*00b4*/ 	.word	0x0000c870


	//   ....[20]....
        /*00b8*/ 	.word	0x0000c980


	//   ....[21]....
        /*00bc*/ 	.word	0x0000cac0


	//   ....[22]....
        /*00c0*/ 	.word	0x0000cae0


	//----- nvinfo : EIATTR_MAX_THREADS
	.align		4
.L_1129:
        /*00c4*/ 	.byte	0x04, 0x05
        /*00c6*/ 	.short	(.L_1131 - .L_1130)
.L_1130:
        /*00c8*/ 	.word	0x00000080
        /*00cc*/ 	.word	0x00000001
        /*00d0*/ 	.word	0x00000001


	//----- nvinfo : EIATTR_CRS_STACK_SIZE
	.align		4
.L_1131:
        /*00d4*/ 	.byte	0x04, 0x1e
        /*00d6*/ 	.short	(.L_1133 - .L_1132)
.L_1132:
        /*00d8*/ 	.word	0x00000000


	//----- nvinfo : EIATTR_CBANK_PARAM_SIZE
	.align		4
.L_1133:
        /*00dc*/ 	.byte	0x03, 0x19
        /*00de*/ 	.short	0x0220


	//----- nvinfo : EIATTR_PARAM_CBANK
	.align		4
        /*00e0*/ 	.byte	0x04, 0x0a
        /*00e2*/ 	.short	(.L_1135 - .L_1134)
	.align		4
.L_1134:
        /*00e4*/ 	.word	index@(.nv.constant0._ZN2at6native18elementwise_kernelILi128ELi4EZNS0_15gpu_kernel_implINS0_13BUnaryFunctorIN3c108BFloat16ES5_S5_ZZZNS0_20copysign_kernel_cudaERNS_18TensorIteratorBaseEENKUlvE_clEvENKUlvE1_clEvEUlS5_S5_E_EEEEvS7_RKT_EUliE_EEviT1_)
        /*00e8*/ 	.short	0x0380
        /*00ea*/ 	.short	0x0220


	//----- nvinfo : EIATTR_SW_WAR
	.align		4
.L_1135:
        /*00ec*/ 	.byte	0x04, 0x36
        /*00ee*/ 	.short	(.L_1137 - .L_1136)
.L_1136:
        /*00f0*/ 	.word	0x00000008
.L_1137:


//--------------------- .nv.info._ZN2at6native27unrolled_elementwise_kernelINS0_13BUnaryFunctorIN3c108BFloat16ES4_S4_ZZZNS0_20copysign_kernel_cudaERNS_18TensorIteratorBaseEENKUlvE_clEvENKUlvE1_clEvEUlS4_S4_E_EESt5arrayIPcLm2EELi4E23TrivialOffsetCalculatorILi1EjESF_NS0_6memory12LoadWithCastILi1EEENSG_13StoreWithCastILi1EEEEEviT_T0_T2_T3_T4_T5_ --------------------------
	.section	.nv.info._ZN2at6native27unrolled_elementwise_kernelINS0_13BUnaryFunctorIN3c108BFloat16ES4_S4_ZZZNS0_20copysign_kernel_cudaERNS_18TensorIteratorBaseEENKUlvE_clEvENKUlvE1_clEvEUlS4_S4_E_EESt5arrayIPcLm2EELi4E23TrivialOffsetCalculatorILi1EjESF_NS0_6memory12LoadWithCastILi1EEENSG_13StoreWithCastILi1EEEEEviT_T0_T2_T3_T4_T5_,"",@"SHT_CUDA_INFO"
	.sectionflags	@""
	.align	4


	//----- nvinfo : EIATTR_CUDA_API_VERSION
	.align		4
        /*0000*/ 	.byte	0x04, 0x37
        /*0002*/ 	.short	(.L_1139 - .L_1138)
.L_1138:
        /*0004*/ 	.word	0x00000082


	//----- nvinfo : EIATTR_KPARAM_INFO
	.align		4
.L_1139:
        /*0008*/ 	.byte	0x04, 0x17
        /*000a*/ 	.short	(.L_1141 - .L_1140)
.L_1140:
        /*000c*/ 	.word	0x00000000
        /*0010*/ 	.short	0x0006
        /*0012*/ 	.short	0x0024
        /*0014*/ 	.byte	0x00, 0xf0, 0x21, 0x00


	//----- nvinfo : EIATTR_KPARAM_INFO
	.align		4
.L_1141:
        /*0018*/ 	.byte	0x04, 0x17
        /*001a*/ 	.short	(.L_1143 - .L_1142)
.L_1142:
        /*001c*/ 	.word	0x00000000
        /*0020*/ 	.short	0x0005
        /*0022*/ 	.short	0x001c
        /*0024*/ 	.byte	0x00, 0xf0, 0x21, 0x00


	//----- nvinfo : EIATTR_KPARAM_INFO
	.align		4
.L_1143:
        /*0028*/ 	.byte	0x04, 0x17
        /*002a*/ 	.short	(.L_1145 - .L_1144)
.L_1144:
        /*002c*/ 	.word	0x00000000
        /*0030*/ 	.short	0x0004
        /*0032*/ 	.short	0x0019
        /*0034*/ 	.byte	0x00, 0xf0, 0x05, 0x00


	//----- nvinfo : EIATTR_KPARAM_INFO
	.align		4
.L_1145:
        /*0038*/ 	.byte	0x04, 0x17
        /*003a*/ 	.short	(.L_1147 - .L_1146)
.L_1146:
        /*003c*/ 	.word	0x00000000
        /*0040*/ 	.short	0x0003
        /*0042*/ 	.short	0x0018
        /*0044*/ 	.byte	0x00, 0xf0, 0x05, 0x00


	//----- nvinfo : EIATTR_KPARAM_INFO
	.align		4
.L_1147:
        /*0048*/ 	.byte	0x04, 0x17
        /*004a*/ 	.short	(.L_1149 - .L_1148)
.L_1148:
        /*004c*/ 	.word	0x00000000
        /*0050*/ 	.short	0x0002
        /*0052*/ 	.short	0x0008
        /*0054*/ 	.byte	0x00, 0xf0, 0x41, 0x00


	//----- nvinfo : EIATTR_KPARAM_INFO
	.align		4
.L_1149:
        /*0058*/ 	.byte	0x04, 0x17
        /*005a*/ 	.short	(.L_1151 - .L_1150)
.L_1150:
        /*005c*/ 	.word	0x00000000
        /*0060*/ 	.short	0x0001
        /*0062*/ 	.short	0x0004
        /*0064*/ 	.byte	0x00, 0xf0, 0x11, 0x00


	//----- nvinfo : EIATTR_KPARAM_INFO
	.align		4
.L_1151:
        /*0068*/ 	.byte	0x04, 0x17
        /*006a*/ 	.short	(.L_1153 - .L_1152)
.L_1152:
        /*006c*/ 	.word	0x00000000
        /*0070*/ 	.short	0x0000
        /*0072*/ 	.short	0x0000
        /*0074*/ 	.byte	0x00, 0xf0, 0x11, 0x00


	//----- nvinfo : EIATTR_SPARSE_MMA_MASK
	.align		4
.L_1153:
        /*0078*/ 	.byte	0x03, 0x50
        /*007a*/ 	.short	0x0000


	//----- nvinfo : EIATTR_MAXREG_COUNT
	.align		4
        /*007c*/ 	.byte	0x03, 0x1b
        /*007e*/ 	.short	0x00ff


	//----- nvinfo : EIATTR_EXTERNS
	.align		4
        /*0080*/ 	.byte	0x04, 0x0f
        /*0082*/ 	.short	(.L_1155 - .L_1154)


	//   ....[0]....
	.align		4
.L_1154:
        /*0084*/ 	.word	index@(__assertfail)


	//----- nvinfo : EIATTR_MERCURY_ISA_VERSION
	.align		4
.L_1155:
        /*0088*/ 	.byte	0x03, 0x5f
        /*008a*/ 	.short	0x0101


	//----- nvinfo : EIATTR_VRC_CTA_INIT_COUNT
	.align		4
        /*008c*/ 	.byte	0x02, 0x4a
	.zero		1
	.zero		1


	//----- nvinfo : EIATTR_SYSCALL_OFFSETS
	.align		4
        /*0090*/ 	.byte	0x04, 0x46
        /*0092*/ 	.short	(.L_1157 - .L_1156)


	//   ....[0]....
.L_1156:
        /*0094*/ 	.word	0x00001080


	//   ....[1]....
        /*0098*/ 	.word	0x000022e0


	//   ....[2]....
        /*009c*/ 	.word	0x00003480


	//   ....[3]....
        /*00a0*/ 	.word	0x00004530


	//   ....[4]....
        /*00a4*/ 	.word	0x00005680


	//   ....[5]....
        /*00a8*/ 	.word	0x00006560


	//   ....[6]....
        /*00ac*/ 	.word	0x000074e0


	//   ....[7]....
        /*00b0*/ 	.word	0x00008460


	//----- nvinfo : EIATTR_EXIT_INSTR_OFFSETS
	.align		4
.L_1157:
        /*00b4*/ 	.byte	0x04, 0x1c
        /*00b6*/ 	.short	(.L_1159 - .L_1158)


	//   ....[0]....
.L_1158:
        /*00b8*/ 	.word	0x00007790


	//   ....[1]....
        /*00bc*/ 	.word	0x000078e0


	//   ....[2]....
        /*00c0*/ 	.word	0x00007920


	//   ....[3]....
        /*00c4*/ 	.word	0x000079c0


	//   ....[4]....
        /*00c8*/ 	.word	0x00007a00


	//   ....[5]....
        /*00cc*/ 	.word	0x00007a40


	//   ....[6]....
        /*00d0*/ 	.word	0x00007ad0


	//   ....[7]....
        /*00d4*/ 	.word	0x00007b10


	//   ....[8]....
        /*00d8*/ 	.word	0x00007bb0


	//   ....[9]....
        /*00dc*/ 	.word	0x00007c00


	//   ....[10]....
        /*00e0*/ 	.word	0x00007c50


	//   ....[11]....
        /*00e4*/ 	.word	0x00007d30


	//   ....[12]....
        /*00e8*/ 	.word	0x00007ea0


	//   ....[13]....
        /*00ec*/ 	.word	0x00008010


	//   ....[14]....
        /*00f0*/ 	.word	0x00008170


	//   ....[15]....
        /*00f4*/ 	.word	0x000081b0


	//   ....[16]....
        /*00f8*/ 	.word	0x000081f0


	//   ....[17]....
        /*00fc*/ 	.word	0x000082a0


	//   ....[18]....
        /*0100*/ 	.word	0x00008300


	//   ....[19]....
        /*0104*/ 	.word	0x00008470


	//   ....[20]....
        /*0108*/ 	.word	0x00008580


	//   ....[21]....
        /*010c*/ 	.word	0x000086c0


	//   ....[22]....
        /*0110*/ 	.word	0x000086e0


	//----- nvinfo : EIATTR_MAX_THREADS
	.align		4
.L_1159:
        /*0114*/ 	.byte	0x04, 0x05
        /*0116*/ 	.short	(.L_1161 - .L_1160)
.L_1160:
        /*0118*/ 	.word	0x00000080
        /*011c*/ 	.word	0x00000001
        /*0120*/ 	.word	0x00000001


	//----- nvinfo : EIATTR_CRS_STACK_SIZE
	.align		4
.L_1161:
        /*0124*/ 	.byte	0x04, 0x1e
        /*0126*/ 	.short	(.L_1163 - .L_1162)
.L_1162:
        /*0128*/ 	.word	0x00000000


	//----- nvinfo : EIATTR_CBANK_PARAM_SIZE
	.align		4
.L_1163:
        /*012c*/ 	.byte	0x03, 0x19
        /*012e*/ 	.short	0x002c


	//----- nvinfo : EIATTR_PARAM_CBANK
	.align		4
        /*0130*/ 	.byte	0x04, 0x0a
        /*0132*/ 	.short	(.L_1165 - .L_1164)
	.align		4
.L_1164:
        /*0134*/ 	.word	index@(.nv.constant0._ZN2at6native27unrolled_elementwise_kernelINS0_13BUnaryFunctorIN3c108BFloat16ES4_S4_ZZZNS0_20copysign_kernel_cudaERNS_18TensorIteratorBaseEENKUlvE_clEvENKUlvE1_clEvEUlS4_S4_E_EESt5arrayIPcLm2EELi4E23TrivialOffsetCalculatorILi1EjESF_NS0_6memory12LoadWithCastILi1EEENSG_13StoreWithCastILi1EEEEEviT_T0_T2_T3_T4_T5_)
        /*0138*/ 	.short	0x0380
        /*013a*/ 	.short	0x002c


	//----- nvinfo : EIATTR_SW_WAR
	.align		4
.L_1165:
        /*013c*/ 	.byte	0x04, 0x36
        /*013e*/ 	.short	(.L_1167 - .L_1166)
.L_1166:
        /*0140*/ 	.word	0x00000008
.L_1167:


//--------------------- .nv.info._ZN2at6native18elementwise_kernelILi128ELi4EZNS0_22gpu_kernel_impl_nocastINS0_13BUnaryFunctorIN3c108BFloat16ES5_S5_ZZZNS0_20copysign_kernel_cudaERNS_18TensorIteratorBaseEENKUlvE_clEvENKUlvE1_clEvEUlS5_S5_E_EEEEvS7_RKT_EUliE_EEviT1_ --------------------------
	.section	.nv.info._ZN2at6native18elementwise_kernelILi128ELi4EZNS0_22gpu_kernel_impl_nocastINS0_13BUnaryFunctorIN3c108BFloat16ES5_S5_ZZZNS0_20copysign_kernel_cudaERNS_18TensorIteratorBaseEENKUlvE_clEvENKUlvE1_clEvEUlS5_S5_E_EEEEvS7_RKT_EUliE_EEviT1_,"",@"SHT_CUDA_INFO"
	.sectionflags	@""
	.align	4


	//----- nvinfo : EIATTR_CUDA_API_VERSION
	.align		4
        /*0000*/ 	.byte	0x04, 0x37
        /*0002*/ 	.short	(.L_1169 - .L_1168)
.L_1168:
        /*0004*/ 	.word	0x00000082


	//----- nvinfo : EIATTR_KPARAM_INFO
	.align		4
.L_1169:
        /*0008*/ 	.byte	0x04, 0x17
        /*000a*/ 	.short	(.L_1171 - .L_1170)
.L_1170:
        /*000c*/ 	.word	0x00000000
        /*0010*/ 	.short	0x0001
        /*0012*/ 	.short	0x0008
        /*0014*/ 	.byte	0x00, 0xf0, 0x61, 0x08


	//----- nvinfo : EIATTR_KPARAM_INFO
	.align		4
.L_1171:
        /*0018*/ 	.byte	0x04, 0x17
        /*001a*/ 	.short	(.L_1173 - .L_1172)
.L_1172:
        /*001c*/ 	.word	0x00000000
        /*0020*/ 	.short	0x0000
        /*0022*/ 	.short	0x0000
        /*0024*/ 	.byte	0x00, 0xf0, 0x11, 0x00


	//----- nvinfo : EIATTR_SPARSE_MMA_MASK
	.align		4
.L_1173:
        /*0028*/ 	.byte	0x03, 0x50
        /*002a*/ 	.short	0x0000


	//----- nvinfo : EIATTR_MAXREG_COUNT
	.align		4
        /*002c*/ 	.byte	0x03, 0x1b
        /*002e*/ 	.short	0x0080


	//----- nvinfo : EIATTR_MERCURY_ISA_VERSION
	.align		4
        /*0030*/ 	.byte	0x03, 0x5f
        /*0032*/ 	.short	0x0101


	//----- nvinfo : EIATTR_VRC_CTA_INIT_COUNT
	.align		4
        /*0034*/ 	.byte	0x02, 0x4a
	.zero		1
	.zero		1


	//----- nvinfo : EIATTR_EXIT_INSTR_OFFSETS
	.align		4
        /*0038*/ 	.byte	0x04, 0x1c
        /*003a*/ 	.short	(.L_1175 - .L_1174)


	//   ....[0]....
.L_1174:
        /*003c*/ 	.word	0x00000340


	//   ....[1]....
        /*0040*/ 	.word	0x000003d0


	//   ....[2]....
        /*0044*/ 	.word	0x00003f20


	//   ....[3]....
        /*0048*/ 	.word	0x00005280


	//----- nvinfo : EIATTR_MAX_THREADS
	.align		4
.L_1175:
        /*004c*/ 	.byte	0x04, 0x05
        /*004e*/ 	.short	(.L_1177 - .L_1176)
.L_1176:
        /*0050*/ 	.word	0x00000080
        /*0054*/ 	.word	0x00000001
        /*0058*/ 	.word	0x00000001


	//----- nvinfo : EIATTR_CRS_STACK_SIZE
	.align		4
.L_1177:
        /*005c*/ 	.byte	0x04, 0x1e
        /*005e*/ 	.short	(.L_1179 - .L_1178)
.L_1178:
        /*0060*/ 	.word	0x00000000


	//----- nvinfo : EIATTR_CBANK_PARAM_SIZE
	.align		4
.L_1179:
        /*0064*/ 	.byte	0x03, 0x19
        /*0066*/ 	.short	0x0220


	//----- nvinfo : EIATTR_PARAM_CBANK
	.align		4
        /*0068*/ 	.byte	0x04, 0x0a
        /*006a*/ 	.short	(.L_1181 - .L_1180)
	.align		4
.L_1180:
        /*006c*/ 	.word	index@(.nv.constant0._ZN2at6native18elementwise_kernelILi128ELi4EZNS0_22gpu_kernel_impl_nocastINS0_13BUnaryFunctorIN3c108BFloat16ES5_S5_ZZZNS0_20copysign_kernel_cudaERNS_18TensorIteratorBaseEENKUlvE_clEvENKUlvE1_clEvEUlS5_S5_E_EEEEvS7_RKT_EUliE_EEviT1_)
        /*0070*/ 	.short	0x0380
        /*0072*/ 	.short	0x0220


	//----- nvinfo : EIATTR_SW_WAR
	.align		4
.L_1181:
        /*0074*/ 	.byte	0x04, 0x36
        /*0076*/ 	.short	(.L_1183 - .L_1182)
.L_1182:
        /*0078*/ 	.word	0x00000008
.L_1183:


//--------------------- .nv.info._ZN2at6native27unrolled_elementwise_kernelINS0_13BUnaryFunctorIN3c108BFloat16ES4_S4_ZZZNS0_20copysign_kernel_cudaERNS_18TensorIteratorBaseEENKUlvE_clEvENKUlvE1_clEvEUlS4_S4_E_EESt5arrayIPcLm2EELi4E23TrivialOffsetCalculatorILi1EjESF_NS0_6memory15LoadWithoutCastENSG_16StoreWithoutCastEEEviT_T0_T2_T3_T4_T5_ --------------------------
	.section	.nv.info._ZN2at6native27unrolled_elementwise_kernelINS0_13BUnaryFunctorIN3c108BFloat16ES4_S4_ZZZNS0_20copysign_kernel_cudaERNS_18TensorIteratorBaseEENKUlvE_clEvENKUlvE1_clEvEUlS4_S4_E_EESt5arrayIPcLm2EELi4E23TrivialOffsetCalculatorILi1EjESF_NS0_6memory15LoadWithoutCastENSG_16StoreWithoutCastEEEviT_T0_T2_T3_T4_T5_,"",@"SHT_CUDA_INFO"
	.sectionflags	@""
	.align	4


	//----- nvinfo : EIATTR_CUDA_API_VERSION
	.align		4
        /*0000*/ 	.byte	0x04, 0x37
        /*0002*/ 	.short	(.L_1185 - .L_1184)
.L_1184:
        /*0004*/ 	.word	0x00000082


	//----- nvinfo : EIATTR_KPARAM_INFO
	.align		4
.L_1185:
        /*0008*/ 	.byte	0x04, 0x17
        /*000a*/ 	.short	(.L_1187 - .L_1186)
.L_1186:
        /*000c*/ 	.word	0x00000000
        /*0010*/ 	.short	0x0006
        /*0012*/ 	.short	0x001b
        /*0014*/ 	.byte	0x00, 0xf0, 0x05, 0x00


	//----- nvinfo : EIATTR_KPARAM_INFO
	.align		4
.L_1187:
        /*0018*/ 	.byte	0x04, 0x17
        /*001a*/ 	.short	(.L_1189 - .L_1188)
.L_1188:
        /*001c*/ 	.word	0x00000000
        /*0020*/ 	.short	0x0005
        /*0022*/ 	.short	0x001a
        /*0024*/ 	.byte	0x00, 0xf0, 0x05, 0x00


	//----- nvinfo : EIATTR_KPARAM_INFO
	.align		4
.L_1189:
        /*0028*/ 	.byte	0x04, 0x17
        /*002a*/ 	.short	(.L_1191 - .L_1190)
.L_1190:
        /*002c*/ 	.word	0x00000000
        /*0030*/ 	.short	0x0004
        /*0032*/ 	.short	0x0019
        /*0034*/ 	.byte	0x00, 0xf0, 0x05, 0x00


	//----- nvinfo : EIATTR_KPARAM_INFO
	.align		4
.L_1191:
        /*0038*/ 	.byte	0x04, 0x17
        /*003a*/ 	.short	(.L_1193 - .L_1192)
.L_1192:
        /*003c*/ 	.word	0x00000000
        /*0040*/ 	.short	0x0003
        /*0042*/ 	.short	0x0018
        /*0044*/ 	.byte	0x00, 0xf0, 0x05, 0x00


	//----- nvinfo : EIATTR_KPARAM_INFO
	.align		4
.L_1193:
        /*0048*/ 	.byte	0x04, 0x17
        /*004a*/ 	.short	(.L_1195 - .L_1194)
.L_1194:
        /*004c*/ 	.word	0x00000000
        /*0050*/ 	.short	0x0002
        /*0052*/ 	.short	0x0008
        /*0054*/ 	.byte	0x00, 0xf0, 0x41, 0x00


	//----- nvinfo : EIATTR_KPARAM_INFO
	.align		4
.L_1195:
        /*0058*/ 	.byte	0x04, 0x17
        /*005a*/ 	.short	(.L_1197 - .L_1196)
.L_1196:
        /*005c*/ 	.word	0x00000000
        /*0060*/ 	.short	0x0001
        /*0062*/ 	.short	0x0004
        /*0064*/ 	.byte	0x00, 0xf0, 0x11, 0x00


	//----- nvinfo : EIATTR_KPARAM_INFO
	.align		4
.L_1197:
        /*0068*/ 	.byte	0x04, 0x17
        /*006a*/ 	.short	(.L_1199 - .L_1198)
.L_1198:
        /*006c*/ 	.word	0x00000000
        /*0070*/ 	.short	0x0000
        /*0072*/ 	.short	0x0000
        /*0074*/ 	.byte	0x00, 0xf0, 0x11, 0x00


	//----- nvinfo : EIATTR_SPARSE_MMA_MASK
	.align		4
.L_1199:
        /*0078*/ 	.byte	0x03, 0x50
        /*007a*/ 	.short	0x0000


	//----- nvinfo : EIATTR_MAXREG_COUNT
	.align		4
        /*007c*/ 	.byte	0x03, 0x1b
        /*007e*/ 	.short	0x00ff


	//----- nvinfo : EIATTR_MERCURY_ISA_VERSION
	.align		4
        /*0080*/ 	.byte	0x03, 0x5f
        /*0082*/ 	.short	0x0101


	//----- nvinfo : EIATTR_VRC_CTA_INIT_COUNT
	.align		4
        /*0084*/ 	.byte	0x02, 0x4a
	.zero		1
	.zero		1


	//----- nvinfo : EIATTR_EXIT_INSTR_OFFSETS
	.align		4
        /*0088*/ 	.byte	0x04, 0x1c
        /*008a*/ 	.short	(.L_1201 - .L_1200)


	//   ....[0]....
.L_1200:
        /*008c*/ 	.word	0x000004a0


	//   ....[1]....
        /*0090*/ 	.word	0x00000540


	//----- nvinfo : EIATTR_MAX_THREADS
	.align		4
.L_1201:
        /*0094*/ 	.byte	0x04, 0x05
        /*0096*/ 	.short	(.L_1203 - .L_1202)
.L_1202:
        /*0098*/ 	.word	0x00000080
        /*009c*/ 	.word	0x00000001
        /*00a0*/ 	.word	0x00000001


	//----- nvinfo : EIATTR_CRS_STACK_SIZE
	.align		4
.L_1203:
        /*00a4*/ 	.byte	0x04, 0x1e
        /*00a6*/ 	.short	(.L_1205 - .L_1204)
.L_1204:
        /*00a8*/ 	.word	0x00000000


	//----- nvinfo : EIATTR_CBANK_PARAM_SIZE
	.align		4
.L_1205:
        /*00ac*/ 	.byte	0x03, 0x19
        /*00ae*/ 	.short	0x001c


	//----- nvinfo : EIATTR_PARAM_CBANK
	.align		4
        /*00b0*/ 	.byte	0x04, 0x0a
        /*00b2*/ 	.short	(.L_1207 - .L_1206)
	.align		4
.L_1206:
        /*00b4*/ 	.word	index@(.nv.constant0._ZN2at6native27unrolled_elementwise_kernelINS0_13BUnaryFunctorIN3c108BFloat16ES4_S4_ZZZNS0_20copysign_kernel_cudaERNS_18TensorIteratorBaseEENKUlvE_clEvENKUlvE1_clEvEUlS4_S4_E_EESt5arrayIPcLm2EELi4E23TrivialOffsetCalculatorILi1EjESF_NS0_6memory15LoadWithoutCastENSG_16StoreWithoutCastEEEviT_T0_T2_T3_T4_T5_)
        /*00b8*/ 	.short	0x0380
        /*00ba*/ 	.short	0x001c


	//----- nvinfo : EIATTR_SW_WAR
	.align		4
.L_1207:
        /*00bc*/ 	.byte	0x04, 0x36
        /*00be*/ 	.short	(.L_1209 - .L_1208)
.L_1208:
        /*00c0*/ 	.word	0x00000008
.L_1209:


//--------------------- .nv.info._ZN2at6native29vectorized_elementwise_kernelILi2ENS0_13BUnaryFunctorIN3c108BFloat16ES4_S4_ZZZNS0_20copysign_kernel_cudaERNS_18TensorIteratorBaseEENKUlvE_clEvENKUlvE1_clEvEUlS4_S4_E_EESt5arrayIPcLm2EEEEviT0_T1_ --------------------------
	.section	.nv.info._ZN2at6native29vectorized_elementwise_kernelILi2ENS0_13BUnaryFunctorIN3c108BFloat16ES4_S4_ZZZNS0_20copysign_kernel_cudaERNS_18TensorIteratorBaseEENKUlvE_clEvENKUlvE1_clEvEUlS4_S4_E_EESt5arrayIPcLm2EEEEviT0_T1_,"",@"SHT_CUDA_INFO"
	.sectionflags	@""
	.align	4


	//----- nvinfo : EIATTR_CUDA_API_VERSION
	.align		4
        /*0000*/ 	.byte	0x04, 0x37
        /*0002*/ 	.short	(.L_1211 - .L_1210)
.L_1210:
        /*0004*/ 	.word	0x00000082


	//----- nvinfo : EIATTR_KPARAM_INFO
	.align		4
.L_1211:
        /*0008*/ 	.byte	0x04, 0x17
        /*000a*/ 	.short	(.L_1213 - .L_1212)
.L_1212:
        /*000c*/ 	.word	0x00000000
        /*0010*/ 	.short	0x0002
        /*0012*/ 	.short	0x0008
        /*0014*/ 	.byte	0x00, 0xf0, 0x41, 0x00


	//----- nvinfo : EIATTR_KPARAM_INFO
	.align		4
.L_1213:
        /*0018*/ 	.byte	0x04, 0x17
        /*001a*/ 	.short	(.L_1215 - .L_1214)
.L_1214:
        /*001c*/ 	.word	0x00000000
        /*0020*/ 	.short	0x0001
        /*0022*/ 	.short	0x0004
        /*0024*/ 	.byte	0x00, 0xf0, 0x11, 0x00


	//----- nvinfo : EIATTR_KPARAM_INFO
	.align		4
.L_1215:
        /*0028*/ 	.byte	0x04, 0x17
        /*002a*/ 	.short	(.L_1217 - .L_1216)
.L_1216:
        /*002c*/ 	.word	0x00000000
        /*0030*/ 	.short	0x0000
        /*0032*/ 	.short	0x0000
        /*0034*/ 	.byte	0x00, 0xf0, 0x11, 0x00


	//----- nvinfo : EIATTR_SPARSE_MMA_MASK
	.align		4
.L_1217:
        /*0038*/ 	.byte	0x03, 0x50
        /*003a*/ 	.short	0x0000


	//----- nvinfo : EIATTR_MAXREG_COUNT
	.align		4
        /*003c*/ 	.byte	0x03, 0x1b
        /*003e*/ 	.short	0x00ff


	//----- nvinfo : EIATTR_MERCURY_ISA_VERSION
	.align		4
        /*0040*/ 	.byte	0x03, 0x5f
        /*0042*/ 	.short	0x0101


	//----- nvinfo : EIATTR_VRC_CTA_INIT_COUNT
	.align		4
        /*0044*/ 	.byte	0x02, 0x4a
	.zero		1
	.zero		1


	//----- nvinfo : EIATTR_EXIT_INSTR_OFFSETS
	.align		4
        /*0048*/ 	.byte	0x04, 0x1c
        /*004a*/ 	.short	(.L_1219 - .L_1218)


	//   ....[0]....
.L_1218:
        /*004c*/ 	.word	0x00000a60


	//   ....[1]....
        /*0050*/ 	.word	0x00000ab0


	//   ....[2]....
        /*0054*/ 	.word	0x00000d40


	//----- nvinfo : EIATTR_MAX_THREADS
	.align		4
.L_1219:
        /*0058*/ 	.byte	0x04, 0x05
        /*005a*/ 	.short	(.L_1221 - .L_1220)
.L_1220:
        /*005c*/ 	.word	0x00000080
        /*0060*/ 	.word	0x00000001
        /*0064*/ 	.word	0x00000001


	//----- nvinfo : EIATTR_CRS_STACK_SIZE
	.align		4
.L_1221:
        /*0068*/ 	.byte	0x04, 0x1e
        /*006a*/ 	.short	(.L_1223 - .L_1222)
.L_1222:
        /*006c*/ 	.word	0x00000000


	//----- nvinfo : EIATTR_CBANK_PARAM_SIZE
	.align		4
.L_1223:
        /*0070*/ 	.byte	0x03, 0x19
        /*0072*/ 	.short	0x0018


	//----- nvinfo : EIATTR_PARAM_CBANK
	.align		4
        /*0074*/ 	.byte	0x04, 0x0a
        /*0076*/ 	.short	(.L_1225 - .L_1224)
	.align		4
.L_1224:
        /*0078*/ 	.word	index@(.nv.constant0._ZN2at6native29vectorized_elementwise_kernelILi2ENS0_13BUnaryFunctorIN3c108BFloat16ES4_S4_ZZZNS0_20copysign_kernel_cudaERNS_18TensorIteratorBaseEENKUlvE_clEvENKUlvE1_clEvEUlS4_S4_E_EESt5arrayIPcLm2EEEEviT0_T1_)
        /*007c*/ 	.short	0x0380
        /*007e*/ 	.short	0x0018


	//----- nvinfo : EIATTR_SW_WAR
	.align		4
.L_1225:
        /*0080*/ 	.byte	0x04, 0x36
        /*0082*/ 	.short	(.L_1227 - .L_1226)
.L_1226:
        /*0084*/ 	.word	0x00000008
.L_1227:


//--------------------- .nv.info._ZN2at6native29vectorized_elementwise_kernelILi4ENS0_13BUnaryFunctorIN3c108BFloat16ES4_S4_ZZZNS0_20copysign_kernel_cudaERNS_18TensorIteratorBaseEENKUlvE_clEvENKUlvE1_clEvEUlS4_S4_E_EESt5arrayIPcLm2EEEEviT0_T1_ --------------------------
	.section	.nv.info._ZN2at6native29vectorized_elementwise_kernelILi4ENS0_13BUnaryFunctorIN3c108BFloat16ES4_S4_ZZZNS0_20copysign_kernel_cudaERNS_18TensorIteratorBaseEENKUlvE_clEvENKUlvE1_clEvEUlS4_S4_E_EESt5arrayIPcLm2EEEEviT0_T1_,"",@"SHT_CUDA_INFO"
	.sectionflags	@""
	.align	4


	//----- nvinfo : EIATTR_CUDA_API_VERSION
	.align		4
        /*0000*/ 	.byte	0x04, 0x37
        /*0002*/ 	.short	(.L_1229 - .L_1228)
.L_1228:
        /*0004*/ 	.word	0x00000082


	//----- nvinfo : EIATTR_KPARAM_INFO
	.align		4
.L_1229:
        /*0008*/ 	.byte	0x04, 0x17
        /*000a*/ 	.short	(.L_1231 - .L_1230)
.L_1230:
        /*000c*/ 	.word	0x00000000
        /*0010*/ 	.short	0x0002
        /*0012*/ 	.short	0x0008
        /*0014*/ 	.byte	0x00, 0xf0, 0x41, 0x00


	//----- nvinfo : EIATTR_KPARAM_INFO
	.align		4
.L_1231:
        /*0018*/ 	.byte	0x04, 0x17
        /*001a*/ 	.short	(.L_1233 - .L_1232)
.L_1232:
        /*001c*/ 	.word	0x00000000
        /*0020*/ 	.short	0x0001
        /*0022*/ 	.short	0x0004
        /*0024*/ 	.byte	0x00, 0xf0, 0x11, 0x00


	//----- nvinfo : EIATTR_KPARAM_INFO
	.align		4
.L_1233:
        /*0028*/ 	.byte	0x04, 0x17
        /*002a*/ 	.short	(.L_1235 - .L_1234)
.L_1234:
        /*002c*/ 	.word	0x00000000
        /*0030*/ 	.short	0x0000
        /*0032*/ 	.short	0x0000
        /*0034*/ 	.byte	0x00, 0xf0, 0x11, 0x00


	//----- nvinfo : EIATTR_SPARSE_MMA_MASK
	.align		4
.L_1235:
        /*0038*/ 	.byte	0x03, 0x50
        /*003a*/ 	.short	0x0000


	//----- nvinfo : EIATTR_MAXREG_COUNT
	.align		4
        /*003c*/ 	.byte	0x03, 0x1b
        /*003e*/ 	.short	0x00ff


	//----- nvinfo : EIATTR_MERCURY_ISA_VERSION
	.align		4
        /*0040*/ 	.byte	0x03, 0x5f
        /*0042*/ 	.short	0x0101


	//----- nvinfo : EIATTR_VRC_CTA_INIT_COUNT
	.align		4
        /*0044*/ 	.byte	0x02, 0x4a
	.zero		1
	.zero		1


	//----- nvinfo : EIATTR_EXIT_INSTR_OFFSETS
	.align		4
        /*0048*/ 	.byte	0x04, 0x1c
        /*004a*/ 	.short	(.L_1237 - .L_1236)


	//   ....[0]....
.L_1236:
        /*004c*/ 	.word	0x00000a60


	//   ....[1]....
        /*0050*/ 	.word	0x00000ab0


	//   ....[2]....
        /*0054*/ 	.word	0x00000d00


	//----- nvinfo : EIATTR_MAX_THREADS
	.align		4
.L_1237:
        /*0058*/ 	.byte	0x04, 0x05
        /*005a*/ 	.short	(.L_1239 - .L_1238)
.L_1238:
        /*005c*/ 	.word	0x00000080
        /*0060*/ 	.word	0x00000001
        /*0064*/ 	.word	0x00000001


	//----- nvinfo : EIATTR_CRS_STACK_SIZE
	.align		4
.L_1239:
        /*0068*/ 	.byte	0x04, 0x1e
        /*006a*/ 	.short	(.L_1241 - .L_1240)
.L_1240:
        /*006c*/ 	.word	0x00000000


	//----- nvinfo : EIATTR_CBANK_PARAM_SIZE
	.align		4
.L_1241:
        /*0070*/ 	.byte	0x03, 0x19
        /*0072*/ 	.short	0x0018


	//----- nvinfo : EIATTR_PARAM_CBANK
	.align		4
        /*0074*/ 	.byte	0x04, 0x0a
        /*0076*/ 	.short	(.L_1243 - .L_1242)
	.align		4
.L_1242:
        /*0078*/ 	.word	index@(.nv.constant0._ZN2at6native29vectorized_elementwise_kernelILi4ENS0_13BUnaryFunctorIN3c108BFloat16ES4_S4_ZZZNS0_20copysign_kernel_cudaERNS_18TensorIteratorBaseEENKUlvE_clEvENKUlvE1_clEvEUlS4_S4_E_EESt5arrayIPcLm2EEEEviT0_T1_)
        /*007c*/ 	.short	0x0380
        /*007e*/ 	.short	0x0018


	//----- nvinfo : EIATTR_SW_WAR
	.align		4
.L_1243:
        /*0080*/ 	.byte	0x04, 0x36
        /*0082*/ 	.short	(.L_1245 - .L_1244)
.L_1244:
        /*0084*/ 	.word	0x00000008
.L_1245:


//--------------------- .nv.info._ZN2at6native29vectorized_elementwise_kernelILi8ENS0_13BUnaryFunctorIN3c108BFloat16ES4_S4_ZZZNS0_20copysign_kernel_cudaERNS_18TensorIteratorBaseEENKUlvE_clEvENKUlvE1_clEvEUlS4_S4_E_EESt5arrayIPcLm2EEEEviT0_T1_ --------------------------
	.section	.nv.info._ZN2at6native29vectorized_elementwise_kernelILi8ENS0_13BUnaryFunctorIN3c108BFloat16ES4_S4_ZZZNS0_20copysign_kernel_cudaERNS_18TensorIteratorBaseEENKUlvE_clEvENKUlvE1_clEvEUlS4_S4_E_EESt5arrayIPcLm2EEEEviT0_T1_,"",@"SHT_CUDA_INFO"
	.sectionflags	@""
	.align	4


	//----- nvinfo : EIATTR_CUDA_API_VERSION
	.align		4
        /*0000*/ 	.byte	0x04, 0x37
        /*0002*/ 	.short	(.L_1247 - .L_1246)
.L_1246:
        /*0004*/ 	.word	0x00000082


	//----- nvinfo : EIATTR_KPARAM_INFO
	.align		4
.L_1247:
        /*0008*/ 	.byte	0x04, 0x17
        /*000a*/ 	.short	(.L_1249 - .L_1248)
.L_1248:
        /*000c*/ 	.word	0x00000000
        /*0010*/ 	.short	0x0002
        /*0012*/ 	.short	0x0008
        /*0014*/ 	.byte	0x00, 0xf0, 0x41, 0x00


	//----- nvinfo : EIATTR_KPARAM_INFO
	.align		4
.L_1249:
        /*0018*/ 	.byte	0x04, 0x17
        /*001a*/ 	.short	(.L_1251 - .L_1250)
.L_1250:
        /*001c*/ 	.word	0x00000000
        /*0020*/ 	.short	0x0001
        /*0022*/ 	.short	0x0004
        /*0024*/ 	.byte	0x00, 0xf0, 0x11, 0x00


	//----- nvinfo : EIATTR_KPARAM_INFO
	.align		4
.L_1251:
        /*0028*/ 	.byte	0x04, 0x17
        /*002a*/ 	.short	(.L_1253 - .L_1252)
.L_1252:
        /*002c*/ 	.word	0x00000000
        /*0030*/ 	.short	0x0000
        /*0032*/ 	.short	0x0000
        /*0034*/ 	.byte	0x00, 0xf0, 0x11, 0x00


	//----- nvinfo : EIATTR_SPARSE_MMA_MASK
	.align		4
.L_1253:
        /*0038*/ 	.byte	0x03, 0x50
        /*003a*/ 	.short	0x0000


	//----- nvinfo : EIATTR_MAXREG_COUNT
	.align		4
        /*003c*/ 	.byte	0x03, 0x1b
        /*003e*/ 	.short	0x00ff


	//----- nvinfo : EIATTR_MERCURY_ISA_VERSION
	.align		4
        /*0040*/ 	.byte	0x03, 0x5f
        /*0042*/ 	.short	0x0101


	//----- nvinfo : EIATTR_VRC_CTA_INIT_COUNT
	.align		4
        /*0044*/ 	.byte	0x02, 0x4a
	.zero		1
	.zero		1


	//----- nvinfo : EIATTR_EXIT_INSTR_OFFSETS
	.align		4
        /*0048*/ 	.byte	0x04, 0x1c
        /*004a*/ 	.short	(.L_1255 - .L_1254)


	//   ....[0]....
.L_1254:
        /*004c*/ 	.word	0x00000010


	//----- nvinfo : EIATTR_MAX_THREADS
	.align		4
.L_1255:
        /*0050*/ 	.byte	0x04, 0x05
        /*0052*/ 	.short	(.L_1257 - .L_1256)
.L_1256:
        /*0054*/ 	.word	0x00000080
        /*0058*/ 	.word	0x00000001
        /*005c*/ 	.word	0x00000001


	//----- nvinfo : EIATTR_CBANK_PARAM_SIZE
	.align		4
.L_1257:
        /*0060*/ 	.byte	0x03, 0x19
        /*0062*/ 	.short	0x0018


	//----- nvinfo : EIATTR_PARAM_CBANK
	.align		4
        /*0064*/ 	.byte	0x04, 0x0a
        /*0066*/ 	.short	(.L_1259 - .L_1258)
	.align		4
.L_1258:
        /*0068*/ 	.word	index@(.nv.constant0._ZN2at6native29vectorized_elementwise_kernelILi8ENS0_13BUnaryFunctorIN3c108BFloat16ES4_S4_ZZZNS0_20copysign_kernel_cudaERNS_18TensorIteratorBaseEENKUlvE_clEvENKUlvE1_clEvEUlS4_S4_E_EESt5arrayIPcLm2EEEEviT0_T1_)
        /*006c*/ 	.short	0x0380
        /*006e*/ 	.short	0x0018


	//----- nvinfo : EIATTR_SW_WAR
	.align		4
.L_1259:
        /*0070*/ 	.byte	0x04, 0x36
        /*0072*/ 	.short	(.L_1261 - .L_1260)
.L_1260:
        /*0074*/ 	.word	0x00000008
.L_1261:


//--------------------- .nv.info._ZN2at6native18elementwise_kernelILi128ELi4EZNS0_15gpu_kernel_implINS0_13AUnaryFunctorIN3c108BFloat16ES5_S5_ZZZNS0_20copysign_kernel_cudaERNS_18TensorIteratorBaseEENKUlvE_clEvENKUlvE1_clEvEUlS5_S5_E_EEEEvS7_RKT_EUliE_EEviT1_ --------------------------
	.section	.nv.info._ZN2at6native18elementwise_kernelILi128ELi4EZNS0_15gpu_kernel_implINS0_13AUnaryFunctorIN3c108BFloat16ES5_S5_ZZZNS0_20copysign_kernel_cudaERNS_18TensorIteratorBaseEENKUlvE_clEvENKUlvE1_clEvEUlS5_S5_E_EEEEvS7_RKT_EUliE_EEviT1_,"",@"SHT_CUDA_INFO"
	.sectionflags	@""
	.align	4


	//----- nvinfo : EIATTR_CUDA_API_VERSION
	.align		4
        /*0000*/ 	.byte	0x04, 0x37
        /*0002*/ 	.short	(.L_1263 - .L_1262)
.L_1262:
        /*0004*/ 	.word	0x00000082


	//----- nvinfo : EIATTR_KPARAM_INFO
	.align		4
.L_1263:
        /*0008*/ 	.byte	0x04, 0x17
        /*000a*/ 	.short	(.L_1265 - .L_1264)
.L_1264:
        /*000c*/ 	.word	0x00000000
        /*0010*/ 	.short	0x0001
        /*0012*/ 	.short	0x0008
        /*0014*/ 	.byte	0x00, 0xf0, 0x61, 0x08


	//----- nvinfo : EIATTR_KPARAM_INFO
	.align		4
.L_1265:
        /*0018*/ 	.byte	0x04, 0x17
        /*001a*/ 	.short	(.L_1267 - .L_1266)
.L_1266:
        /*001c*/ 	.word	0x00000000
        /*0020*/ 	.short	0x0000
        /*0022*/ 	.short	0x0000
        /*0024*/ 	.byte	0x00, 0xf0, 0x11, 0x00


	//----- nvinfo : EIATTR_SPARSE_MMA_MASK
	.align		4
.L_1267:
        /*0028*/ 	.byte	0x03, 0x50
        /*002a*/ 	.short	0x0000


	//----- nvinfo : EIATTR_MAXREG_COUNT
	.align		4
        /*002c*/ 	.byte	0x03, 0x1b
        /*002e*/ 	.short	0x0080


	//----- nvinfo : EIATTR_EXTERNS
	.align		4
        /*0030*/ 	.byte	0x04, 0x0f
        /*0032*/ 	.short	(.L_1269 - .L_1268)


	//   ....[0]....
	.align		4
.L_1268:
        /*0034*/ 	.word	index@(__assertfail)


	//----- nvinfo : EIATTR_MERCURY_ISA_VERSION
	.align		4
.L_1269:
        /*0038*/ 	.byte	0x03, 0x5f
        /*003a*/ 	.short	0x0101


	//----- nvinfo : EIATTR_VRC_CTA_INIT_COUNT
	.align		4
        /*003c*/ 	.byte	0x02, 0x4a
	.zero		1
	.zero		1


	//----- nvinfo : EIATTR_SYSCALL_OFFSETS
	.align		4
        /*0040*/ 	.byte	0x04, 0x46
        /*0042*/ 	.short	(.L_1271 - .L_1270)


	//   ....[0]....
.L_1270:
        /*0044*/ 	.word	0x000022a0


	//   ....[1]....
        /*0048*/ 	.word	0x000031c0


	//   ....[2]....
        /*004c*/ 	.word	0x000055f0


	//   ....[3]....
        /*0050*/ 	.word	0x00006360


	//   ....[4]....
        /*0054*/ 	.word	0x00008880


	//   ....[5]....
        /*0058*/ 	.word	0x000095f0


	//   ....[6]....
        /*005c*/ 	.word	0x0000bb20


	//   ....[7]....
        /*0060*/ 	.word	0x0000c860


	//----- nvinfo : EIATTR_EXIT_INSTR_OFFSETS
	.align		4
.L_1271:
        /*0064*/ 	.byte	0x04, 0x1c
        /*0066*/ 	.short	(.L_1273 - .L_1272)


	//   ....[0]....
.L_1272:
        /*0068*/ 	.word	0x000098b0


	//   ....[1]....
        /*006c*/ 	.word	0x0000bce0


	//   ....[2]....
        /*0070*/ 	.word	0x0000bd20


	//   ....[3]....
        /*0074*/ 	.word	0x0000bdc0


	//   ....[4]....
        /*0078*/ 	.word	0x0000be00


	//   ....[5]....
        /*007c*/ 	.word	0x0000be40


	//   ....[6]....
        /*0080*/ 	.word	0x0000bed0


	//   ....[7]....
        /*0084*/ 	.word	0x0000bf10


	//   ....[8]....
        /*0088*/ 	.word	0x0000bfb0


	//   ....[9]....
        /*008c*/ 	.word	0x0000c000


	//   ....[10]....
        /*0090*/ 	.word	0x0000c050


	//   ....[11]....
        /*0094*/ 	.word	0x0000c130


	//   ....[12]....
        /*0098*/ 	.word	0x0000c2a0


	//   ....[13]....
        /*009c*/ 	.word	0x0000c410


	//   ....[14]....
        /*00a0*/ 	.word	0x0000c570


	//   ....[15]....
        /*00a4*/ 	.word	0x0000c5b0


	//   ....[16]....
        /*00a8*/ 	.word	0x0000c5f0


	//   ....[17]....
        /*00ac*/ 	.word	0x0000c6a0


	//   ....[18]....
        /*00b0*/ 	.word	0x0000c700


	//   ....[19]....
        /*00b4*/ 	.word	0x0000c870


	//   ....[20]....
        /*00b8*/ 	.word	0x0000c980


	//   ....[21]....
        /*00bc*/ 	.word	0x0000cac0


	//   ....[22]....
        /*00c0*/ 	.word	0x0000cae0


	//----- nvinfo : EIATTR_MAX_THREADS
	.align		4
.L_1273:
        /*00c4*/ 	.byte	0x04, 0x05
        /*00c6*/ 	.short	(.L_1275 - .L_1274)
.L_1274:
        /*00c8*/ 	.word	0x00000080
        /*00cc*/ 	.word	0x00000001
        /*00d0*/ 	.word	0x00000001


	//----- nvinfo : EIATTR_CRS_STACK_SIZE
	.align		4
.L_1275:
        /*00d4*/ 	.byte	0x04, 0x1e
        /*00d6*/ 	.short	(.L_1277 - .L_1276)
.L_1276:
        /*00d8*/ 	.word	0x00000000


	//----- nvinfo : EIATTR_CBANK_PARAM_SIZE
	.align		4
.L_1277:
        /*00dc*/ 	.byte	0x03, 0x19
        /*00de*/ 	.short	0x0220


	//----- nvinfo : EIATTR_PARAM_CBANK
	.align		4
        /*00e0*/ 	.byte	0x04, 0x0a
        /*00e2*/ 	.short	(.L_1279 - .L_1278)
	.align		4
.L_1278:
        /*00e4*/ 	.word	index@(.nv.constant0._ZN2at6native18elementwise_kernelILi128ELi4EZNS0_15gpu_kernel_implINS0_13AUnaryFunctorIN3c108BFloat16ES5_S5_ZZZNS0_20copysign_kernel_cudaERNS_18TensorIteratorBaseEENKUlvE_clEvENKUlvE1_clEvEUlS5_S5_E_EEEEvS7_RKT_EUliE_EEviT1_)
        /*00e8*/ 	.short	0x0380
        /*00ea*/ 	.short	0x0220


	//----- nvinfo : EIATTR_SW_WAR
	.align		4
.L_1279:
        /*00ec*/ 	.byte	0x04, 0x36
        /*00ee*/ 	.short	(.L_1281 - .L_1280)
.L_1280:
        /*00f0*/ 	.word	0x00000008
.L_1281:


//--------------------- .nv.info._ZN2at6native27unrolled_elementwise_kernelINS0_13AUnaryFunctorIN3c108BFloat16ES4_S4_ZZZNS0_20copysign_kernel_cudaERNS_18TensorIteratorBaseEENKUlvE_clEvENKUlvE1_clEvEUlS4_S4_E_EESt5arrayIPcLm2EELi4E23TrivialOffsetCalculatorILi1EjESF_NS0_6memory12LoadWithCastILi1EEENSG_13StoreWithCastILi1EEEEEviT_T0_T2_T3_T4_T5_ --------------------------
	.section	.nv.info._ZN2at6native27unrolled_elementwise_kernelINS0_13AUnaryFunctorIN3c108BFloat16ES4_S4_ZZZNS0_20copysign_kernel_cudaERNS_18TensorIteratorBaseEENKUlvE_clEvENKUlvE1_clEvEUlS4_S4_E_EESt5arrayIPcLm2EELi4E23TrivialOffsetCalculatorILi1EjESF_NS0_6memory12LoadWithCastILi1EEENSG_13StoreWithCastILi1EEEEEviT_T0_T2_T3_T4_T5_,"",@"SHT_CUDA_INFO"
	.sectionflags	@""
	.align	4


	//----- nvinfo : EIATTR_CUDA_API_VERSION
	.align		4
        /*0000*/ 	.byte	0x04, 0x37
        /*0002*/ 	.short	(.L_1283 - .L_1282)
.L_1282:
        /*0004*/ 	.word	0x00000082


	//----- nvinfo : EIATTR_KPARAM_INFO
	.align		4
.L_1283:
        /*0008*/ 	.byte	0x04, 0x17
        /*000a*/ 	.short	(.L_1285 - .L_1284)
.L_1284:
        /*000c*/ 	.word	0x00000000
        /*0010*/ 	.short	0x0006
        /*0012*/ 	.short	0x0024
        /*0014*/ 	.byte	0x00, 0xf0, 0x21, 0x00


	//----- nvinfo : EIATTR_KPARAM_INFO
	.align		4
.L_1285:
        /*0018*/ 	.byte	0x04, 0x17
        /*001a*/ 	.short	(.L_1287 - .L_1286)
.L_1286:
        /*001c*/ 	.word	0x00000000
        /*0020*/ 	.short	0x0005
        /*0022*/ 	.short	0x001c
        /*0024*/ 	.byte	0x00, 0xf0, 0x21, 0x00


	//----- nvinfo : EIATTR_KPARAM_INFO
	.align		4
.L_1287:
        /*0028*/ 	.byte	0x04, 0x17
        /*002a*/ 	.short	(.L_1289 - .L_1288)
.L_1288:
        /*002c*/ 	.word	0x00000000
        /*0030*/ 	.short	0x0004
        /*0032*/ 	.short	0x0019
        /*0034*/ 	.byte	0x00, 0xf0, 0x05, 0x00


	//----- nvinfo : EIATTR_KPARAM_INFO
	.align		4
.L_1289:
        /*0038*/ 	.byte	0x04, 0x17
        /*003a*/ 	.short	(.L_1291 - .L_1290)
.L_1290:
        /*003c*/ 	.word	0x00000000
        /*0040*/ 	.short	0x0003
        /*0042*/ 	.short	0x0018
        /*0044*/ 	.byte	0x00, 0xf0, 0x05, 0x00


	//----- nvinfo : EIATTR_KPARAM_INFO
	.align		4
.L_1291:
        /*0048*/ 	.byte	0x04, 0x17
        /*004a*/ 	.short	(.L_1293 - .L_1292)
.L_1292:
        /*004c*/ 	.word	0x00000000
        /*0050*/ 	.short	0x0002
        /*0052*/ 	.short	0x0008
        /*0054*/ 	.byte	0x00, 0xf0, 0x41, 0x00


	//----- nvinfo : EIATTR_KPARAM_INFO
	.align		4
.L_1293:
        /*0058*/ 	.byte	0x04, 0x17
        /*005a*/ 	.short	(.L_1295 - .L_1294)
.L_1294:
        /*005c*/ 	.word	0x00000000
        /*0060*/ 	.short	0x0001
        /*0062*/ 	.short	0x0004
        /*0064*/ 	.byte	0x00, 0xf0, 0x11, 0x00


	//----- nvinfo : EIATTR_KPARAM_INFO
	.align		4
.L_1295:
        /*0068*/ 	.byte	0x04, 0x17
        /*006a*/ 	.short	(.L_1297 - .L_1296)
.L_1296:
        /*006c*/ 	.word	0x00000000
        /*0070*/ 	.short	0x0000
        /*0072*/ 	.short	0x0000
        /*0074*/ 	.byte	0x00, 0xf0, 0x11, 0x00


	//----- nvinfo : EIATTR_SPARSE_MMA_MASK
	.align		4
.L_1297:
        /*0078*/ 	.byte	0x03, 0x50
        /*007a*/ 	.short	0x0000


	//----- nvinfo : EIATTR_MAXREG_COUNT
	.align		4
        /*007c*/ 	.byte	0x03, 0x1b
        /*007e*/ 	.short	0x00ff


	//----- nvinfo : EIATTR_EXTERNS
	.align		4
        /*0080*/ 	.byte	0x04, 0x0f
        /*0082*/ 	.short	(.L_1299 - .L_1298)


	//   ....[0]....
	.align		4
.L_1298:
        /*0084*/ 	.word	index@(__assertfail)


	//----- nvinfo : EIATTR_MERCURY_ISA_VERSION
	.align		4
.L_1299:
        /*0088*/ 	.byte	0x03, 0x5f
        /*008a*/ 	.short	0x0101


	//----- nvinfo : EIATTR_VRC_CTA_INIT_COUNT
	.align		4
        /*008c*/ 	.byte	0x02, 0x4a
	.zero		1
	.zero		1


	//----- nvinfo : EIATTR_SYSCALL_OFFSETS
	.align		4
        /*0090*/ 	.byte	0x04, 0x46
        /*0092*/ 	.short	(.L_1301 - .L_1300)


	//   ....[0]....
.L_1300:
        /*0094*/ 	.word	0x00001080


	//   ....[1]....
        /*0098*/ 	.word	0x000022e0


	//   ....[2]....
        /*009c*/ 	.word	0x00003480


	//   ....[3]....
        /*00a0*/ 	.word	0x00004530


	//   ....[4]....
        /*00a4*/ 	.word	0x00005680


	//   ....[5]....
        /*00a8*/ 	.word	0x00006560


	//   ....[6]....
        /*00ac*/ 	.word	0x000074e0


	//   ....[7]....
        /*00b0*/ 	.word	0x00008460


	//----- nvinfo : EIATTR_EXIT_INSTR_OFFSETS
	.align		4
.L_1301:
        /*00b4*/ 	.byte	0x04, 0x1c
        /*00b6*/ 	.short	(.L_1303 - .L_1302)


	//   ....[0]....
.L_1302:
        /*00b8*/ 	.word	0x00007790


	//   ....[1]....
        /*00bc*/ 	.word	0x000078e0


	//   ....[2]....
        /*00c0*/ 	.word	0x00007920


	//   ....[3]....
        /*00c4*/ 	.word	0x000079c0


	//   ....[4]....
        /*00c8*/ 	.word	0x00007a00


	//   ....[5]....
        /*00cc*/ 	.word	0x00007a40


	//   ....[6]....
        /*00d0*/ 	.word	0x00007ad0


	//   ....[7]....
        /*00d4*/ 	.word	0x00007b10


	//   ....[8]....
        /*00d8*/ 	.word	0x00007bb0


	//   ....[9]....
        /*00dc*/ 	.word	0x00007c00


	//   ....[10]....
        /*00e0*/ 	.word	0x00007c50


	//   ....[11]....
        /*00e4*/ 	.word	0x00007d30


	//   ....[12]....
        /*00e8*/ 	.word	0x00007ea0


	//   ....[13]....
        /*00ec*/ 	.word	0x00008010


	//   ....[14]....
        /*00f0*/ 	.word	0x00008170


	//   ....[15]....
        /*00f4*/ 	.word	0x000081b0


	//   ....[16]....
        /*00f8*/ 	.word	0x000081f0


	//   ....[17]....
        /*00fc*/ 	.word	0x000082a0


	//   ....[18]....
        /*0100*/ 	.word	0x00008300


	//   ....[19]....
        /*0104*/ 	.word	0x00008470


	//   ....[20]....
        /*0108*/ 	.word	0x00008580


	//   ....[21]....
        /*010c*/ 	.word	0x000086c0


	//   ....[22]....
        /*0110*/ 	.word	0x000086e0


	//----- nvinfo : EIATTR_MAX_THREADS
	.align		4
.L_1303:
        /*0114*/ 	.byte	0x04, 0x05
        /*0116*/ 	.short	(.L_1305 - .L_1304)
.L_1304:
        /*0118*/ 	.word	0x00000080
        /*011c*/ 	.word	0x00000001
        /*0120*/ 	.word	0x00000001


	//----- nvinfo : EIATTR_CRS_STACK_SIZE
	.align		4
.L_1305:
        /*0124*/ 	.byte	0x04, 0x1e
        /*0126*/ 	.short	(.L_1307 - .L_1306)
.L_1306:
        /*0128*/ 	.word	0x00000000


	//----- nvinfo : EIATTR_CBANK_PARAM_SIZE
	.align		4
.L_1307:
        /*012c*/ 	.byte	0x03, 0x19
        /*012e*/ 	.short	0x002c


	//----- nvinfo : EIATTR_PARAM_CBANK
	.align		4
        /*0130*/ 	.byte	0x04, 0x0a
        /*0132*/ 	.short	(.L_1309 - .L_1308)
	.align		4
.L_1308:
        /*0134*/ 	.word	index@(.nv.constant0._ZN2at6native27unrolled_elementwise_kernelINS0_13AUnaryFunctorIN3c108BFloat16ES4_S4_ZZZNS0_20copysign_kernel_cudaERNS_18TensorIteratorBaseEENKUlvE_clEvENKUlvE1_clEvEUlS4_S4_E_EESt5arrayIPcLm2EELi4E23TrivialOffsetCalculatorILi1EjESF_NS0_6memory12LoadWithCastILi1EEENSG_13StoreWithCastILi1EEEEEviT_T0_T2_T3_T4_T5_)
        /*0138*/ 	.short	0x0380
        /*013a*/ 	.short	0x002c


	//----- nvinfo : EIATTR_SW_WAR
	.align		4
.L_1309:
        /*013c*/ 	.byte	0x04, 0x36
        /*013e*/ 	.short	(.L_1311 - .L_1310)
.L_1310:
        /*0140*/ 	.word	0x00000008
.L_1311:


//--------------------- .nv.info._ZN2at6native18elementwise_kernelILi128ELi4EZNS0_22gpu_kernel_impl_nocastINS0_13AUnaryFunctorIN3c108BFloat16ES5_S5_ZZZNS0_20copysign_kernel_cudaERNS_18TensorIteratorBaseEENKUlvE_clEvENKUlvE1_clEvEUlS5_S5_E_EEEEvS7_RKT_EUliE_EEviT1_ --------------------------
	.section	.nv.info._ZN2at6native18elementwise_kernelILi128ELi4EZNS0_22gpu_kernel_impl_nocastINS0_13AUnaryFunctorIN3c108BFloat16ES5_S5_ZZZNS0_20copysign_kernel_cudaERNS_18TensorIteratorBaseEENKUlvE_clEvENKUlvE1_clEvEUlS5_S5_E_EEEEvS7_RKT_EUliE_EEviT1_,"",@"SHT_CUDA_INFO"
	.sectionflags	@""
	.align	4


	//----- nvinfo : EIATTR_CUDA_API_VERSION
	.align		4
        /*0000*/ 	.byte	0x04, 0x37
        /*0002*/ 	.short	(.L_1313 - .L_1312)
.L_1312:
        /*0004*/ 	.word	0x00000082


	//----- nvinfo : EIATTR_KPARAM_INFO
	.align		4
.L_1313:
        /*0008*/ 	.byte	0x04, 0x17
        /*000a*/ 	.short	(.L_1315 - .L_1314)
.L_1314:
        /*000c*/ 	.word	0x00000000
        /*0010*/ 	.short	0x0001
        /*0012*/ 	.short	0x0008
        /*0014*/ 	.byte	0x00, 0xf0, 0x61, 0x08


	//----- nvinfo : EIATTR_KPARAM_INFO
	.align		4
.L_1315:
        /*0018*/ 	.byte	0x04, 0x17
        /*001a*/ 	.short	(.L_1317 - .L_1316)
.L_1316:
        /*001c*/ 	.word	0x00000000
        /*0020*/ 	.short	0x0000
        /*0022*/ 	.short	0x0000
        /*0024*/ 	.byte	0x00, 0xf0, 0x11, 0x00


	//----- nvinfo : EIATTR_SPARSE_MMA_MASK
	.align		4
.L_1317:
        /*0028*/ 	.byte	0x03, 0x50
        /*002a*/ 	.short	0x0000


	//----- nvinfo : EIATTR_MAXREG_COUNT
	.align		4
        /*002c*/ 	.byte	0x03, 0x1b
        /*002e*/ 	.short	0x0080


	//----- nvinfo : EIATTR_MERCURY_ISA_VERSION
	.align		4
        /*0030*/ 	.byte	0x03, 0x5f
        /*0032*/ 	.short	0x0101


	//----- nvinfo : EIATTR_VRC_CTA_INIT_COUNT
	.align		4
        /*0034*/ 	.byte	0x02, 0x4a
	.zero		1
	.zero		1


	//----- nvinfo : EIATTR_EXIT_INSTR_OFFSETS
	.align		4
        /*0038*/ 	.byte	0x04, 0x1c
        /*003a*/ 	.short	(.L_1319 - .L_1318)


	//   ....[0]....
.L_1318:
        /*003c*/ 	.word	0x00000340


	//   ....[1]....
        /*0040*/ 	.word	0x000003d0


	//   ....[2]....
        /*0044*/ 	.word	0x00003f20


	//   ....[3]....
        /*0048*/ 	.word	0x00005280


	//----- nvinfo : EIATTR_MAX_THREADS
	.align		4
.L_1319:
        /*004c*/ 	.byte	0x04, 0x05
        /*004e*/ 	.short	(.L_1321 - .L_1320)
.L_1320:
        /*0050*/ 	.word	0x00000080
        /*0054*/ 	.word	0x00000001
        /*0058*/ 	.word	0x00000001


	//----- nvinfo : EIATTR_CRS_STACK_SIZE
	.align		4
.L_1321:
        /*005c*/ 	.byte	0x04, 0x1e
        /*005e*/ 	.short	(.L_1323 - .L_1322)
.L_1322:
        /*0060*/ 	.word	0x00000000


	//----- nvinfo : EIATTR_CBANK_PARAM_SIZE
	.align		4
.L_1323:
        /*0064*/ 	.byte	0x03, 0x19
        /*0066*/ 	.short	0x0220


	//----- nvinfo : EIATTR_PARAM_CBANK
	.align		4
        /*0068*/ 	.byte	0x04, 0x0a
        /*006a*/ 	.short	(.L_1325 - .L_1324)
	.align		4
.L_1324:
        /*006c*/ 	.word	index@(.nv.constant0._ZN2at6native18elementwise_kernelILi128ELi4EZNS0_22gpu_kernel_impl_nocastINS0_13AUnaryFunctorIN3c108BFloat16ES5_S5_ZZZNS0_20copysign_kernel_cudaERNS_18TensorIteratorBaseEENKUlvE_clEvENKUlvE1_clEvEUlS5_S5_E_EEEEvS7_RKT_EUliE_EEviT1_)
        /*0070*/ 	.short	0x0380
        /*0072*/ 	.short	0x0220


	//----- nvinfo : EIATTR_SW_WAR
	.align		4
.L_1325:
        /*0074*/ 	.byte	0x04, 0x36
        /*0076*/ 	.short	(.L_1327 - .L_1326)
.L_1326:
        /*0078*/ 	.word	0x00000008
.L_1327:


//--------------------- .nv.info._ZN2at6native27unrolled_elementwise_kernelINS0_13AUnaryFunctorIN3c108BFloat16ES4_S4_ZZZNS0_20copysign_kernel_cudaERNS_18TensorIteratorBaseEENKUlvE_clEvENKUlvE1_clEvEUlS4_S4_E_EESt5arrayIPcLm2EELi4E23TrivialOffsetCalculatorILi1EjESF_NS0_6memory15LoadWithoutCastENSG_16StoreWithoutCastEEEviT_T0_T2_T3_T4_T5_ --------------------------
	.section	.nv.info._ZN2at6native27unrolled_elementwise_kernelINS0_13AUnaryFunctorIN3c108BFloat16ES4_S4_ZZZNS0_20copysign_kernel_cudaERNS_18TensorIteratorBaseEENKUlvE_clEvENKUlvE1_clEvEUlS4_S4_E_EESt5arrayIPcLm2EELi4E23TrivialOffsetCalculatorILi1EjESF_NS0_6memory15LoadWithoutCastENSG_16StoreWithoutCastEEEviT_T0_T2_T3_T4_T5_,"",@"SHT_CUDA_INFO"
	.sectionflags	@""
	.align	4


	//----- nvinfo : EIATTR_CUDA_API_VERSION
	.align		4
        /*0000*/ 	.byte	0x04, 0x37
        /*0002*/ 	.short	(.L_1329 - .L_1328)
.L_1328:
        /*0004*/ 	.word	0x00000082


	//----- nvinfo : EIATTR_KPARAM_INFO
	.align		4
.L_1329:
        /*0008*/ 	.byte	0x04, 0x17
        /*000a*/ 	.short	(.L_1331 - .L_1330)
.L_1330:
        /*000c*/ 	.word	0x00000000
        /*0010*/ 	.short	0x0006
        /*0012*/ 	.short	0x001b
        /*0014*/ 	.byte	0x00, 0xf0, 0x05, 0x00


	//----- nvinfo : EIATTR_KPARAM_INFO
	.align		4
.L_1331:
        /*0018*/ 	.byte	0x04, 0x17
        /*001a*/ 	.short	(.L_1333 - .L_1332)
.L_1332:
        /*001c*/ 	.word	0x00000000
        /*0020*/ 	.short	0x0005
        /*0022*/ 	.short	0x001a
        /*0024*/ 	.byte	0x00, 0xf0, 0x05, 0x00


	//----- nvinfo : EIATTR_KPARAM_INFO
	.align		4
.L_1333:
        /*0028*/ 	.byte	0x04, 0x17
        /*002a*/ 	.short	(.L_1335 - .L_1334)
.L_1334:
        /*002c*/ 	.word	0x00000000
        /*0030*/ 	.short	0x0004
        /*0032*/ 	.short	0x0019
        /*0034*/ 	.byte	0x00, 0xf0, 0x05, 0x00


	//----- nvinfo : EIATTR_KPARAM_INFO
	.align		4
.L_1335:
        /*0038*/ 	.byte	0x04, 0x17
        /*003a*/ 	.short	(.L_1337 - .L_1336)
.L_1336:
        /*003c*/ 	.word	0x00000000
        /*0040*/ 	.short	0x0003
        /*0042*/ 	.short	0x0018
        /*0044*/ 	.byte	0x00, 0xf0, 0x05, 0x00


	//----- nvinfo : EIATTR_KPARAM_INFO
	.align		4
.L_1337:
        /*0048*/ 	.byte	0x04, 0x17
        /*004a*/ 	.short	(.L_1339 - .L_1338)
.L_1338:
        /*004c*/ 	.word	0x00000000
        /*0050*/ 	.short	0x0002
        /*0052*/ 	.short	0x0008
        /*0054*/ 	.byte	0x00, 0xf0, 0x41, 0x00


	//----- nvinfo : EIATTR_KPARAM_INFO
	.align		4
.L_1339:
        /*0058*/ 	.byte	0x04, 0x17
        /*005a*/ 	.short	(.L_1341 - .L_1340)
.L_1340:
        /*005c*/ 	.word	0x00000000
        /*0060*/ 	.short	0x0001
        /*0062*/ 	.short	0x0004
        /*0064*/ 	.byte	0x00, 0xf0, 0x11, 0x00


	//----- nvinfo : EIATTR_KPARAM_INFO
	.align		4
.L_1341:
        /*0068*/ 	.byte	0x04, 0x17
        /*006a*/ 	.short	(.L_1343 - .L_1342)
.L_1342:
        /*006c*/ 	.word	0x00000000
        /*0070*/ 	.short	0x0000
        /*0072*/ 	.short	0x0000
        /*0074*/ 	.byte	0x00, 0xf0, 0x11, 0x00


	//----- nvinfo : EIATTR_SPARSE_MMA_MASK
	.align		4
.L_1343:
        /*0078*/ 	.byte	0x03, 0x50
        /*007a*/ 	.short	0x0000


	//----- nvinfo : EIATTR_MAXREG_COUNT
	.align		4
        /*007c*/ 	.byte	0x03, 0x1b
        /*007e*/ 	.short	0x00ff


	//----- nvinfo : EIATTR_MERCURY_ISA_VERSION
	.align		4
        /*0080*/ 	.byte	0x03, 0x5f
        /*0082*/ 	.short	0x0101


	//----- nvinfo : EIATTR_VRC_CTA_INIT_COUNT
	.align		4
        /*0084*/ 	.byte	0x02, 0x4a
	.zero		1
	.zero		1


	//----- nvinfo : EIATTR_EXIT_INSTR_OFFSETS
	.align		4
        /*0088*/ 	.byte	0x04, 0x1c
        /*008a*/ 	.short	(.L_1345 - .L_1344)


	//   ....[0]....
.L_1344:
        /*008c*/ 	.word	0x000004b0


	//   ....[1]....
        /*0090*/ 	.word	0x00000550


	//----- nvinfo : EIATTR_MAX_THREADS
	.align		4
.L_1345:
        /*0094*/ 	.byte	0x04, 0x05
        /*0096*/ 	.short	(.L_1347 - .L_1346)
.L_1346:
        /*0098*/ 	.word	0x00000080
        /*009c*/ 	.word	0x00000001
        /*00a0*/ 	.word	0x00000001


	//----- nvinfo : EIATTR_CRS_STACK_SIZE
	.align		4
.L_1347:
        /*00a4*/ 	.byte	0x04, 0x1e
        /*00a6*/ 	.short	(.L_1349 - .L_1348)
.L_1348:
        /*00a8*/ 	.word	0x00000000


	//----- nvinfo : EIATTR_CBANK_PARAM_SIZE
	.align		4
.L_1349:
        /*00ac*/ 	.byte	0x03, 0x19
        /*00ae*/ 	.short	0x001c


	//----- nvinfo : EIATTR_PARAM_CBANK
	.align		4
        /*00b0*/ 	.byte	0x04, 0x0a
        /*00b2*/ 	.short	(.L_1351 - .L_1350)
	.align		4
.L_1350:
        /*00b4*/ 	.word	index@(.nv.constant0._ZN2at6native27unrolled_elementwise_kernelINS0_13AUnaryFunctorIN3c108BFloat16ES4_S4_ZZZNS0_20copysign_kernel_cudaERNS_18TensorIteratorBaseEENKUlvE_clEvENKUlvE1_clEvEUlS4_S4_E_EESt5arrayIPcLm2EELi4E23TrivialOffsetCalculatorILi1EjESF_NS0_6memory15LoadWithoutCastENSG_16StoreWithoutCastEEEviT_T0_T2_T3_T4_T5_)
        /*00b8*/ 	.short	0x0380
        /*00ba*/ 	.short	0x001c


	//----- nvinfo : EIATTR_SW_WAR
	.align		4
.L_1351:
        /*00bc*/ 	.byte	0x04, 0x36
        /*00be*/ 	.short	(.L_1353 - .L_1352)
.L_1352:
        /*00c0*/ 	.word	0x00000008
.L_1353:


//--------------------- .nv.info._ZN2at6native29vectorized_elementwise_kernelILi2ENS0_13AUnaryFunctorIN3c108BFloat16ES4_S4_ZZZNS0_20copysign_kernel_cudaERNS_18TensorIteratorBaseEENKUlvE_clEvENKUlvE1_clEvEUlS4_S4_E_EESt5arrayIPcLm2EEEEviT0_T1_ --------------------------
	.section	.nv.info._ZN2at6native29vectorized_elementwise_kernelILi2ENS0_13AUnaryFunctorIN3c108BFloat16ES4_S4_ZZZNS0_20copysign_kernel_cudaERNS_18TensorIteratorBaseEENKUlvE_clEvENKUlvE1_clEvEUlS4_S4_E_EESt5arrayIPcLm2EEEEviT0_T1_,"",@"SHT_CUDA_INFO"
	.sectionflags	@""
	.align	4


	//----- nvinfo : EIATTR_CUDA_API_VERSION
	.align		4
        /*0000*/ 	.byte	0x04, 0x37
        /*0002*/ 	.short	(.L_1355 - .L_1354)
.L_1354:
        /*0004*/ 	.word	0x00000082


	//----- nvinfo : EIATTR_KPARAM_INFO
	.align		4
.L_1355:
        /*0008*/ 	.byte	0x04, 0x17
        /*000a*/ 	.short	(.L_1357 - .L_1356)
.L_1356:
        /*000c*/ 	.word	0x00000000
        /*0010*/ 	.short	0x0002
        /*0012*/ 	.short	0x0008
        /*0014*/ 	.byte	0x00, 0xf0, 0x41, 0x00


	//----- nvinfo : EIATTR_KPARAM_INFO
	.align		4
.L_1357:
        /*0018*/ 	.byte	0x04, 0x17
        /*001a*/ 	.short	(.L_1359 - .L_1358)
.L_1358:
        /*001c*/ 	.word	0x00000000
        /*0020*/ 	.short	0x0001
        /*0022*/ 	.short	0x0004
        /*0024*/ 	.byte	0x00, 0xf0, 0x11, 0x00


	//----- nvinfo : EIATTR_KPARAM_INFO
	.align		4
.L_1359:
        /*0028*/ 	.byte	0x04, 0x17
        /*002a*/ 	.short	(.L_1361 - .L_1360)
.L_1360:
        /*002c*/ 	.word	0x00000000
        /*0030*/ 	.short	0x0000
        /*0032*/ 	.short	0x0000
        /*0034*/ 	.byte	0x00, 0xf0, 0x11, 0x00


	//----- nvinfo : EIATTR_SPARSE_MMA_MASK
	.align		4
.L_1361:
        /*0038*/ 	.byte	0x03, 0x50
        /*003a*/ 	.short	0x0000


	//----- nvinfo : EIATTR_MAXREG_COUNT
	.align		4
        /*003c*/ 	.byte	0x03, 0x1b
        /*003e*/ 	.short	0x00ff


	//----- nvinfo : EIATTR_MERCURY_ISA_VERSION
	.align		4
        /*0040*/ 	.byte	0x03, 0x5f
        /*0042*/ 	.short	0x0101


	//----- nvinfo : EIATTR_VRC_CTA_INIT_COUNT
	.align		4
        /*0044*/ 	.byte	0x02, 0x4a
	.zero		1
	.zero		1


	//----- nvinfo : EIATTR_EXIT_INSTR_OFFSETS
	.align		4
        /*0048*/ 	.byte	0x04, 0x1c
        /*004a*/ 	.short	(.L_1363 - .L_1362)


	//   ....[0]....
.L_1362:
        /*004c*/ 	.word	0x00000a60


	//   ....[1]....
        /*0050*/ 	.word	0x00000ab0


	//   ....[2]....
        /*0054*/ 	.word	0x00000d40


	//----- nvinfo : EIATTR_MAX_THREADS
	.align		4
.L_1363:
        /*0058*/ 	.byte	0x04, 0x05
        /*005a*/ 	.short	(.L_1365 - .L_1364)
.L_1364:
        /*005c*/ 	.word	0x00000080
        /*0060*/ 	.word	0x00000001
        /*0064*/ 	.word	0x00000001


	//----- nvinfo : EIATTR_CRS_STACK_SIZE
	.align		4
.L_1365:
        /*0068*/ 	.byte	0x04, 0x1e
        /*006a*/ 	.short	(.L_1367 - .L_1366)
.L_1366:
        /*006c*/ 	.word	0x00000000


	//----- nvinfo : EIATTR_CBANK_PARAM_SIZE
	.align		4
.L_1367:
        /*0070*/ 	.byte	0x03, 0x19
        /*0072*/ 	.short	0x0018


	//----- nvinfo : EIATTR_PARAM_CBANK
	.align		4
        /*0074*/ 	.byte	0x04, 0x0a
        /*0076*/ 	.short	(.L_1369 - .L_1368)
	.align		4
.L_1368:
        /*0078*/ 	.word	index@(.nv.constant0._ZN2at6native29vectorized_elementwise_kernelILi2ENS0_13AUnaryFunctorIN3c108BFloat16ES4_S4_ZZZNS0_20copysign_kernel_cudaERNS_18TensorIteratorBaseEENKUlvE_clEvENKUlvE1_clEvEUlS4_S4_E_EESt5arrayIPcLm2EEEEviT0_T1_)
        /*007c*/ 	.short	0x0380
        /*007e*/ 	.short	0x0018


	//----- nvinfo : EIATTR_SW_WAR
	.align		4
.L_1369:
        /*0080*/ 	.byte	0x04, 0x36
        /*0082*/ 	.short	(.L_1371 - .L_1370)
.L_1370:
        /*0084*/ 	.word	0x00000008
.L_1371:


//--------------------- .nv.info._ZN2at6native29vectorized_elementwise_kernelILi4ENS0_13AUnaryFunctorIN3c108BFloat16ES4_S4_ZZZNS0_20copysign_kernel_cudaERNS_18TensorIteratorBaseEENKUlvE_clEvENKUlvE1_clEvEUlS4_S4_E_EESt5arrayIPcLm2EEEEviT0_T1_ --------------------------
	.section	.nv.info._ZN2at6native29vectorized_elementwise_kernelILi4ENS0_13AUnaryFunctorIN3c108BFloat16ES4_S4_ZZZNS0_20copysign_kernel_cudaERNS_18TensorIteratorBaseEENKUlvE_clEvENKUlvE1_clEvEUlS4_S4_E_EESt5arrayIPcLm2EEEEviT0_T1_,"",@"SHT_CUDA_INFO"
	.sectionflags	@""
	.align	4


	//----- nvinfo : EIATTR_CUDA_API_VERSION
	.align		4
        /*0000*/ 	.byte	0x04, 0x37
        /*0002*/ 	.short	(.L_1373 - .L_1372)
.L_1372:
        /*0004*/ 	.word	0x00000082


	//----- nvinfo : EIATTR_KPARAM_INFO
	.align		4
.L_1373:
        /*0008*/ 	.byte	0x04, 0x17
        /*000a*/ 	.short	(.L_1375 - .L_1374)
.L_1374:
        /*000c*/ 	.word	0x00000000
        /*0010*/ 	.short	0x0002
        /*0012*/ 	.short	0x0008
        /*0014*/ 	.byte	0x00, 0xf0, 0x41, 0x00


	//----- nvinfo : EIATTR_KPARAM_INFO
	.align		4
.L_1375:
        /*0018*/ 	.byte	0x04, 0x17
        /*001a*/ 	.short	(.L_1377 - .L_1376)
.L_1376:
        /*001c*/ 	.word	0x00000000
        /*0020*/ 	.short	0x0001
        /*0022*/ 	.short	0x0004
        /*0024*/ 	.byte	0x00, 0xf0, 0x11, 0x00


	//----- nvinfo : EIATTR_KPARAM_INFO
	.align		4
.L_1377:
        /*0028*/ 	.byte	0x04, 0x17
        /*002a*/ 	.short	(.L_1379 - .L_1378)
.L_1378:
        /*002c*/ 	.word	0x00000000
        /*0030*/ 	.short	0x0000
        /*0032*/ 	.short	0x0000
        /*0034*/ 	.byte	0x00, 0xf0, 0x11, 0x00


	//----- nvinfo : EIATTR_SPARSE_MMA_MASK
	.align		4
.L_1379:
        /*0038*/ 	.byte	0x03, 0x50
        /*003a*/ 	.short	0x0000


	//----- nvinfo : EIATTR_MAXREG_COUNT
	.align		4
        /*003c*/ 	.byte	0x03, 0x1b
        /*003e*/ 	.short	0x00ff


	//----- nvinfo : EIATTR_MERCURY_ISA_VERSION
	.align		4
        /*0040*/ 	.byte	0x03, 0x5f
        /*0042*/ 	.short	0x0101


	//----- nvinfo : EIATTR_VRC_CTA_INIT_COUNT
	.align		4
        /*0044*/ 	.byte	0x02, 0x4a
	.zero		1
	.zero		1


	//----- nvinfo : EIATTR_EXIT_INSTR_OFFSETS
	.align		4
        /*0048*/ 	.byte	0x04, 0x1c
        /*004a*/ 	.short	(.L_1381 - .L_1380)


	//   ....[0]....
.L_1380:
        /*004c*/ 	.word	0x00000a60


	//   ....[1]....
        /*0050*/ 	.word	0x00000ab0


	//   ....[2]....
        /*0054*/ 	.word	0x00000d00


	//----- nvinfo : EIATTR_MAX_THREADS
	.align		4
.L_1381:
        /*0058*/ 	.byte	0x04, 0x05
        /*005a*/ 	.short	(.L_1383 - .L_1382)
.L_1382:
        /*005c*/ 	.word	0x00000080
        /*0060*/ 	.word	0x00000001
        /*0064*/ 	.word	0x00000001


	//----- nvinfo : EIATTR_CRS_STACK_SIZE
	.align		4
.L_1383:
        /*0068*/ 	.byte	0x04, 0x1e
        /*006a*/ 	.short	(.L_1385 - .L_1384)
.L_1384:
        /*006c*/ 	.word	0x00000000


	//----- nvinfo : EIATTR_CBANK_PARAM_SIZE
	.align		4
.L_1385:
        /*0070*/ 	.byte	0x03, 0x19
        /*0072*/ 	.short	0x0018


	//----- nvinfo : EIATTR_PARAM_CBANK
	.align		4
        /*0074*/ 	.byte	0x04, 0x0a
        /*0076*/ 	.short	(.L_1387 - .L_1386)
	.align		4
.L_1386:
        /*0078*/ 	.word	index@(.nv.constant0._ZN2at6native29vectorized_elementwise_kernelILi4ENS0_13AUnaryFunctorIN3c108BFloat16ES4_S4_ZZZNS0_20copysign_kernel_cudaERNS_18TensorIteratorBaseEENKUlvE_clEvENKUlvE1_clEvEUlS4_S4_E_EESt5arrayIPcLm2EEEEviT0_T1_)
        /*007c*/ 	.short	0x0380
        /*007e*/ 	.short	0x0018


	//----- nvinfo : EIATTR_SW_WAR
	.align		4
.L_1387:
        /*0080*/ 	.byte	0x04, 0x36
        /*0082*/ 	.short	(.L_1389 - .L_1388)
.L_1388:
        /*0084*/ 	.word	0x00000008
.L_1389:


//--------------------- .nv.info._ZN2at6native29vectorized_elementwise_kernelILi8ENS0_13AUnaryFunctorIN3c108BFloat16ES4_S4_ZZZNS0_20copysign_kernel_cudaERNS_18TensorIteratorBaseEENKUlvE_clEvENKUlvE1_clEvEUlS4_S4_E_EESt5arrayIPcLm2EEEEviT0_T1_ --------------------------
	.section	.nv.info._ZN2at6native29vectorized_elementwise_kernelILi8ENS0_13AUnaryFunctorIN3c108BFloat16ES4_S4_ZZZNS0_20copysign_kernel_cudaERNS_18TensorIteratorBaseEENKUlvE_clEvENKUlvE1_clEvEUlS4_S4_E_EESt5arrayIPcLm2EEEEviT0_T1_,"",@"SHT_CUDA_INFO"
	.sectionflags	@""
	.align	4


	//----- nvinfo : EIATTR_CUDA_API_VERSION
	.align		4
        /*0000*/ 	.byte	0x04, 0x37
        /*0002*/ 	.short	(.L_1391 - .L_1390)
.L_1390:
        /*0004*/ 	.word	0x00000082


	//----- nvinfo : EIATTR_KPARAM_INFO
	.align		4
.L_1391:
        /*0008*/ 	.byte	0x04, 0x17
        /*000a*/ 	.short	(.L_1393 - .L_1392)
.L_1392:
        /*000c*/ 	.word	0x00000000
        /*0010*/ 	.short	0x0002
        /*0012*/ 	.short	0x0008
        /*0014*/ 	.byte	0x00, 0xf0, 0x41, 0x00


	//----- nvinfo : EIATTR_KPARAM_INFO
	.align		4
.L_1393:
        /*0018*/ 	.byte	0x04, 0x17
        /*001a*/ 	.short	(.L_1395 - .L_1394)
.L_1394:
        /*001c*/ 	.word	0x00000000
        /*0020*/ 	.short	0x0001
        /*0022*/ 	.short	0x0004
        /*0024*/ 	.byte	0x00, 0xf0, 0x11, 0x00


	//----- nvinfo : EIATTR_KPARAM_INFO
	.align		4
.L_1395:
        /*0028*/ 	.byte	0x04, 0x17
        /*002a*/ 	.short	(.L_1397 - .L_1396)
.L_1396:
        /*002c*/ 	.word	0x00000000
        /*0030*/ 	.short	0x0000
        /*0032*/ 	.short	0x0000
        /*0034*/ 	.byte	0x00, 0xf0, 0x11, 0x00


	//----- nvinfo : EIATTR_SPARSE_MMA_MASK
	.align		4
.L_1397:
        /*0038*/ 	.byte	0x03, 0x50
        /*003a*/ 	.short	0x0000


	//----- nvinfo : EIATTR_MAXREG_COUNT
	.align		4
        /*003c*/ 	.byte	0x03, 0x1b
        /*003e*/ 	.short	0x00ff


	//----- nvinfo : EIATTR_MERCURY_ISA_VERSION
	.align		4
        /*0040*/ 	.byte	0x03, 0x5f
        /*0042*/ 	.short	0x0101


	//----- nvinfo : EIATTR_VRC_CTA_INIT_COUNT
	.align		4
        /*0044*/ 	.byte	0x02, 0x4a
	.zero		1
	.zero		1


	//----- nvinfo : EIATTR_EXIT_INSTR_OFFSETS
	.align		4
        /*0048*/ 	.byte	0x04, 0x1c
        /*004a*/ 	.short	(.L_1399 - .L_1398)


	//   ....[0]....
.L_1398:
        /*004c*/ 	.word	0x00000010


	//----- nvinfo : EIATTR_MAX_THREADS
	.align		4
.L_1399:
        /*0050*/ 	.byte	0x04, 0x05
        /*0052*/ 	.short	(.L_1401 - .L_1400)
.L_1400:
        /*0054*/ 	.word	0x00000080
        /*0058*/ 	.word	0x00000001
        /*005c*/ 	.word	0x00000001


	//----- nvinfo : EIATTR_CBANK_PARAM_SIZE
	.align		4
.L_1401:
        /*0060*/ 	.byte	0x03, 0x19
        /*0062*/ 	.short	0x0018


	//----- nvinfo : EIATTR_PARAM_CBANK
	.align		4
        /*0064*/ 	.byte	0x04, 0x0a
        /*0066*/ 	.short	(.L_1403 - .L_1402)
	.align		4
.L_1402:
        /*0068*/ 	.word	index@(.nv.constant0._ZN2at6native29vectorized_elementwise_kernelILi8ENS0_13AUnaryFunctorIN3c108BFloat16ES4_S4_ZZZNS0_20copysign_kernel_cudaERNS_18TensorIteratorBaseEENKUlvE_clEvENKUlvE1_clEvEUlS4_S4_E_EESt5arrayIPcLm2EEEEviT0_T1_)
        /*006c*/ 	.short	0x0380
        /*006e*/ 	.short	0x0018


	//----- nvinfo : EIATTR_SW_WAR
	.align		4
.L_1403:
        /*0070*/ 	.byte	0x04, 0x36
        /*0072*/ 	.short	(.L_1405 - .L_1404)
.L_1404:
        /*0074*/ 	.word	0x00000008
.L_1405:


//--------------------- .nv.info._ZN2at6native18elementwise_kernelILi128ELi4EZNS0_15gpu_kernel_implINS0_13BinaryFunctorIfffZZZNS0_20copysign_kernel_cudaERNS_18TensorIteratorBaseEENKUlvE_clEvENKUlvE0_clEvEUlffE_EEEEvS5_RKT_EUliE_EEviT1_ --------------------------
	.section	.nv.info._ZN2at6native18elementwise_kernelILi128ELi4EZNS0_15gpu_kernel_implINS0_13BinaryFunctorIfffZZZNS0_20copysign_kernel_cudaERNS_18TensorIteratorBaseEENKUlvE_clEvENKUlvE0_clEvEUlffE_EEEEvS5_RKT_EUliE_EEviT1_,"",@"SHT_CUDA_INFO"
	.sectionflags	@""
	.align	4


	//----- nvinfo : EIATTR_CUDA_API_VERSION
	.align		4
        /*0000*/ 	.byte	0x04, 0x37
        /*0002*/ 	.short	(.L_1407 - .L_1406)
.L_1406:
        /*0004*/ 	.word	0x00000082


	//----- nvinfo : EIATTR_KPARAM_INFO
	.align		4
.L_1407:
        /*0008*/ 	.byte	0x04, 0x17
        /*000a*/ 	.short	(.L_1409 - .L_1408)
.L_1408:
        /*000c*/ 	.word	0x00000000
        /*0010*/ 	.short	0x0001
        /*0012*/ 	.short	0x0008
        /*0014*/ 	.byte	0x00, 0xf0, 0x21, 0x0a


	//----- nvinfo : EIATTR_KPARAM_INFO
	.align		4
.L_1409:
        /*0018*/ 	.byte	0x04, 0x17
        /*001a*/ 	.short	(.L_1411 - .L_1410)
.L_1410:
        /*001c*/ 	.word	0x00000000
        /*0020*/ 	.short	0x0000
        /*0022*/ 	.short	0x0000
        /*0024*/ 	.byte	0x00, 0xf0, 0x11, 0x00


	//----- nvinfo : EIATTR_SPARSE_MMA_MASK
	.align		4
.L_1411:
        /*0028*/ 	.byte	0x03, 0x50
        /*002a*/ 	.short	0x0000


	//----- nvinfo : EIATTR_MAXREG_COUNT
	.align		4
        /*002c*/ 	.byte	0x03, 0x1b
        /*002e*/ 	.short	0x0080


	//----- nvinfo : EIATTR_EXTERNS
	.align		4
        /*0030*/ 	.byte	0x04, 0x0f
        /*0032*/ 	.short	(.L_1413 - .L_1412)


	//   ....[0]....
	.align		4
.L_1412:
        /*0034*/ 	.word	index@(__assertfail)


	//----- nvinfo : EIATTR_MERCURY_ISA_VERSION
	.align		4
.L_1413:
        /*0038*/ 	.byte	0x03, 0x5f
        /*003a*/ 	.short	0x0101


	//----- nvinfo : EIATTR_VRC_CTA_INIT_COUNT
	.align		4
        /*003c*/ 	.byte	0x02, 0x4a
	.zero		1
	.zero		1


	//----- nvinfo : EIATTR_SYSCALL_OFFSETS
	.align		4
        /*0040*/ 	.byte	0x04, 0x46
        /*0042*/ 	.short	(.L_1415 - .L_1414)


	//   ....[0]....
.L_1414:
        /*0044*/ 	.word	0x00002490


	//   ....[1]....
        /*0048*/ 	.word	0x00003300


	//   ....[2]....
        /*004c*/ 	.word	0x000040c0


	//   ....[3]....
        /*0050*/ 	.word	0x00006680


	//   ....[4]....
        /*0054*/ 	.word	0x000074f0


	//   ....[5]....
        /*0058*/ 	.word	0x00008110


	//   ....[6]....
        /*005c*/ 	.word	0x0000a7e0


	//   ....[7]....
        /*0060*/ 	.word	0x0000b650


	//   ....[8]....
        /*0064*/ 	.word	0x0000c270


	//   ....[9]....
        /*0068*/ 	.word	0x0000e960


	//   ....[10]....
        /*006c*/ 	.word	0x0000f7d0


	//   ....[11]....
        /*0070*/ 	.word	0x000103c0


	//----- nvinfo : EIATTR_EXIT_INSTR_OFFSETS
	.align		4
.L_1415:
        /*0074*/ 	.byte	0x04, 0x1c
        /*0076*/ 	.short	(.L_1417 - .L_1416)


	//   ....[0]....
.L_1416:
        /*0078*/ 	.word	0x0000c520


	//   ....[1]....
        /*007c*/ 	.word	0x0000f940


	//   ....[2]....
        /*0080*/ 	.word	0x0000f980


	//   ....[3]....
        /*0084*/ 	.word	0x0000fa10


	//   ....[4]....
        /*0088*/ 	.word	0x0000fa40


	//   ....[5]....
        /*008c*/ 	.word	0x0000fa70


	//   ....[6]....
        /*0090*/ 	.word	0x0000faf0


	//   ....[7]....
        /*0094*/ 	.word	0x0000fb20


	//   ....[8]....
        /*0098*/ 	.word	0x0000fbb0


	//   ....[9]....
        /*009c*/ 	.word	0x0000fbf0


	//   ....[10]....
        /*00a0*/ 	.word	0x0000fc30


	//   ....[11]....
        /*00a4*/ 	.word	0x0000fd00


	//   ....[12]....
        /*00a8*/ 	.word	0x0000fe60


	//   ....[13]....
        /*00ac*/ 	.word	0x0000ffc0


	//   ....[14]....
        /*00b0*/ 	.word	0x00010110


	//   ....[15]....
        /*00b4*/ 	.word	0x00010140


	//   ....[16]....
        /*00b8*/ 	.word	0x00010170


	//   ....[17]....
        /*00bc*/ 	.word	0x00010210


	//   ....[18]....
        /*00c0*/ 	.word	0x00010260


	//   ....[19]....
        /*00c4*/ 	.word	0x000103d0


	//   ....[20]....
        /*00c8*/ 	.word	0x000104d0


	//   ....[21]....
        /*00cc*/ 	.word	0x00010600


	//   ....[22]....
        /*00d0*/ 	.word	0x00010630


	//----- nvinfo : EIATTR_MAX_THREADS
	.align		4
.L_1417:
        /*00d4*/ 	.byte	0x04, 0x05
        /*00d6*/ 	.short	(.L_1419 - .L_1418)
.L_1418:
        /*00d8*/ 	.word	0x00000080
        /*00dc*/ 	.word	0x00000001
        /*00e0*/ 	.word	0x00000001


	//----- nvinfo : EIATTR_CRS_STACK_SIZE
	.align		4
.L_1419:
        /*00e4*/ 	.byte	0x04, 0x1e
        /*00e6*/ 	.short	(.L_1421 - .L_1420)
.L_1420:
        /*00e8*/ 	.word	0x00000000


	//----- nvinfo : EIATTR_CBANK_PARAM_SIZE
	.align		4
.L_1421:
        /*00ec*/ 	.byte	0x03, 0x19
        /*00ee*/ 	.short	0x0290


	//----- nvinfo : EIATTR_PARAM_CBANK
	.align		4
        /*00f0*/ 	.byte	0x04, 0x0a
        /*00f2*/ 	.short	(.L_1423 - .L_1422)
	.align		4
.L_1422:
        /*00f4*/ 	.word	index@(.nv.constant0._ZN2at6native18elementwise_kernelILi128ELi4EZNS0_15gpu_kernel_implINS0_13BinaryFunctorIfffZZZNS0_20copysign_kernel_cudaERNS_18TensorIteratorBaseEENKUlvE_clEvENKUlvE0_clEvEUlffE_EEEEvS5_RKT_EUliE_EEviT1_)
        /*00f8*/ 	.short	0x0380
        /*00fa*/ 	.short	0x0290


	//----- nvinfo : EIATTR_SW_WAR
	.align		4
.L_1423:
        /*00fc*/ 	.byte	0x04, 0x36
        /*00fe*/ 	.short	(.L_1425 - .L_1424)
.L_1424:
        /*0100*/ 	.word	0x00000008
.L_1425:


//--------------------- .nv.info._ZN2at6native27unrolled_elementwise_kernelINS0_13BinaryFunctorIfffZZZNS0_20copysign_kernel_cudaERNS_18TensorIteratorBaseEENKUlvE_clEvENKUlvE0_clEvEUlffE_EESt5arrayIPcLm3EELi4E23TrivialOffsetCalculatorILi2EjESC_ILi1EjENS0_6memory12LoadWithCastILi2EEENSF_13StoreWithCastILi1EEEEEviT_T0_T2_T3_T4_T5_ --------------------------
	.section	.nv.info._ZN2at6native27unrolled_elementwise_kernelINS0_13BinaryFunctorIfffZZZNS0_20copysign_kernel_cudaERNS_18TensorIteratorBaseEENKUlvE_clEvENKUlvE0_clEvEUlffE_EESt5arrayIPcLm3EELi4E23TrivialOffsetCalculatorILi2EjESC_ILi1EjENS0_6memory12LoadWithCastILi2EEENSF_13StoreWithCastILi1EEEEEviT_T0_T2_T3_T4_T5_,"",@"SHT_CUDA_INFO"
	.sectionflags	@""
	.align	4


	//----- nvinfo : EIATTR_CUDA_API_VERSION
	.align		4
        /*0000*/ 	.byte	0x04, 0x37
        /*0002*/ 	.short	(.L_1427 - .L_1426)
.L_1426:
        /*0004*/ 	.word	0x00000082


	//----- nvinfo : EIATTR_KPARAM_INFO
	.align		4
.L_1427:
        /*0008*/ 	.byte	0x04, 0x17
        /*000a*/ 	.short	(.L_1429 - .L_1428)
.L_1428:
        /*000c*/ 	.word	0x00000000
        /*0010*/ 	.short	0x0006
        /*0012*/ 	.short	0x0030
        /*0014*/ 	.byte	0x00, 0xf0, 0x21, 0x00


	//----- nvinfo : EIATTR_KPARAM_INFO
	.align		4
.L_1429:
        /*0018*/ 	.byte	0x04, 0x17
        /*001a*/ 	.short	(.L_1431 - .L_1430)
.L_1430:
        /*001c*/ 	.word	0x00000000
        /*0020*/ 	.short	0x0005
        /*0022*/ 	.short	0x0024
        /*0024*/ 	.byte	0x00, 0xf0, 0x31, 0x00


	//----- nvinfo : EIATTR_KPARAM_INFO
	.align		4
.L_1431:
        /*0028*/ 	.byte	0x04, 0x17
        /*002a*/ 	.short	(.L_1433 - .L_1432)
.L_1432:
        /*002c*/ 	.word	0x00000000
        /*0030*/ 	.short	0x0004
        /*0032*/ 	.short	0x0021
        /*0034*/ 	.byte	0x00, 0xf0, 0x05, 0x00


	//----- nvinfo : EIATTR_KPARAM_INFO
	.align		4
.L_1433:
        /*0038*/ 	.byte	0x04, 0x17
        /*003a*/ 	.short	(.L_1435 - .L_1434)
.L_1434:
        /*003c*/ 	.word	0x00000000
        /*0040*/ 	.short	0x0003
        /*0042*/ 	.short	0x0020
        /*0044*/ 	.byte	0x00, 0xf0, 0x05, 0x00


	//----- nvinfo : EIATTR_KPARAM_INFO
	.align		4
.L_1435:
        /*0048*/ 	.byte	0x04, 0x17
        /*004a*/ 	.short	(.L_1437 - .L_1436)
.L_1436:
        /*004c*/ 	.word	0x00000000
        /*0050*/ 	.short	0x0002
        /*0052*/ 	.short	0x0008
        /*0054*/ 	.byte	0x00, 0xf0, 0x61, 0x00


	//----- nvinfo : EIATTR_KPARAM_INFO
	.align		4
.L_1437:
        /*0058*/ 	.byte	0x04, 0x17
        /*005a*/ 	.short	(.L_1439 - .L_1438)
.L_1438:
        /*005c*/ 	.word	0x00000000
        /*0060*/ 	.short	0x0001
        /*0062*/ 	.short	0x0004
        /*0064*/ 	.byte	0x00, 0xf0, 0x05, 0x00


	//----- nvinfo : EIATTR_KPARAM_INFO
	.align		4
.L_1439:
        /*0068*/ 	.byte	0x04, 0x17
        /*006a*/ 	.short	(.L_1441 - .L_1440)
.L_1440:
        /*006c*/ 	.word	0x00000000
        /*0070*/ 	.short	0x0000
        /*0072*/ 	.short	0x0000
        /*0074*/ 	.byte	0x00, 0xf0, 0x11, 0x00


	//----- nvinfo : EIATTR_SPARSE_MMA_MASK
	.align		4
.L_1441:
        /*0078*/ 	.byte	0x03, 0x50
        /*007a*/ 	.short	0x0000


	//----- nvinfo : EIATTR_MAXREG_COUNT
	.align		4
        /*007c*/ 	.byte	0x03, 0x1b
        /*007e*/ 	.short	0x00ff


	//----- nvinfo : EIATTR_EXTERNS
	.align		4
        /*0080*/ 	.byte	0x04, 0x0f
        /*0082*/ 	.short	(.L_1443 - .L_1442)


	//   ....[0]....
	.align		4
.L_1442:
        /*0084*/ 	.word	index@(__assertfail)


	//----- nvinfo : EIATTR_MERCURY_ISA_VERSION
	.align		4
.L_1443:
        /*0088*/ 	.byte	0x03, 0x5f
        /*008a*/ 	.short	0x0101


	//----- nvinfo : EIATTR_VRC_CTA_INIT_COUNT
	.align		4
        /*008c*/ 	.byte	0x02, 0x4a
	.zero		1
	.zero		1


	//----- nvinfo : EIATTR_SYSCALL_OFFSETS
	.align		4
        /*0090*/ 	.byte	0x04, 0x46
        /*0092*/ 	.short	(.L_1445 - .L_1444)


	//   ....[0]....
.L_1444:
        /*0094*/ 	.word	0x00000e70


	//   ....[1]....
        /*0098*/ 	.word	0x00001d10


	//   ....[2]....
        /*009c*/ 	.word	0x00002cb0


	//   ....[3]....
        /*00a0*/ 	.word	0x00003b40


	//   ....[4]....
        /*00a4*/ 	.word	0x00004a50


	//   ....[5]....
        /*00a8*/ 	.word	0x000058e0


	//   ....[6]....
        /*00ac*/ 	.word	0x00006800


	//   ....[7]....
        /*00b0*/ 	.word	0x00007670


	//   ....[8]....
        /*00b4*/ 	.word	0x00008470


	//   ....[9]....
        /*00b8*/ 	.word	0x000091c0


	//   ....[10]....
        /*00bc*/ 	.word	0x0000a040


	//   ....[11]....
        /*00c0*/ 	.word	0x0000aea0


	//----- nvinfo : EIATTR_EXIT_INSTR_OFFSETS
	.align		4
.L_1445:
        /*00c4*/ 	.byte	0x04, 0x1c
        /*00c6*/ 	.short	(.L_1447 - .L_1446)


	//   ....[0]....
.L_1446:
        /*00c8*/ 	.word	0x0000a2e0


	//   ....[1]....
        /*00cc*/ 	.word	0x0000a420


	//   ....[2]....
        /*00d0*/ 	.word	0x0000a460


	//   ....[3]....
        /*00d4*/ 	.word	0x0000a4f0


	//   ....[4]....
        /*00d8*/ 	.word	0x0000a520


	//   ....[5]....
        /*00dc*/ 	.word	0x0000a550


	//   ....[6]....
        /*00e0*/ 	.word	0x0000a5d0


	//   ....[7]....
        /*00e4*/ 	.word	0x0000a600


	//   ....[8]....
        /*00e8*/ 	.word	0x0000a690


	//   ....[9]....
        /*00ec*/ 	.word	0x0000a6d0


	//   ....[10]....
        /*00f0*/ 	.word	0x0000a710


	//   ....[11]....
        /*00f4*/ 	.word	0x0000a7e0


	//   ....[12]....
        /*00f8*/ 	.word	0x0000a940


	//   ....[13]....
        /*00fc*/ 	.word	0x0000aaa0


	//   ....[14]....
        /*0100*/ 	.word	0x0000abf0


	//   ....[15]....
        /*0104*/ 	.word	0x0000ac20


	//   ....[16]....
        /*0108*/ 	.word	0x0000ac50


	//   ....[17]....
        /*010c*/ 	.word	0x0000acf0


	//   ....[18]....
        /*0110*/ 	.word	0x0000ad40


	//   ....[19]....
        /*0114*/ 	.word	0x0000aeb0


	//   ....[20]....
        /*0118*/ 	.word	0x0000afb0


	//   ....[21]....
        /*011c*/ 	.word	0x0000b0e0


	//   ....[22]....
        /*0120*/ 	.word	0x0000b110


	//----- nvinfo : EIATTR_MAX_THREADS
	.align		4
.L_1447:
        /*0124*/ 	.byte	0x04, 0x05
        /*0126*/ 	.short	(.L_1449 - .L_1448)
.L_1448:
        /*0128*/ 	.word	0x00000080
        /*012c*/ 	.word	0x00000001
        /*0130*/ 	.word	0x00000001


	//----- nvinfo : EIATTR_CRS_STACK_SIZE
	.align		4
.L_1449:
        /*0134*/ 	.byte	0x04, 0x1e
        /*0136*/ 	.short	(.L_1451 - .L_1450)
.L_1450:
        /*0138*/ 	.word	0x00000000


	//----- nvinfo : EIATTR_CBANK_PARAM_SIZE
	.align		4
.L_1451:
        /*013c*/ 	.byte	0x03, 0x19
        /*013e*/ 	.short	0x0038


	//----- nvinfo : EIATTR_PARAM_CBANK
	.align		4
        /*0140*/ 	.byte	0x04, 0x0a
        /*0142*/ 	.short	(.L_1453 - .L_1452)
	.align		4
.L_1452:
        /*0144*/ 	.word	index@(.nv.constant0._ZN2at6native27unrolled_elementwise_kernelINS0_13BinaryFunctorIfffZZZNS0_20copysign_kernel_cudaERNS_18TensorIteratorBaseEENKUlvE_clEvENKUlvE0_clEvEUlffE_EESt5arrayIPcLm3EELi4E23TrivialOffsetCalculatorILi2EjESC_ILi1EjENS0_6memory12LoadWithCastILi2EEENSF_13StoreWithCastILi1EEEEEviT_T0_T2_T3_T4_T5_)
        /*0148*/ 	.short	0x0380
        /*014a*/ 	.short	0x0038


	//----- nvinfo : EIATTR_SW_WAR
	.align		4
.L_1453:
        /*014c*/ 	.byte	0x04, 0x36
        /*014e*/ 	.short	(.L_1455 - .L_1454)
.L_1454:
        /*0150*/ 	.word	0x00000008
.L_1455:


//--------------------- .nv.info._ZN2at6native18elementwise_kernelILi128ELi2EZNS0_22gpu_kernel_impl_nocastINS0_13BinaryFunctorIfffZZZNS0_20copysign_kernel_cudaERNS_18TensorIteratorBaseEENKUlvE_clEvENKUlvE0_clEvEUlffE_EEEEvS5_RKT_EUliE_EEviT1_ --------------------------
	.section	.nv.info._ZN2at6native18elementwise_kernelILi128ELi2EZNS0_22gpu_kernel_impl_nocastINS0_13BinaryFunctorIfffZZZNS0_20copysign_kernel_cudaERNS_18TensorIteratorBaseEENKUlvE_clEvENKUlvE0_clEvEUlffE_EEEEvS5_RKT_EUliE_EEviT1_,"",@"SHT_CUDA_INFO"
	.sectionflags	@""
	.align	4


	//----- nvinfo : EIATTR_CUDA_API_VERSION
	.align		4
        /*0000*/ 	.byte	0x04, 0x37
        /*0002*/ 	.short	(.L_1457 - .L_1456)
.L_1456:
        /*0004*/ 	.word	0x00000082


	//----- nvinfo : EIATTR_KPARAM_INFO
	.align		4
.L_1457:
        /*0008*/ 	.byte	0x04, 0x17
        /*000a*/ 	.short	(.L_1459 - .L_1458)
.L_1458:
        /*000c*/ 	.word	0x00000000
        /*0010*/ 	.short	0x0001
        /*0012*/ 	.short	0x0008
        /*0014*/ 	.byte	0x00, 0xf0, 0x21, 0x0a


	//----- nvinfo : EIATTR_KPARAM_INFO
	.align		4
.L_1459:
        /*0018*/ 	.byte	0x04, 0x17
        /*001a*/ 	.short	(.L_1461 - .L_1460)
.L_1460:
        /*001c*/ 	.word	0x00000000
        /*0020*/ 	.short	0x0000
        /*0022*/ 	.short	0x0000
        /*0024*/ 	.byte	0x00, 0xf0, 0x11, 0x00


	//----- nvinfo : EIATTR_SPARSE_MMA_MASK
	.align		4
.L_1461:
        /*0028*/ 	.byte	0x03, 0x50
        /*002a*/ 	.short	0x0000


	//----- nvinfo : EIATTR_MAXREG_COUNT
	.align		4
        /*002c*/ 	.byte	0x03, 0x1b
        /*002e*/ 	.short	0x0080


	//----- nvinfo : EIATTR_MERCURY_ISA_VERSION
	.align		4
        /*0030*/ 	.byte	0x03, 0x5f
        /*0032*/ 	.short	0x0101


	//----- nvinfo : EIATTR_VRC_CTA_INIT_COUNT
	.align		4
        /*0034*/ 	.byte	0x02, 0x4a
	.zero		1
	.zero		1


	//----- nvinfo : EIATTR_EXIT_INSTR_OFFSETS
	.align		4
        /*0038*/ 	.byte	0x04, 0x1c
        /*003a*/ 	.short	(.L_1463 - .L_1462)


	//   ....[0]....
.L_1462:
        /*003c*/ 	.word	0x00000170


	//   ....[1]....
        /*0040*/ 	.word	0x000001f0


	//   ....[2]....
        /*0044*/ 	.word	0x00001920


	//   ....[3]....
        /*0048*/ 	.word	0x00002fb0


	//----- nvinfo : EIATTR_MAX_THREADS
	.align		4
.L_1463:
        /*004c*/ 	.byte	0x04, 0x05
        /*004e*/ 	.short	(.L_1465 - .L_1464)
.L_1464:
        /*0050*/ 	.word	0x00000080
        /*0054*/ 	.word	0x00000001
        /*0058*/ 	.word	0x00000001


	//----- nvinfo : EIATTR_CRS_STACK_SIZE
	.align		4
.L_1465:
        /*005c*/ 	.byte	0x04, 0x1e
        /*005e*/ 	.short	(.L_1467 - .L_1466)
.L_1466:
        /*0060*/ 	.word	0x00000000


	//----- nvinfo : EIATTR_CBANK_PARAM_SIZE
	.align		4
.L_1467:
        /*0064*/ 	.byte	0x03, 0x19
        /*0066*/ 	.short	0x0290


	//----- nvinfo : EIATTR_PARAM_CBANK
	.align		4
        /*0068*/ 	.byte	0x04, 0x0a
        /*006a*/ 	.short	(.L_1469 - .L_1468)
	.align		4
.L_1468:
        /*006c*/ 	.word	index@(.nv.constant0._ZN2at6native18elementwise_kernelILi128ELi2EZNS0_22gpu_kernel_impl_nocastINS0_13BinaryFunctorIfffZZZNS0_20copysign_kernel_cudaERNS_18TensorIteratorBaseEENKUlvE_clEvENKUlvE0_clEvEUlffE_EEEEvS5_RKT_EUliE_EEviT1_)
        /*0070*/ 	.short	0x0380
        /*0072*/ 	.short	0x0290


	//----- nvinfo : EIATTR_SW_WAR
	.align		4
.L_1469:
        /*0074*/ 	.byte	0x04, 0x36
        /*0076*/ 	.short	(.L_1471 - .L_1470)
.L_1470:
        /*0078*/ 	.word	0x00000008
.L_1471:


//--------------------- .nv.info._ZN2at6native27unrolled_elementwise_kernelINS0_13BinaryFunctorIfffZZZNS0_20copysign_kernel_cudaERNS_18TensorIteratorBaseEENKUlvE_clEvENKUlvE0_clEvEUlffE_EESt5arrayIPcLm3EELi4E23TrivialOffsetCalculatorILi2EjESC_ILi1EjENS0_6memory15LoadWithoutCastENSF_16StoreWithoutCastEEEviT_T0_T2_T3_T4_T5_ --------------------------
	.section	.nv.info._ZN2at6native27unrolled_elementwise_kernelINS0_13BinaryFunctorIfffZZZNS0_20copysign_kernel_cudaERNS_18TensorIteratorBaseEENKUlvE_clEvENKUlvE0_clEvEUlffE_EESt5arrayIPcLm3EELi4E23TrivialOffsetCalculatorILi2EjESC_ILi1EjENS0_6memory15LoadWithoutCastENSF_16StoreWithoutCastEEEviT_T0_T2_T3_T4_T5_,"",@"SHT_CUDA_INFO"
	.sectionflags	@""
	.align	4


	//----- nvinfo : EIATTR_CUDA_API_VERSION
	.align		4
        /*0000*/ 	.byte	0x04, 0x37
        /*0002*/ 	.short	(.L_1473 - .L_1472)
.L_1472:
        /*0004*/ 	.word	0x00000082


	//----- nvinfo : EIATTR_KPARAM_INFO
	.align		4
.L_1473:
        /*0008*/ 	.byte	0x04, 0x17
        /*000a*/ 	.short	(.L_1475 - .L_1474)
.L_1474:
        /*000c*/ 	.word	0x00000000
        /*0010*/ 	.short	0x0006
        /*0012*/ 	.short	0x0023
        /*0014*/ 	.byte	0x00, 0xf0, 0x05, 0x00


	//----- nvinfo : EIATTR_KPARAM_INFO
	.align		4
.L_1475:
        /*0018*/ 	.byte	0x04, 0x17
        /*001a*/ 	.short	(.L_1477 - .L_1476)
.L_1476:
        /*001c*/ 	.word	0x00000000
        /*0020*/ 	.short	0x0005
        /*0022*/ 	.short	0x0022
        /*0024*/ 	.byte	0x00, 0xf0, 0x05, 0x00


	//----- nvinfo : EIATTR_KPARAM_INFO
	.align		4
.L_1477:
        /*0028*/ 	.byte	0x04, 0x17
        /*002a*/ 	.short	(.L_1479 - .L_1478)
.L_1478:
        /*002c*/ 	.word	0x00000000
        /*0030*/ 	.short	0x0004
        /*0032*/ 	.short	0x0021
        /*0034*/ 	.byte	0x00, 0xf0, 0x05, 0x00


	//----- nvinfo : EIATTR_KPARAM_INFO
	.align		4
.L_1479:
        /*0038*/ 	.byte	0x04, 0x17
        /*003a*/ 	.short	(.L_1481 - .L_1480)
.L_1480:
        /*003c*/ 	.word	0x00000000
        /*0040*/ 	.short	0x0003
        /*0042*/ 	.short	0x0020
        /*0044*/ 	.byte	0x00, 0xf0, 0x05, 0x00


	//----- nvinfo : EIATTR_KPARAM_INFO
	.align		4
.L_1481:
        /*0048*/ 	.byte	0x04, 0x17
        /*004a*/ 	.short	(.L_1483 - .L_1482)
.L_1482:
        /*004c*/ 	.word	0x00000000
        /*0050*/ 	.short	0x0002
        /*0052*/ 	.short	0x0008
        /*0054*/ 	.byte	0x00, 0xf0, 0x61, 0x00


	//----- nvinfo : EIATTR_KPARAM_INFO
	.align		4
.L_1483:
        /*0058*/ 	.byte	0x04, 0x17
        /*005a*/ 	.short	(.L_1485 - .L_1484)
.L_1484:
        /*005c*/ 	.word	0x00000000
        /*0060*/ 	.short	0x0001
        /*0062*/ 	.short	0x0004
        /*0064*/ 	.byte	0x00, 0xf0, 0x05, 0x00


	//----- nvinfo : EIATTR_KPARAM_INFO
	.align		4
.L_1485:
        /*0068*/ 	.byte	0x04, 0x17
        /*006a*/ 	.short	(.L_1487 - .L_1486)
.L_1486:
        /*006c*/ 	.word	0x00000000
        /*0070*/ 	.short	0x0000
        /*0072*/ 	.short	0x0000
        /*0074*/ 	.byte	0x00, 0xf0, 0x11, 0x00


	//----- nvinfo : EIATTR_SPARSE_MMA_MASK
	.align		4
.L_1487:
        /*0078*/ 	.byte	0x03, 0x50
        /*007a*/ 	.short	0x0000


	//----- nvinfo : EIATTR_MAXREG_COUNT
	.align		4
        /*007c*/ 	.byte	0x03, 0x1b
        /*007e*/ 	.short	0x00ff


	//----- nvinfo : EIATTR_MERCURY_ISA_VERSION
	.align		4
        /*0080*/ 	.byte	0x03, 0x5f
        /*0082*/ 	.short	0x0101


	//----- nvinfo : EIATTR_VRC_CTA_INIT_COUNT
	.align		4
        /*0084*/ 	.byte	0x02, 0x4a
	.zero		1
	.zero		1


	//----- nvinfo : EIATTR_EXIT_INSTR_OFFSETS
	.align		4
        /*0088*/ 	.byte	0x04, 0x1c
        /*008a*/ 	.short	(.L_1489 - .L_1488)


	//   ....[0]....
.L_1488:
        /*008c*/ 	.word	0x000004f0


	//   ....[1]....
        /*0090*/ 	.word	0x00000540


	//----- nvinfo : EIATTR_MAX_THREADS
	.align		4
.L_1489:
        /*0094*/ 	.byte	0x04, 0x05
        /*0096*/ 	.short	(.L_1491 - .L_1490)
.L_1490:
        /*0098*/ 	.word	0x00000080
        /*009c*/ 	.word	0x00000001
        /*00a0*/ 	.word	0x00000001


	//----- nvinfo : EIATTR_CRS_STACK_SIZE
	.align		4
.L_1491:
        /*00a4*/ 	.byte	0x04, 0x1e
        /*00a6*/ 	.short	(.L_1493 - .L_1492)
.L_1492:
        /*00a8*/ 	.word	0x00000000


	//----- nvinfo : EIATTR_CBANK_PARAM_SIZE
	.align		4
.L_1493:
        /*00ac*/ 	.byte	0x03, 0x19
        /*00ae*/ 	.short	0x0024


	//----- nvinfo : EIATTR_PARAM_CBANK
	.align		4
        /*00b0*/ 	.byte	0x04, 0x0a
        /*00b2*/ 	.short	(.L_1495 - .L_1494)
	.align		4
.L_1494:
        /*00b4*/ 	.word	index@(.nv.constant0._ZN2at6native27unrolled_elementwise_kernelINS0_13BinaryFunctorIfffZZZNS0_20copysign_kernel_cudaERNS_18TensorIteratorBaseEENKUlvE_clEvENKUlvE0_clEvEUlffE_EESt5arrayIPcLm3EELi4E23TrivialOffsetCalculatorILi2EjESC_ILi1EjENS0_6memory15LoadWithoutCastENSF_16StoreWithoutCastEEEviT_T0_T2_T3_T4_T5_)
        /*00b8*/ 	.short	0x0380
        /*00ba*/ 	.short	0x0024


	//----- nvinfo : EIATTR_SW_WAR
	.align		4
.L_1495:
        /*00bc*/ 	.byte	0x04, 0x36
        /*00be*/ 	.short	(.L_1497 - .L_1496)
.L_1496:
        /*00c0*/ 	.word	0x00000008
.L_1497:


//--------------------- .nv.info._ZN2at6native29vectorized_elementwise_kernelILi2ENS0_13BinaryFunctorIfffZZZNS0_20copysign_kernel_cudaERNS_18TensorIteratorBaseEENKUlvE_clEvENKUlvE0_clEvEUlffE_EESt5arrayIPcLm3EEEEviT0_T1_ --------------------------
	.section	.nv.info._ZN2at6native29vectorized_elementwise_kernelILi2ENS0_13BinaryFunctorIfffZZZNS0_20copysign_kernel_cudaERNS_18TensorIteratorBaseEENKUlvE_clEvENKUlvE0_clEvEUlffE_EESt5arrayIPcLm3EEEEviT0_T1_,"",@"SHT_CUDA_INFO"
	.sectionflags	@""
	.align	4


	//----- nvinfo : EIATTR_CUDA_API_VERSION
	.align		4
        /*0000*/ 	.byte	0x04, 0x37
        /*0002*/ 	.short	(.L_1499 - .L_1498)
.L_1498:
        /*0004*/ 	.word	0x00000082


	//----- nvinfo : EIATTR_KPARAM_INFO
	.align		4
.L_1499:
        /*0008*/ 	.byte	0x04, 0x17
        /*000a*/ 	.short	(.L_1501 - .L_1500)
.L_1500:
        /*000c*/ 	.word	0x00000000
        /*0010*/ 	.short	0x0002
        /*0012*/ 	.short	0x0008
        /*0014*/ 	.byte	0x00, 0xf0, 0x61, 0x00


	//----- nvinfo : EIATTR_KPARAM_INFO
	.align		4
.L_1501:
        /*0018*/ 	.byte	0x04, 0x17
        /*001a*/ 	.short	(.L_1503 - .L_1502)
.L_1502:
        /*001c*/ 	.word	0x00000000
        /*0020*/ 	.short	0x0001
        /*0022*/ 	.short	0x0004
        /*0024*/ 	.byte	0x00, 0xf0, 0x05, 0x00


	//----- nvinfo : EIATTR_KPARAM_INFO
	.align		4
.L_1503:
        /*0028*/ 	.byte	0x04, 0x17
        /*002a*/ 	.short	(.L_1505 - .L_1504)
.L_1504:
        /*002c*/ 	.word	0x00000000
        /*0030*/ 	.short	0x0000
        /*0032*/ 	.short	0x0000
        /*0034*/ 	.byte	0x00, 0xf0, 0x11, 0x00


	//----- nvinfo : EIATTR_SPARSE_MMA_MASK
	.align		4
.L_1505:
        /*0038*/ 	.byte	0x03, 0x50
        /*003a*/ 	.short	0x0000


	//----- nvinfo : EIATTR_MAXREG_COUNT
	.align		4
        /*003c*/ 	.byte	0x03, 0x1b
        /*003e*/ 	.short	0x00ff


	//----- nvinfo : EIATTR_MERCURY_ISA_VERSION
	.align		4
        /*0040*/ 	.byte	0x03, 0x5f
        /*0042*/ 	.short	0x0101


	//----- nvinfo : EIATTR_VRC_CTA_INIT_COUNT
	.align		4
        /*0044*/ 	.byte	0x02, 0x4a
	.zero		1
	.zero		1


	//----- nvinfo : EIATTR_EXIT_INSTR_OFFSETS
	.align		4
        /*0048*/ 	.byte	0x04, 0x1c
        /*004a*/ 	.short	(.L_1507 - .L_1506)


	//   ....[0]....
.L_1506:
        /*004c*/ 	.word	0x000009a0


	//   ....[1]....
        /*0050*/ 	.word	0x000009f0


	//   ....[2]....
        /*0054*/ 	.word	0x00000be0


	//----- nvinfo : EIATTR_MAX_THREADS
	.align		4
.L_1507:
        /*0058*/ 	.byte	0x04, 0x05
        /*005a*/ 	.short	(.L_1509 - .L_1508)
.L_1508:
        /*005c*/ 	.word	0x00000080
        /*0060*/ 	.word	0x00000001
        /*0064*/ 	.word	0x00000001


	//----- nvinfo : EIATTR_CRS_STACK_SIZE
	.align		4
.L_1509:
        /*0068*/ 	.byte	0x04, 0x1e
        /*006a*/ 	.short	(.L_1511 - .L_1510)
.L_1510:
        /*006c*/ 	.word	0x00000000


	//----- nvinfo : EIATTR_CBANK_PARAM_SIZE
	.align		4
.L_1511:
        /*0070*/ 	.byte	0x03, 0x19
        /*0072*/ 	.short	0x0020


	//----- nvinfo : EIATTR_PARAM_CBANK
	.align		4
        /*0074*/ 	.byte	0x04, 0x0a
        /*0076*/ 	.short	(.L_1513 - .L_1512)
	.align		4
.L_1512:
        /*0078*/ 	.word	index@(.nv.constant0._ZN2at6native29vectorized_elementwise_kernelILi2ENS0_13BinaryFunctorIfffZZZNS0_20copysign_kernel_cudaERNS_18TensorIteratorBaseEENKUlvE_clEvENKUlvE0_clEvEUlffE_EESt5arrayIPcLm3EEEEviT0_T1_)
        /*007c*/ 	.short	0x0380
        /*007e*/ 	.short	0x0020


	//----- nvinfo : EIATTR_SW_WAR
	.align		4
.L_1513:
        /*0080*/ 	.byte	0x04, 0x36
        /*0082*/ 	.short	(.L_1515 - .L_1514)
.L_1514:
        /*0084*/ 	.word	0x00000008
.L_1515:


//--------------------- .nv.info._ZN2at6native29vectorized_elementwise_kernelILi4ENS0_13BinaryFunctorIfffZZZNS0_20copysign_kernel_cudaERNS_18TensorIteratorBaseEENKUlvE_clEvENKUlvE0_clEvEUlffE_EESt5arrayIPcLm3EEEEviT0_T1_ --------------------------
	.section	.nv.info._ZN2at6native29vectorized_elementwise_kernelILi4ENS0_13BinaryFunctorIfffZZZNS0_20copysign_kernel_cudaERNS_18TensorIteratorBaseEENKUlvE_clEvENKUlvE0_clEvEUlffE_EESt5arrayIPcLm3EEEEviT0_T1_,"",@"SHT_CUDA_INFO"
	.sectionflags	@""
	.align	4


	//----- nvinfo : EIATTR_CUDA_API_VERSION
	.align		4
        /*0000*/ 	.byte	0x04, 0x37
        /*0002*/ 	.short	(.L_1517 - .L_1516)
.L_1516:
        /*0004*/ 	.word	0x00000082


	//----- nvinfo : EIATTR_KPARAM_INFO
	.align		4
.L_1517:
        /*0008*/ 	.byte	0x04, 0x17
        /*000a*/ 	.short	(.L_1519 - .L_1518)
.L_1518:
        /*000c*/ 	.word	0x00000000
        /*0010*/ 	.short	0x0002
        /*0012*/ 	.short	0x0008
        /*0014*/ 	.byte	0x00, 0xf0, 0x61, 0x00


	//----- nvinfo : EIATTR_KPARAM_INFO
	.align		4
.L_1519:
        /*0018*/ 	.byte	0x04, 0x17
        /*001a*/ 	.short	(.L_1521 - .L_1520)
.L_1520:
        /*001c*/ 	.word	0x00000000
        /*0020*/ 	.short	0x0001
        /*0022*/ 	.short	0x0004
        /*0024*/ 	.byte	0x00, 0xf0, 0x05, 0x00


	//----- nvinfo : EIATTR_KPARAM_INFO
	.align		4
.L_1521:
        /*0028*/ 	.byte	0x04, 0x17
        /*002a*/ 	.short	(.L_1523 - .L_1522)
.L_1522:
        /*002c*/ 	.word	0x00000000
        /*0030*/ 	.short	0x0000
        /*0032*/ 	.short	0x0000
        /*0034*/ 	.byte	0x00, 0xf0, 0x11, 0x00


	//----- nvinfo : EIATTR_SPARSE_MMA_MASK
	.align		4
.L_1523:
        /*0038*/ 	.byte	0x03, 0x50
        /*003a*/ 	.short	0x0000


	//----- nvinfo : EIATTR_MAXREG_COUNT
	.align		4
        /*003c*/ 	.byte	0x03, 0x1b
        /*003e*/ 	.short	0x00ff


	//----- nvinfo : EIATTR_MERCURY_ISA_VERSION
	.align		4
        /*0040*/ 	.byte	0x03, 0x5f
        /*0042*/ 	.short	0x0101


	//----- nvinfo : EIATTR_VRC_CTA_INIT_COUNT
	.align		4
        /*0044*/ 	.byte	0x02, 0x4a
	.zero		1
	.zero		1


	//----- nvinfo : EIATTR_EXIT_INSTR_OFFSETS
	.align		4
        /*0048*/ 	.byte	0x04, 0x1c
        /*004a*/ 	.short	(.L_1525 - .L_1524)


	//   ....[0]....
.L_1524:
        /*004c*/ 	.word	0x000009a0


	//   ....[1]....
        /*0050*/ 	.word	0x000009f0


	//   ....[2]....
        /*0054*/ 	.word	0x00000b80


	//----- nvinfo : EIATTR_MAX_THREADS
	.align		4
.L_1525:
        /*0058*/ 	.byte	0x04, 0x05
        /*005a*/ 	.short	(.L_1527 - .L_1526)
.L_1526:
        /*005c*/ 	.word	0x00000080
        /*0060*/ 	.word	0x00000001
        /*0064*/ 	.word	0x00000001


	//----- nvinfo : EIATTR_CRS_STACK_SIZE
	.align		4
.L_1527:
        /*0068*/ 	.byte	0x04, 0x1e
        /*006a*/ 	.short	(.L_1529 - .L_1528)
.L_1528:
        /*006c*/ 	.word	0x00000000


	//----- nvinfo : EIATTR_CBANK_PARAM_SIZE
	.align		4
.L_1529:
        /*0070*/ 	.byte	0x03, 0x19
        /*0072*/ 	.short	0x0020


	//----- nvinfo : EIATTR_PARAM_CBANK
	.align		4
        /*0074*/ 	.byte	0x04, 0x0a
        /*0076*/ 	.short	(.L_1531 - .L_1530)
	.align		4
.L_1530:
        /*0078*/ 	.word	index@(.nv.constant0._ZN2at6native29vectorized_elementwise_kernelILi4ENS0_13BinaryFunctorIfffZZZNS0_20copysign_kernel_cudaERNS_18TensorIteratorBaseEENKUlvE_clEvENKUlvE0_clEvEUlffE_EESt5arrayIPcLm3EEEEviT0_T1_)
        /*007c*/ 	.short	0x0380
        /*007e*/ 	.short	0x0020


	//----- nvinfo : EIATTR_SW_WAR
	.align		4
.L_1531:
        /*0080*/ 	.byte	0x04, 0x36
        /*0082*/ 	.short	(.L_1533 - .L_1532)
.L_1532:
        /*0084*/ 	.word	0x00000008
.L_1533:


//--------------------- .nv.info._ZN2at6native29vectorized_elementwise_kernelILi8ENS0_13BinaryFunctorIfffZZZNS0_20copysign_kernel_cudaERNS_18TensorIteratorBaseEENKUlvE_clEvENKUlvE0_clEvEUlffE_EESt5arrayIPcLm3EEEEviT0_T1_ --------------------------
	.section	.nv.info._ZN2at6native29vectorized_elementwise_kernelILi8ENS0_13BinaryFunctorIfffZZZNS0_20copysign_kernel_cudaERNS_18TensorIteratorBaseEENKUlvE_clEvENKUlvE0_clEvEUlffE_EESt5arrayIPcLm3EEEEviT0_T1_,"",@"SHT_CUDA_INFO"
	.sectionflags	@""
	.align	4


	//----- nvinfo : EIATTR_CUDA_API_VERSION
	.align		4
        /*0000*/ 	.byte	0x04, 0x37
        /*0002*/ 	.short	(.L_1535 - .L_1534)
.L_1534:
        /*0004*/ 	.word	0x00000082


	//----- nvinfo : EIATTR_KPARAM_INFO
	.align		4
.L_1535:
        /*0008*/ 	.byte	0x04, 0x17
        /*000a*/ 	.short	(.L_1537 - .L_1536)
.L_1536:
        /*000c*/ 	.word	0x00000000
        /*0010*/ 	.short	0x0002
        /*0012*/ 	.short	0x0008
        /*0014*/ 	.byte	0x00, 0xf0, 0x61, 0x00


	//----- nvinfo : EIATTR_KPARAM_INFO
	.align		4
.L_1537:
        /*0018*/ 	.byte	0x04, 0x17
        /*001a*/ 	.short	(.L_1539 - .L_1538)
.L_1538:
        /*001c*/ 	.word	0x00000000
        /*0020*/ 	.short	0x0001
        /*0022*/ 	.short	0x0004
        /*0024*/ 	.byte	0x00, 0xf0, 0x05, 0x00


	//----- nvinfo : EIATTR_KPARAM_INFO
	.align		4
.L_1539:
        /*0028*/ 	.byte	0x04, 0x17
        /*002a*/ 	.short	(.L_1541 - .L_1540)
.L_1540:
        /*002c*/ 	.word	0x00000000
        /*0030*/ 	.short	0x0000
        /*0032*/ 	.short	0x0000
        /*0034*/ 	.byte	0x00, 0xf0, 0x11, 0x00


	//----- nvinfo : EIATTR_SPARSE_MMA_MASK
	.align		4
.L_1541:
        /*0038*/ 	.byte	0x03, 0x50
        /*003a*/ 	.short	0x0000


	//----- nvinfo : EIATTR_MAXREG_COUNT
	.align		4
        /*003c*/ 	.byte	0x03, 0x1b
        /*003e*/ 	.short	0x00ff


	//----- nvinfo : EIATTR_MERCURY_ISA_VERSION
	.align		4
        /*0040*/ 	.byte	0x03, 0x5f
        /*0042*/ 	.short	0x0101


	//----- nvinfo : EIATTR_VRC_CTA_INIT_COUNT
	.align		4
        /*0044*/ 	.byte	0x02, 0x4a
	.zero		1
	.zero		1


	//----- nvinfo : EIATTR_EXIT_INSTR_OFFSETS
	.align		4
        /*0048*/ 	.byte	0x04, 0x1c
        /*004a*/ 	.short	(.L_1543 - .L_1542)


	//   ....[0]....
.L_1542:
        /*004c*/ 	.word	0x00000010


	//----- nvinfo : EIATTR_MAX_THREADS
	.align		4
.L_1543:
        /*0050*/ 	.byte	0x04, 0x05
        /*0052*/ 	.short	(.L_1545 - .L_1544)
.L_1544:
        /*0054*/ 	.word	0x00000080
        /*0058*/ 	.word	0x00000001
        /*005c*/ 	.word	0x00000001


	//----- nvinfo : EIATTR_CBANK_PARAM_SIZE
	.align		4
.L_1545:
        /*0060*/ 	.byte	0x03, 0x19
        /*0062*/ 	.short	0x0020


	//----- nvinfo : EIATTR_PARAM_CBANK
	.align		4
        /*0064*/ 	.byte	0x04, 0x0a
        /*0066*/ 	.short	(.L_1547 - .L_1546)
	.align		4
.L_1546:
        /*0068*/ 	.word	index@(.nv.constant0._ZN2at6native29vectorized_elementwise_kernelILi8ENS0_13BinaryFunctorIfffZZZNS0_20copysign_kernel_cudaERNS_18TensorIteratorBaseEENKUlvE_clEvENKUlvE0_clEvEUlffE_EESt5arrayIPcLm3EEEEviT0_T1_)
        /*006c*/ 	.short	0x0380
        /*006e*/ 	.short	0x0020


	//----- nvinfo : EIATTR_SW_WAR
	.align		4
.L_1547:
        /*0070*/ 	.byte	0x04, 0x36
        /*0072*/ 	.short	(.L_1549 - .L_1548)
.L_1548:
        /*0074*/ 	.word	0x00000008
.L_1549:


//--------------------- .nv.info._ZN2at6native18elementwise_kernelILi128ELi4EZNS0_15gpu_kernel_implINS0_13BUnaryFunctorIfffZZZNS0_20copysign_kernel_cudaERNS_18TensorIteratorBaseEENKUlvE_clEvENKUlvE0_clEvEUlffE_EEEEvS5_RKT_EUliE_EEviT1_ --------------------------
	.section	.nv.info._ZN2at6native18elementwise_kernelILi128ELi4EZNS0_15gpu_kernel_implINS0_13BUnaryFunctorIfffZZZNS0_20copysign_kernel_cudaERNS_18TensorIteratorBaseEENKUlvE_clEvENKUlvE0_clEvEUlffE_EEEEvS5_RKT_EUliE_EEviT1_,"",@"SHT_CUDA_INFO"
	.sectionflags	@""
	.align	4


	//----- nvinfo : EIATTR_CUDA_API_VERSION
	.align		4
        /*0000*/ 	.byte	0x04, 0x37
        /*0002*/ 	.short	(.L_1551 - .L_1550)
.L_1550:
        /*0004*/ 	.word	0x00000082


	//----- nvinfo : EIATTR_KPARAM_INFO
	.align		4
.L_1551:
        /*0008*/ 	.byte	0x04, 0x17
        /*000a*/ 	.short	(.L_1553 - .L_1552)
.L_1552:
        /*000c*/ 	.word	0x00000000
        /*0010*/ 	.short	0x0001
        /*0012*/ 	.short	0x0008
        /*0014*/ 	.byte	0x00, 0xf0, 0x81, 0x08


	//----- nvinfo : EIATTR_KPARAM_INFO
	.align		4
.L_1553:
        /*0018*/ 	.byte	0x04, 0x17
        /*001a*/ 	.short	(.L_1555 - .L_1554)
.L_1554:
        /*001c*/ 	.word	0x00000000
        /*0020*/ 	.short	0x0000
        /*0022*/ 	.short	0x0000
        /*0024*/ 	.byte	0x00, 0xf0, 0x11, 0x00


	//----- nvinfo : EIATTR_SPARSE_MMA_MASK
	.align		4
.L_1555:
        /*0028*/ 	.byte	0x03, 0x50
        /*002a*/ 	.short	0x0000


	//----- nvinfo : EIATTR_MAXREG_COUNT
	.align		4
        /*002c*/ 	.byte	0x03, 0x1b
        /*002e*/ 	.short	0x0080


	//----- nvinfo : EIATTR_EXTERNS
	.align		4
        /*0030*/ 	.byte	0x04, 0x0f
        /*0032*/ 	.short	(.L_1557 - .L_1556)


	//   ....[0]....
	.align		4
.L_1556:
        /*0034*/ 	.word	index@(__assertfail)


	//----- nvinfo : EIATTR_MERCURY_ISA_VERSION
	.align		4
.L_1557:
        /*0038*/ 	.byte	0x03, 0x5f
        /*003a*/ 	.short	0x0101


	//----- nvinfo : EIATTR_VRC_CTA_INIT_COUNT
	.align		4
        /*003c*/ 	.byte	0x02, 0x4a
	.zero		1
	.zero		1


	//----- nvinfo : EIATTR_SYSCALL_OFFSETS
	.align		4
        /*0040*/ 	.byte	0x04, 0x46
        /*0042*/ 	.short	(.L_1559 - .L_1558)


	//   ....[0]....
.L_1558:
        /*0044*/ 	.word	0x00002150


	//   ....[1]....
        /*0048*/ 	.word	0x00002f20


	//   ....[2]....
        /*004c*/ 	.word	0x000051b0


	//   ....[3]....
        /*0050*/ 	.word	0x00005de0


	//   ....[4]....
        /*0054*/ 	.word	0x00008180


	//   ....[5]....
        /*0058*/ 	.word	0x00008db0


	//   ....[6]....
        /*005c*/ 	.word	0x0000b160


	//   ....[7]....
        /*0060*/ 	.word	0x0000bd60


	//----- nvinfo : EIATTR_EXIT_INSTR_OFFSETS
	.align		4
.L_1559:
        /*0064*/ 	.byte	0x04, 0x1c
        /*0066*/ 	.short	(.L_1561 - .L_1560)


	//   ....[0]....
.L_1560:
        /*0068*/ 	.word	0x00009060


	//   ....[1]....
        /*006c*/ 	.word	0x0000b2e0


	//   ....[2]....
        /*0070*/ 	.word	0x0000b320


	//   ....[3]....
        /*0074*/ 	.word	0x0000b3b0


	//   ....[4]....
        /*0078*/ 	.word	0x0000b3e0


	//   ....[5]....
        /*007c*/ 	.word	0x0000b410


	//   ....[6]....
        /*0080*/ 	.word	0x0000b490


	//   ....[7]....
        /*0084*/ 	.word	0x0000b4c0


	//   ....[8]....
        /*0088*/ 	.word	0x0000b550


	//   ....[9]....
        /*008c*/ 	.word	0x0000b590


	//   ....[10]....
        /*0090*/ 	.word	0x0000b5d0


	//   ....[11]....
        /*0094*/ 	.word	0x0000b6a0


	//   ....[12]....
        /*0098*/ 	.word	0x0000b800


	//   ....[13]....
        /*009c*/ 	.word	0x0000b960


	//   ....[14]....
        /*00a0*/ 	.word	0x0000bab0


	//   ....[15]....
        /*00a4*/ 	.word	0x0000bae0


	//   ....[16]....
        /*00a8*/ 	.word	0x0000bb10


	//   ....[17]....
        /*00ac*/ 	.word	0x0000bbb0


	//   ....[18]....
        /*00b0*/ 	.word	0x0000bc00


	//   ....[19]....
        /*00b4*/ 	.word	0x0000bd70


	//   ....[20]....
        /*00b8*/ 	.word	0x0000be70


	//   ....[21]....
        /*00bc*/ 	.word	0x0000bfa0


	//   ....[22]....
        /*00c0*/ 	.word	0x0000bfd0


	//----- nvinfo : EIATTR_MAX_THREADS
	.align		4
.L_1561:
        /*00c4*/ 	.byte	0x04, 0x05
        /*00c6*/ 	.short	(.L_1563 - .L_1562)
.L_1562:
        /*00c8*/ 	.word	0x00000080
        /*00cc*/ 	.word	0x00000001
        /*00d0*/ 	.word	0x00000001


	//----- nvinfo : EIATTR_CRS_STACK_SIZE
	.align		4
.L_1563:
        /*00d4*/ 	.byte	0x04, 0x1e
        /*00d6*/ 	.short	(.L_1565 - .L_1564)
.L_1564:
        /*00d8*/ 	.word	0x00000000


	//----- nvinfo : EIATTR_CBANK_PARAM_SIZE
	.align		4
.L_1565:
        /*00dc*/ 	.byte	0x03, 0x19
        /*00de*/ 	.short	0x0228


	//----- nvinfo : EIATTR_PARAM_CBANK
	.align		4
        /*00e0*/ 	.byte	0x04, 0x0a
        /*00e2*/ 	.short	(.L_1567 - .L_1566)
	.align		4
.L_1566:
        /*00e4*/ 	.word	index@(.nv.constant0._ZN2at6native18elementwise_kernelILi128ELi4EZNS0_15gpu_kernel_implINS0_13BUnaryFunctorIfffZZZNS0_20copysign_kernel_cudaERNS_18TensorIteratorBaseEENKUlvE_clEvENKUlvE0_clEvEUlffE_EEEEvS5_RKT_EUliE_EEviT1_)
        /*00e8*/ 	.short	0x0380
        /*00ea*/ 	.short	0x0228


	//----- nvinfo : EIATTR_SW_WAR
	.align		4
.L_1567:
        /*00ec*/ 	.byte	0x04, 0x36
        /*00ee*/ 	.short	(.L_1569 - .L_1568)
.L_1568:
        /*00f0*/ 	.word	0x00000008
.L_1569:


//--------------------- .nv.info._ZN2at6native27unrolled_elementwise_kernelINS0_13BUnaryFunctorIfffZZZNS0_20copysign_kernel_cudaERNS_18TensorIteratorBaseEENKUlvE_clEvENKUlvE0_clEvEUlffE_EESt5arrayIPcLm2EELi4E23TrivialOffsetCalculatorILi1EjESD_NS0_6memory12LoadWithCastILi1EEENSE_13StoreWithCastILi1EEEEEviT_T0_T2_T3_T4_T5_ --------------------------
	.section	.nv.info._ZN2at6native27unrolled_elementwise_kernelINS0_13BUnaryFunctorIfffZZZNS0_20copysign_kernel_cudaERNS_18TensorIteratorBaseEENKUlvE_clEvENKUlvE0_clEvEUlffE_EESt5arrayIPcLm2EELi4E23TrivialOffsetCalculatorILi1EjESD_NS0_6memory12LoadWithCastILi1EEENSE_13StoreWithCastILi1EEEEEviT_T0_T2_T3_T4_T5_,"",@"SHT_CUDA_INFO"
	.sectionflags	@""
	.align	4


	//----- nvinfo : EIATTR_CUDA_API_VERSION
	.align		4
        /*0000*/ 	.byte	0x04, 0x37
        /*0002*/ 	.short	(.L_1571 - .L_1570)
.L_1570:
        /*0004*/ 	.word	0x00000082


	//----- nvinfo : EIATTR_KPARAM_INFO
	.align		4
.L_1571:
        /*0008*/ 	.byte	0x04, 0x17
        /*000a*/ 	.short	(.L_1573 - .L_1572)
.L_1572:
        /*000c*/ 	.word	0x00000000
        /*0010*/ 	.short	0x0006
        /*0012*/ 	.short	0x002c
        /*0014*/ 	.byte	0x00, 0xf0, 0x21, 0x00


	//----- nvinfo : EIATTR_KPARAM_INFO
	.align		4
.L_1573:
        /*0018*/ 	.byte	0x04, 0x17
        /*001a*/ 	.short	(.L_1575 - .L_1574)
.L_1574:
        /*001c*/ 	.word	0x00000000
        /*0020*/ 	.short	0x0005
        /*0022*/ 	.short	0x0024
        /*0024*/ 	.byte	0x00, 0xf0, 0x21, 0x00


	//----- nvinfo : EIATTR_KPARAM_INFO
	.align		4
.L_1575:
        /*0028*/ 	.byte	0x04, 0x17
        /*002a*/ 	.short	(.L_1577 - .L_1576)
.L_1576:
        /*002c*/ 	.word	0x00000000
        /*0030*/ 	.short	0x0004
        /*0032*/ 	.short	0x0021
        /*0034*/ 	.byte	0x00, 0xf0, 0x05, 0x00


	//----- nvinfo : EIATTR_KPARAM_INFO
	.align		4
.L_1577:
        /*0038*/ 	.byte	0x04, 0x17
        /*003a*/ 	.short	(.L_1579 - .L_1578)
.L_1578:
        /*003c*/ 	.word	0x00000000
        /*0040*/ 	.short	0x0003
        /*0042*/ 	.short	0x0020
        /*0044*/ 	.byte	0x00, 0xf0, 0x05, 0x00


	//----- nvinfo : EIATTR_KPARAM_INFO
	.align		4
.L_1579:
        /*0048*/ 	.byte	0x04, 0x17
        /*004a*/ 	.short	(.L_1581 - .L_1580)
.L_1580:
        /*004c*/ 	.word	0x00000000
        /*0050*/ 	.short	0x0002
        /*0052*/ 	.short	0x0010
        /*0054*/ 	.byte	0x00, 0xf0, 0x41, 0x00


	//----- nvinfo : EIATTR_KPARAM_INFO
	.align		4
.L_1581:
        /*0058*/ 	.byte	0x04, 0x17
        /*005a*/ 	.short	(.L_1583 - .L_1582)
.L_1582:
        /*005c*/ 	.word	0x00000000
        /*0060*/ 	.short	0x0001
        /*0062*/ 	.short	0x0004
        /*0064*/ 	.byte	0x00, 0xf0, 0x21, 0x00


	//----- nvinfo : EIATTR_KPARAM_INFO
	.align		4
.L_1583:
        /*0068*/ 	.byte	0x04, 0x17
        /*006a*/ 	.short	(.L_1585 - .L_1584)
.L_1584:
        /*006c*/ 	.word	0x00000000
        /*0070*/ 	.short	0x0000
        /*0072*/ 	.short	0x0000
        /*0074*/ 	.byte	0x00, 0xf0, 0x11, 0x00


	//----- nvinfo : EIATTR_SPARSE_MMA_MASK
	.align		4
.L_1585:
        /*0078*/ 	.byte	0x03, 0x50
        /*007a*/ 	.short	0x0000


	//----- nvinfo : EIATTR_MAXREG_COUNT
	.align		4
        /*007c*/ 	.byte	0x03, 0x1b
        /*007e*/ 	.short	0x00ff


	//----- nvinfo : EIATTR_EXTERNS
	.align		4
        /*0080*/ 	.byte	0x04, 0x0f
        /*0082*/ 	.short	(.L_1587 - .L_1586)


	//   ....[0]....
	.align		4
.L_1586:
        /*0084*/ 	.word	index@(__assertfail)


	//----- nvinfo : EIATTR_MERCURY_ISA_VERSION
	.align		4
.L_1587:
        /*0088*/ 	.byte	0x03, 0x5f
        /*008a*/ 	.short	0x0101


	//----- nvinfo : EIATTR_VRC_CTA_INIT_COUNT
	.align		4
        /*008c*/ 	.byte	0x02, 0x4a
	.zero		1
	.zero		1


	//----- nvinfo : EIATTR_SYSCALL_OFFSETS
	.align		4
        /*0090*/ 	.byte	0x04, 0x46
        /*0092*/ 	.short	(.L_1589 - .L_1588)


	//   ....[0]....
.L_1588:
        /*0094*/ 	.word	0x00000e60


	//   ....[1]....
        /*0098*/ 	.word	0x00001de0


	//   ....[2]....
        /*009c*/ 	.word	0x00002cf0


	//   ....[3]....
        /*00a0*/ 	.word	0x00003bd0


	//   ....[4]....
        /*00a4*/ 	.word	0x000049e0


	//   ....[5]....
        /*00a8*/ 	.word	0x00005730


	//   ....[6]....
        /*00ac*/ 	.word	0x000065b0


	//   ....[7]....
        /*00b0*/ 	.word	0x00007410


	//----- nvinfo : EIATTR_EXIT_INSTR_OFFSETS
	.align		4
.L_1589:
        /*00b4*/ 	.byte	0x04, 0x1c
        /*00b6*/ 	.short	(.L_1591 - .L_1590)


	//   ....[0]....
.L_1590:
        /*00b8*/ 	.word	0x00006850


	//   ....[1]....
        /*00bc*/ 	.word	0x00006990


	//   ....[2]....
        /*00c0*/ 	.word	0x000069d0


	//   ....[3]....
        /*00c4*/ 	.word	0x00006a60


	//   ....[4]....
        /*00c8*/ 	.word	0x00006a90


	//   ....[5]....
        /*00cc*/ 	.word	0x00006ac0


	//   ....[6]....
        /*00d0*/ 	.word	0x00006b40


	//   ....[7]....
        /*00d4*/ 	.word	0x00006b70


	//   ....[8]....
        /*00d8*/ 	.word	0x00006c00


	//   ....[9]....
        /*00dc*/ 	.word	0x00006c40


	//   ....[10]....
        /*00e0*/ 	.word	0x00006c80


	//   ....[11]....
        /*00e4*/ 	.word	0x00006d50


	//   ....[12]....
        /*00e8*/ 	.word	0x00006eb0


	//   ....[13]....
        /*00ec*/ 	.word	0x00007010


	//   ....[14]....
        /*00f0*/ 	.word	0x00007160


	//   ....[15]....
        /*00f4*/ 	.word	0x00007190


	//   ....[16]....
        /*00f8*/ 	.word	0x000071c0


	//   ....[17]....
        /*00fc*/ 	.word	0x00007260


	//   ....[18]....
        /*0100*/ 	.word	0x000072b0


	//   ....[19]....
        /*0104*/ 	.word	0x00007420


	//   ....[20]....
        /*0108*/ 	.word	0x00007520


	//   ....[21]....
        /*010c*/ 	.word	0x00007650


	//   ....[22]....
        /*0110*/ 	.word	0x00007680


	//----- nvinfo : EIATTR_MAX_THREADS
	.align		4
.L_1591:
        /*0114*/ 	.byte	0x04, 0x05
        /*0116*/ 	.short	(.L_1593 - .L_1592)
.L_1592:
        /*0118*/ 	.word	0x00000080
        /*011c*/ 	.word	0x00000001
        /*0120*/ 	.word	0x00000001


	//----- nvinfo : EIATTR_CRS_STACK_SIZE
	.align		4
.L_1593:
        /*0124*/ 	.byte	0x04, 0x1e
        /*0126*/ 	.short	(.L_1595 - .L_1594)
.L_1594:
        /*0128*/ 	.word	0x00000000


	//----- nvinfo : EIATTR_CBANK_PARAM_SIZE
	.align		4
.L_1595:
        /*012c*/ 	.byte	0x03, 0x19
        /*012e*/ 	.short	0x0034


	//----- nvinfo : EIATTR_PARAM_CBANK
	.align		4
        /*0130*/ 	.byte	0x04, 0x0a
        /*0132*/ 	.short	(.L_1597 - .L_1596)
	.align		4
.L_1596:
        /*0134*/ 	.word	index@(.nv.constant0._ZN2at6native27unrolled_elementwise_kernelINS0_13BUnaryFunctorIfffZZZNS0_20copysign_kernel_cudaERNS_18TensorIteratorBaseEENKUlvE_clEvENKUlvE0_clEvEUlffE_EESt5arrayIPcLm2EELi4E23TrivialOffsetCalculatorILi1EjESD_NS0_6memory12LoadWithCastILi1EEENSE_13StoreWithCastILi1EEEEEviT_T0_T2_T3_T4_T5_)
        /*0138*/ 	.short	0x0380
        /*013a*/ 	.short	0x0034


	//----- nvinfo : EIATTR_SW_WAR
	.align		4
.L_1597:
        /*013c*/ 	.byte	0x04, 0x36
        /*013e*/ 	.short	(.L_1599 - .L_1598)
.L_1598:
        /*0140*/ 	.word	0x00000008
.L_1599:


//--------------------- .nv.info._ZN2at6native18elementwise_kernelILi128ELi2EZNS0_22gpu_kernel_impl_nocastINS0_13BUnaryFunctorIfffZZZNS0_20copysign_kernel_cudaERNS_18TensorIteratorBaseEENKUlvE_clEvENKUlvE0_clEvEUlffE_EEEEvS5_RKT_EUliE_EEviT1_ --------------------------
	.section	.nv.info._ZN2at6native18elementwise_kernelILi128ELi2EZNS0_22gpu_kernel_impl_nocastINS0_13BUnaryFunctorIfffZZZNS0_20copysign_kernel_cudaERNS_18TensorIteratorBaseEENKUlvE_clEvENKUlvE0_clEvEUlffE_EEEEvS5_RKT_EUliE_EEviT1_,"",@"SHT_CUDA_INFO"
	.sectionflags	@""
	.align	4


	//----- nvinfo : EIATTR_CUDA_API_VERSION
	.align		4
        /*0000*/ 	.byte	0x04, 0x37
        /*0002*/ 	.short	(.L_1601 - .L_1600)
.L_1600:
        /*0004*/ 	.word	0x00000082


	//----- nvinfo : EIATTR_KPARAM_INFO
	.align		4
.L_1601:
        /*0008*/ 	.byte	0x04, 0x17
        /*000a*/ 	.short	(.L_1603 - .L_1602)
.L_1602:
        /*000c*/ 	.word	0x00000000
        /*0010*/ 	.short	0x0001
        /*0012*/ 	.short	0x0008
        /*0014*/ 	.byte	0x00, 0xf0, 0x61, 0x08


	//----- nvinfo : EIATTR_KPARAM_INFO
	.align		4
.L_1603:
        /*0018*/ 	.byte	0x04, 0x17
        /*001a*/ 	.short	(.L_1605 - .L_1604)
.L_1604:
        /*001c*/ 	.word	0x00000000
        /*0020*/ 	.short	0x0000
        /*0022*/ 	.short	0x0000
        /*0024*/ 	.byte	0x00, 0xf0, 0x11, 0x00


	//----- nvinfo : EIATTR_SPARSE_MMA_MASK
	.align		4
.L_1605:
        /*0028*/ 	.byte	0x03, 0x50
        /*002a*/ 	.short	0x0000


	//----- nvinfo : EIATTR_MAXREG_COUNT
	.align		4
        /*002c*/ 	.byte	0x03, 0x1b
        /*002e*/ 	.short	0x0080


	//----- nvinfo : EIATTR_MERCURY_ISA_VERSION
	.align		4
        /*0030*/ 	.byte	0x03, 0x5f
        /*0032*/ 	.short	0x0101


	//----- nvinfo : EIATTR_VRC_CTA_INIT_COUNT
	.align		4
        /*0034*/ 	.byte	0x02, 0x4a
	.zero		1
	.zero		1


	//----- nvinfo : EIATTR_EXIT_INSTR_OFFSETS
	.align		4
        /*0038*/ 	.byte	0x04, 0x1c
        /*003a*/ 	.short	(.L_1607 - .L_1606)


	//   ....[0]....
.L_1606:
        /*003c*/ 	.word	0x00000160


	//   ....[1]....
        /*0040*/ 	.word	0x000001d0


	//   ....[2]....
        /*0044*/ 	.word	0x000015b0


	//   ....[3]....
        /*0048*/ 	.word	0x000028f0


	//----- nvinfo : EIATTR_MAX_THREADS
	.align		4
.L_1607:
        /*004c*/ 	.byte	0x04, 0x05
        /*004e*/ 	.short	(.L_1609 - .L_1608)
.L_1608:
        /*0050*/ 	.word	0x00000080
        /*0054*/ 	.word	0x00000001
        /*0058*/ 	.word	0x00000001


	//----- nvinfo : EIATTR_CRS_STACK_SIZE
	.align		4
.L_1609:
        /*005c*/ 	.byte	0x04, 0x1e
        /*005e*/ 	.short	(.L_1611 - .L_1610)
.L_1610:
        /*0060*/ 	.word	0x00000000


	//----- nvinfo : EIATTR_CBANK_PARAM_SIZE
	.align		4
.L_1611:
        /*0064*/ 	.byte	0x03, 0x19
        /*0066*/ 	.short	0x0220


	//----- nvinfo : EIATTR_PARAM_CBANK
	.align		4
        /*0068*/ 	.byte	0x04, 0x0a
        /*006a*/ 	.short	(.L_1613 - .L_1612)
	.align		4
.L_1612:
        /*006c*/ 	.word	index@(.nv.constant0._ZN2at6native18elementwise_kernelILi128ELi2EZNS0_22gpu_kernel_impl_nocastINS0_13BUnaryFunctorIfffZZZNS0_20copysign_kernel_cudaERNS_18TensorIteratorBaseEENKUlvE_clEvENKUlvE0_clEvEUlffE_EEEEvS5_RKT_EUliE_EEviT1_)
        /*0070*/ 	.short	0x0380
        /*0072*/ 	.short	0x0220


	//----- nvinfo : EIATTR_SW_WAR
	.align		4
.L_1613:
        /*0074*/ 	.byte	0x04, 0x36
        /*0076*/ 	.short	(.L_1615 - .L_1614)
.L_1614:
        /*0078*/ 	.word	0x00000008
.L_1615:


//--------------------- .nv.info._ZN2at6native27unrolled_elementwise_kernelINS0_13BUnaryFunctorIfffZZZNS0_20copysign_kernel_cudaERNS_18TensorIteratorBaseEENKUlvE_clEvENKUlvE0_clEvEUlffE_EESt5arrayIPcLm2EELi4E23TrivialOffsetCalculatorILi1EjESD_NS0_6memory15LoadWithoutCastENSE_16StoreWithoutCastEEEviT_T0_T2_T3_T4_T5_ --------------------------
	.section	.nv.info._ZN2at6native27unrolled_elementwise_kernelINS0_13BUnaryFunctorIfffZZZNS0_20copysign_kernel_cudaERNS_18TensorIteratorBaseEENKUlvE_clEvENKUlvE0_clEvEUlffE_EESt5arrayIPcLm2EELi4E23TrivialOffsetCalculatorILi1EjESD_NS0_6memory15LoadWithoutCastENSE_16StoreWithoutCastEEEviT_T0_T2_T3_T4_T5_,"",@"SHT_CUDA_INFO"
	.sectionflags	@""
	.align	4


	//----- nvinfo : EIATTR_CUDA_API_VERSION
	.align		4
        /*0000*/ 	.byte	0x04, 0x37
        /*0002*/ 	.short	(.L_1617 - .L_1616)
.L_1616:
        /*0004*/ 	.word	0x00000082


	//----- nvinfo : EIATTR_KPARAM_INFO
	.align		4
.L_1617:
        /*0008*/ 	.byte	0x04, 0x17
        /*000a*/ 	.short	(.L_1619 - .L_1618)
.L_1618:
        /*000c*/ 	.word	0x00000000
        /*0010*/ 	.short	0x0006
        /*0012*/ 	.short	0x0023
        /*0014*/ 	.byte	0x00, 0xf0, 0x05, 0x00


	//----- nvinfo : EIATTR_KPARAM_INFO
	.align		4
.L_1619:
        /*0018*/ 	.byte	0x04, 0x17
        /*001a*/ 	.short	(.L_1621 - .L_1620)
.L_1620:
        /*001c*/ 	.word	0x00000000
        /*0020*/ 	.short	0x0005
        /*0022*/ 	.short	0x0022
        /*0024*/ 	.byte	0x00, 0xf0, 0x05, 0x00


	//----- nvinfo : EIATTR_KPARAM_INFO
	.align		4
.L_1621:
        /*0028*/ 	.byte	0x04, 0x17
        /*002a*/ 	.short	(.L_1623 - .L_1622)
.L_1622:
        /*002c*/ 	.word	0x00000000
        /*0030*/ 	.short	0x0004
        /*0032*/ 	.short	0x0021
        /*0034*/ 	.byte	0x00, 0xf0, 0x05, 0x00


	//----- nvinfo : EIATTR_KPARAM_INFO
	.align		4
.L_1623:
        /*0038*/ 	.byte	0x04, 0x17
        /*003a*/ 	.short	(.L_1625 - .L_1624)
.L_1624:
        /*003c*/ 	.word	0x00000000
        /*0040*/ 	.short	0x0003
        /*0042*/ 	.short	0x0020
        /*0044*/ 	.byte	0x00, 0xf0, 0x05, 0x00


	//----- nvinfo : EIATTR_KPARAM_INFO
	.align		4
.L_1625:
        /*0048*/ 	.byte	0x04, 0x17
        /*004a*/ 	.short	(.L_1627 - .L_1626)
.L_1626:
        /*004c*/ 	.word	0x00000000
        /*0050*/ 	.short	0x0002
        /*0052*/ 	.short	0x0010
        /*0054*/ 	.byte	0x00, 0xf0, 0x41, 0x00


	//----- nvinfo : EIATTR_KPARAM_INFO
	.align		4
.L_1627:
        /*0058*/ 	.byte	0x04, 0x17
        /*005a*/ 	.short	(.L_1629 - .L_1628)
.L_1628:
        /*005c*/ 	.word	0x00000000
        /*0060*/ 	.short	0x0001
        /*0062*/ 	.short	0x0004
        /*0064*/ 	.byte	0x00, 0xf0, 0x21, 0x00


	//----- nvinfo : EIATTR_KPARAM_INFO
	.align		4
.L_1629:
        /*0068*/ 	.byte	0x04, 0x17
        /*006a*/ 	.short	(.L_1631 - .L_1630)
.L_1630:
        /*006c*/ 	.word	0x00000000
        /*0070*/ 	.short	0x0000
        /*0072*/ 	.short	0x0000
        /*0074*/ 	.byte	0x00, 0xf0, 0x11, 0x00


	//----- nvinfo : EIATTR_SPARSE_MMA_MASK
	.align		4
.L_1631:
        /*0078*/ 	.byte	0x03, 0x50
        /*007a*/ 	.short	0x0000


	//----- nvinfo : EIATTR_MAXREG_COUNT
	.align		4
        /*007c*/ 	.byte	0x03, 0x1b
        /*007e*/ 	.short	0x00ff


	//----- nvinfo : EIATTR_MERCURY_ISA_VERSION
	.align		4
        /*0080*/ 	.byte	0x03, 0x5f
        /*0082*/ 	.short	0x0101


	//----- nvinfo : EIATTR_VRC_CTA_INIT_COUNT
	.align		4
        /*0084*/ 	.byte	0x02, 0x4a
	.zero		1
	.zero		1


	//----- nvinfo : EIATTR_EXIT_INSTR_OFFSETS
	.align		4
        /*0088*/ 	.byte	0x04, 0x1c
        /*008a*/ 	.short	(.L_1633 - .L_1632)


	//   ....[0]....
.L_1632:
        /*008c*/ 	.word	0x00000400


	//   ....[1]....
        /*0090*/ 	.word	0x00000450


	//----- nvinfo : EIATTR_MAX_THREADS
	.align		4
.L_1633:
        /*0094*/ 	.byte	0x04, 0x05
        /*0096*/ 	.short	(.L_1635 - .L_1634)
.L_1634:
        /*0098*/ 	.word	0x00000080
        /*009c*/ 	.word	0x00000001
        /*00a0*/ 	.word	0x00000001


	//----- nvinfo : EIATTR_CRS_STACK_SIZE
	.align		4
.L_1635:
        /*00a4*/ 	.byte	0x04, 0x1e
        /*00a6*/ 	.short	(.L_1637 - .L_1636)
.L_1636:
        /*00a8*/ 	.word	0x00000000


	//----- nvinfo : EIATTR_CBANK_PARAM_SIZE
	.align		4
.L_1637:
        /*00ac*/ 	.byte	0x03, 0x19
        /*00ae*/ 	.short	0x0024


	//----- nvinfo : EIATTR_PARAM_CBANK
	.align		4
        /*00b0*/ 	.byte	0x04, 0x0a
        /*00b2*/ 	.short	(.L_1639 - .L_1638)
	.align		4
.L_1638:
        /*00b4*/ 	.word	index@(.nv.constant0._ZN2at6native27unrolled_elementwise_kernelINS0_13BUnaryFunctorIfffZZZNS0_20copysign_kernel_cudaERNS_18TensorIteratorBaseEENKUlvE_clEvENKUlvE0_clEvEUlffE_EESt5arrayIPcLm2EELi4E23TrivialOffsetCalculatorILi1EjESD_NS0_6memory15LoadWithoutCastENSE_16StoreWithoutCastEEEviT_T0_T2_T3_T4_T5_)
        /*00b8*/ 	.short	0x0380
        /*00ba*/ 	.short	0x0024


	//----- nvinfo : EIATTR_SW_WAR
	.align		4
.L_1639:
        /*00bc*/ 	.byte	0x04, 0x36
        /*00be*/ 	.short	(.L_1641 - .L_1640)
.L_1640:
        /*00c0*/ 	.word	0x00000008
.L_1641:


//--------------------- .nv.info._ZN2at6native29vectorized_elementwise_kernelILi2ENS0_13BUnaryFunctorIfffZZZNS0_20copysign_kernel_cudaERNS_18TensorIteratorBaseEENKUlvE_clEvENKUlvE0_clEvEUlffE_EESt5arrayIPcLm2EEEEviT0_T1_ --------------------------
	.section	.nv.info._ZN2at6native29vectorized_elementwise_kernelILi2ENS0_13BUnaryFunctorIfffZZZNS0_20copysign_kernel_cudaERNS_18TensorIteratorBaseEENKUlvE_clEvENKUlvE0_clEvEUlffE_EESt5arrayIPcLm2EEEEviT0_T1_,"",@"SHT_CUDA_INFO"
	.sectionflags	@""
	.align	4


	//----- nvinfo : EIATTR_CUDA_API_VERSION
	.align		4
        /*0000*/ 	.byte	0x04, 0x37
        /*0002*/ 	.short	(.L_1643 - .L_1642)
.L_1642:
        /*0004*/ 	.word	0x00000082


	//----- nvinfo : EIATTR_KPARAM_INFO
	.align		4
.L_1643:
        /*0008*/ 	.byte	0x04, 0x17
        /*000a*/ 	.short	(.L_1645 - .L_1644)
.L_1644:
        /*000c*/ 	.word	0x00000000
        /*0010*/ 	.short	0x0002
        /*0012*/ 	.short	0x0010
        /*0014*/ 	.byte	0x00, 0xf0, 0x41, 0x00


	//----- nvinfo : EIATTR_KPARAM_INFO
	.align		4
.L_1645:
        /*0018*/ 	.byte	0x04, 0x17
        /*001a*/ 	.short	(.L_1647 - .L_1646)
.L_1646:
        /*001c*/ 	.word	0x00000000
        /*0020*/ 	.short	0x0001
        /*0022*/ 	.short	0x0004
        /*0024*/ 	.byte	0x00, 0xf0, 0x21, 0x00


	//----- nvinfo : EIATTR_KPARAM_INFO
	.align		4
.L_1647:
        /*0028*/ 	.byte	0x04, 0x17
        /*002a*/ 	.short	(.L_1649 - .L_1648)
.L_1648:
        /*002c*/ 	.word	0x00000000
        /*0030*/ 	.short	0x0000
        /*0032*/ 	.short	0x0000
        /*0034*/ 	.byte	0x00, 0xf0, 0x11, 0x00


	//----- nvinfo : EIATTR_SPARSE_MMA_MASK
	.align		4
.L_1649:
        /*0038*/ 	.byte	0x03, 0x50
        /*003a*/ 	.short	0x0000


	//----- nvinfo : EIATTR_MAXREG_COUNT
	.align		4
        /*003c*/ 	.byte	0x03, 0x1b
        /*003e*/ 	.short	0x00ff


	//----- nvinfo : EIATTR_MERCURY_ISA_VERSION
	.align		4
        /*0040*/ 	.byte	0x03, 0x5f
        /*0042*/ 	.short	0x0101


	//----- nvinfo : EIATTR_VRC_CTA_INIT_COUNT
	.align		4
        /*0044*/ 	.byte	0x02, 0x4a
	.zero		1
	.zero		1


	//----- nvinfo : EIATTR_EXIT_INSTR_OFFSETS
	.align		4
        /*0048*/ 	.byte	0x04, 0x1c
        /*004a*/ 	.short	(.L_1651 - .L_1650)


	//   ....[0]....
.L_1650:
        /*004c*/ 	.word	0x00000800


	//   ....[1]....
        /*0050*/ 	.word	0x00000850


	//   ....[2]....
        /*0054*/ 	.word	0x000009e0


	//----- nvinfo : EIATTR_MAX_THREADS
	.align		4
.L_1651:
        /*0058*/ 	.byte	0x04, 0x05
        /*005a*/ 	.short	(.L_1653 - .L_1652)
.L_1652:
        /*005c*/ 	.word	0x00000080
        /*0060*/ 	.word	0x00000001
        /*0064*/ 	.word	0x00000001


	//----- nvinfo : EIATTR_CRS_STACK_SIZE
	.align		4
.L_1653:
        /*0068*/ 	.byte	0x04, 0x1e
        /*006a*/ 	.short	(.L_1655 - .L_1654)
.L_1654:
        /*006c*/ 	.word	0x00000000


	//----- nvinfo : EIATTR_CBANK_PARAM_SIZE
	.align		4
.L_1655:
        /*0070*/ 	.byte	0x03, 0x19
        /*0072*/ 	.short	0x0020


	//----- nvinfo : EIATTR_PARAM_CBANK
	.align		4
        /*0074*/ 	.byte	0x04, 0x0a
        /*0076*/ 	.short	(.L_1657 - .L_1656)
	.align		4
.L_1656:
        /*0078*/ 	.word	index@(.nv.constant0._ZN2at6native29vectorized_elementwise_kernelILi2ENS0_13BUnaryFunctorIfffZZZNS0_20copysign_kernel_cudaERNS_18TensorIteratorBaseEENKUlvE_clEvENKUlvE0_clEvEUlffE_EESt5arrayIPcLm2EEEEviT0_T1_)
        /*007c*/ 	.short	0x0380
        /*007e*/ 	.short	0x0020


	//----- nvinfo : EIATTR_SW_WAR
	.align		4
.L_1657:
        /*0080*/ 	.byte	0x04, 0x36
        /*0082*/ 	.short	(.L_1659 - .L_1658)
.L_1658:
        /*0084*/ 	.word	0x00000008
.L_1659:


//--------------------- .nv.info._ZN2at6native29vectorized_elementwise_kernelILi4ENS0_13BUnaryFunctorIfffZZZNS0_20copysign_kernel_cudaERNS_18TensorIteratorBaseEENKUlvE_clEvENKUlvE0_clEvEUlffE_EESt5arrayIPcLm2EEEEviT0_T1_ --------------------------
	.section	.nv.info._ZN2at6native29vectorized_elementwise_kernelILi4ENS0_13BUnaryFunctorIfffZZZNS0_20copysign_kernel_cudaERNS_18TensorIteratorBaseEENKUlvE_clEvENKUlvE0_clEvEUlffE_EESt5arrayIPcLm2EEEEviT0_T1_,"",@"SHT_CUDA_INFO"
	.sectionflags	@""
	.align	4


	//----- nvinfo : EIATTR_CUDA_API_VERSION
	.align		4
        /*0000*/ 	.byte	0x04, 0x37
        /*0002*/ 	.short	(.L_1661 - .L_1660)
.L_1660:
        /*0004*/ 	.word	0x00000082


	//----- nvinfo : EIATTR_KPARAM_INFO
	.align		4
.L_1661:
        /*0008*/ 	.byte	0x04, 0x17
        /*000a*/ 	.short	(.L_1663 - .L_1662)
.L_1662:
        /*000c*/ 	.word	0x00000000
        /*0010*/ 	.short	0x0002
        /*0012*/ 	.short	0x0010
        /*0014*/ 	.byte	0x00, 0xf0, 0x41, 0x00


	//----- nvinfo : EIATTR_KPARAM_INFO
	.align		4
.L_1663:
        /*0018*/ 	.byte	0x04, 0x17
        /*001a*/ 	.short	(.L_1665 - .L_1664)
.L_1664:
        /*001c*/ 	.word	0x00000000
        /*0020*/ 	.short	0x0001
        /*0022*/ 	.short	0x0004
        /*0024*/ 	.byte	0x00, 0xf0, 0x21, 0x00


	//----- nvinfo : EIATTR_KPARAM_INFO
	.align		4
.L_1665:
        /*0028*/ 	.byte	0x04, 0x17
        /*002a*/ 	.short	(.L_1667 - .L_1666)
.L_1666:
        /*002c*/ 	.word	0x00000000
        /*0030*/ 	.short	0x0000
        /*0032*/ 	.short	0x0000
        /*0034*/ 	.byte	0x00, 0xf0, 0x11, 0x00


	//----- nvinfo : EIATTR_SPARSE_MMA_MASK
	.align		4
.L_1667:
        /*0038*/ 	.byte	0x03, 0x50
        /*003a*/ 	.short	0x0000


	//----- nvinfo : EIATTR_MAXREG_COUNT
	.align		4
        /*003c*/ 	.byte	0x03, 0x1b
        /*003e*/ 	.short	0x00ff


	//----- nvinfo : EIATTR_MERCURY_ISA_VERSION
	.align		4
        /*0040*/ 	.byte	0x03, 0x5f
        /*0042*/ 	.short	0x0101


	//----- nvinfo : EIATTR_VRC_CTA_INIT_COUNT
	.align		4
        /*0044*/ 	.byte	0x02, 0x4a
	.zero		1
	.zero		1


	//----- nvinfo : EIATTR_EXIT_INSTR_OFFSETS
	.align		4
        /*0048*/ 	.byte	0x04, 0x1c
        /*004a*/ 	.short	(.L_1669 - .L_1668)


	//   ....[0]....
.L_1668:
        /*004c*/ 	.word	0x00000800


	//   ....[1]....
        /*0050*/ 	.word	0x00000850


	//   ....[2]....
        /*0054*/ 	.word	0x000009a0


	//----- nvinfo : EIATTR_MAX_THREADS
	.align		4
.L_1669:
        /*0058*/ 	.byte	0x04, 0x05
        /*005a*/ 	.short	(.L_1671 - .L_1670)
.L_1670:
        /*005c*/ 	.word	0x00000080
        /*0060*/ 	.word	0x00000001
        /*0064*/ 	.word	0x00000001


	//----- nvinfo : EIATTR_CRS_STACK_SIZE
	.align		4
.L_1671:
        /*0068*/ 	.byte	0x04, 0x1e
        /*006a*/ 	.short	(.L_1673 - .L_1672)
.L_1672:
        /*006c*/ 	.word	0x00000000


	//----- nvinfo : EIATTR_CBANK_PARAM_SIZE
	.align		4
.L_1673:
        /*0070*/ 	.byte	0x03, 0x19
        /*0072*/ 	.short	0x0020


	//----- nvinfo : EIATTR_PARAM_CBANK
	.align		4
        /*0074*/ 	.byte	0x04, 0x0a
        /*0076*/ 	.short	(.L_1675 - .L_1674)
	.align		4
.L_1674:
        /*0078*/ 	.word	index@(.nv.constant0._ZN2at6native29vectorized_elementwise_kernelILi4ENS0_13BUnaryFunctorIfffZZZNS0_20copysign_kernel_cudaERNS_18TensorIteratorBaseEENKUlvE_clEvENKUlvE0_clEvEUlffE_EESt5arrayIPcLm2EEEEviT0_T1_)
        /*007c*/ 	.short	0x0380
        /*007e*/ 	.short	0x0020


	//----- nvinfo : EIATTR_SW_WAR
	.align		4
.L_1675:
        /*0080*/ 	.byte	0x04, 0x36
        /*0082*/ 	.short	(.L_1677 - .L_1676)
.L_1676:
        /*0084*/ 	.word	0x00000008
.L_1677:


//--------------------- .nv.info._ZN2at6native29vectorized_elementwise_kernelILi8ENS0_13BUnaryFunctorIfffZZZNS0_20copysign_kernel_cudaERNS_18TensorIteratorBaseEENKUlvE_clEvENKUlvE0_clEvEUlffE_EESt5arrayIPcLm2EEEEviT0_T1_ --------------------------
	.section	.nv.info._ZN2at6native29vectorized_elementwise_kernelILi8ENS0_13BUnaryFunctorIfffZZZNS0_20copysign_kernel_cudaERNS_18TensorIteratorBaseEENKUlvE_clEvENKUlvE0_clEvEUlffE_EESt5arrayIPcLm2EEEEviT0_T1_,"",@"SHT_CUDA_INFO"
	.sectionflags	@""
	.align	4


	//----- nvinfo : EIATTR_CUDA_API_VERSION
	.align		4
        /*0000*/ 	.byte	0x04, 0x37
        /*0002*/ 	.short	(.L_1679 - .L_1678)
.L_1678:
        /*0004*/ 	.word	0x00000082


	//----- nvinfo : EIATTR_KPARAM_INFO
	.align		4
.L_1679:
        /*0008*/ 	.byte	0x04, 0x17
        /*000a*/ 	.short	(.L_1681 - .L_1680)
.L_1680:
        /*000c*/ 	.word	0x00000000
        /*0010*/ 	.short	0x0002
        /*0012*/ 	.short	0x0010
        /*0014*/ 	.byte	0x00, 0xf0, 0x41, 0x00


	//----- nvinfo : EIATTR_KPARAM_INFO
	.align		4
.L_1681:
        /*0018*/ 	.byte	0x04, 0x17
        /*001a*/ 	.short	(.L_1683 - .L_1682)
.L_1682:
        /*001c*/ 	.word	0x00000000
        /*0020*/ 	.short	0x0001
        /*0022*/ 	.short	0x0004
        /*0024*/ 	.byte	0x00, 0xf0, 0x21, 0x00


	//----- nvinfo : EIATTR_KPARAM_INFO
	.align		4
.L_1683:
        /*0028*/ 	.byte	0x04, 0x17
        /*002a*/ 	.short	(.L_1685 - .L_1684)
.L_1684:
        /*002c*/ 	.word	0x00000000
        /*0030*/ 	.short	0x0000
        /*0032*/ 	.short	0x0000
        /*0034*/ 	.byte	0x00, 0xf0, 0x11, 0x00


	//----- nvinfo : EIATTR_SPARSE_MMA_MASK
	.align		4
.L_1685:
        /*0038*/ 	.byte	0x03, 0x50
        /*003a*/ 	.short	0x0000


	//----- nvinfo : EIATTR_MAXREG_COUNT
	.align		4
        /*003c*/ 	.byte	0x03, 0x1b
        /*003e*/ 	.short	0x00ff


	//----- nvinfo : EIATTR_MERCURY_ISA_VERSION
	.align		4
        /*0040*/ 	.byte	0x03, 0x5f
        /*0042*/ 	.short	0x0101


	//----- nvinfo : EIATTR_VRC_CTA_INIT_COUNT
	.align		4
        /*0044*/ 	.byte	0x02, 0x4a
	.zero		1
	.zero		1


	//----- nvinfo : EIATTR_EXIT_INSTR_OFFSETS
	.align		4
        /*0048*/ 	.byte	0x04, 0x1c
        /*004a*/ 	.short	(.L_1687 - .L_1686)


	//   ....[0]....
.L_1686:
        /*004c*/ 	.word	0x00000010


	//----- nvinfo : EIATTR_MAX_THREADS
	.align		4
.L_1687:
        /*0050*/ 	.byte	0x04, 0x05
        /*0052*/ 	.short	(.L_1689 - .L_1688)
.L_1688:
        /*0054*/ 	.word	0x00000080
        /*0058*/ 	.word	0x00000001
        /*005c*/ 	.word	0x00000001


	//----- nvinfo : EIATTR_CBANK_PARAM_SIZE
	.align		4
.L_1689:
        /*0060*/ 	.byte	0x03, 0x19
        /*0062*/ 	.short	0x0020


	//----- nvinfo : EIATTR_PARAM_CBANK
	.align		4
        /*0064*/ 	.byte	0x04, 0x0a
        /*0066*/ 	.short	(.L_1691 - .L_1690)
	.align		4
.L_1690:
        /*0068*/ 	.word	index@(.nv.constant0._ZN2at6native29vectorized_elementwise_kernelILi8ENS0_13BUnaryFunctorIfffZZZNS0_20copysign_kernel_cudaERNS_18TensorIteratorBaseEENKUlvE_clEvENKUlvE0_clEvEUlffE_EESt5arrayIPcLm2EEEEviT0_T1_)
        /*006c*/ 	.short	0x0380
        /*006e*/ 	.short	0x0020


	//----- nvinfo : EIATTR_SW_WAR
	.align		4
.L_1691:
        /*0070*/ 	.byte	0x04, 0x36
        /*0072*/ 	.short	(.L_1693 - .L_1692)
.L_1692:
        /*0074*/ 	.word	0x00000008
.L_1693:


//--------------------- .nv.info._ZN2at6native18elementwise_kernelILi128ELi4EZNS0_15gpu_kernel_implINS0_13AUnaryFunctorIfffZZZNS0_20copysign_kernel_cudaERNS_18TensorIteratorBaseEENKUlvE_clEvENKUlvE0_clEvEUlffE_EEEEvS5_RKT_EUliE_EEviT1_ --------------------------
	.section	.nv.info._ZN2at6native18elementwise_kernelILi128ELi4EZNS0_15gpu_kernel_implINS0_13AUnaryFunctorIfffZZZNS0_20copysign_kernel_cudaERNS_18TensorIteratorBaseEENKUlvE_clEvENKUlvE0_clEvEUlffE_EEEEvS5_RKT_EUliE_EEviT1_,"",@"SHT_CUDA_INFO"
	.sectionflags	@""
	.align	4


	//----- nvinfo : EIATTR_CUDA_API_VERSION
	.align		4
        /*0000*/ 	.byte	0x04, 0x37
        /*0002*/ 	.short	(.L_1695 - .L_1694)
.L_1694:
        /*0004*/ 	.word	0x00000082


	//----- nvinfo : EIATTR_KPARAM_INFO
	.align		4
.L_1695:
        /*0008*/ 	.byte	0x04, 0x17
        /*000a*/ 	.short	(.L_1697 - .L_1696)
.L_1696:
        /*000c*/ 	.word	0x00000000
        /*0010*/ 	.short	0x0001
        /*0012*/ 	.short	0x0008
        /*0014*/ 	.byte	0x00, 0xf0, 0x81, 0x08


	//----- nvinfo : EIATTR_KPARAM_INFO
	.align		4
.L_1697:
        /*0018*/ 	.byte	0x04, 0x17
        /*001a*/ 	.short	(.L_1699 - .L_1698)
.L_1698:
        /*001c*/ 	.word	0x00000000
        /*0020*/ 	.short	0x0000
        /*0022*/ 	.short	0x0000
        /*0024*/ 	.byte	0x00, 0xf0, 0x11, 0x00


	//----- nvinfo : EIATTR_SPARSE_MMA_MASK
	.align		4
.L_1699:
        /*0028*/ 	.byte	0x03, 0x50
        /*002a*/ 	.short	0x0000


	//----- nvinfo : EIATTR_MAXREG_COUNT
	.align		4
        /*002c*/ 	.byte	0x03, 0x1b
        /*002e*/ 	.short	0x0080


	//----- nvinfo : EIATTR_EXTERNS
	.align		4
        /*0030*/ 	.byte	0x04, 0x0f
        /*0032*/ 	.short	(.L_1701 - .L_1700)


	//   ....[0]....
	.align		4
.L_1700:
        /*0034*/ 	.word	index@(__assertfail)


	//----- nvinfo : EIATTR_MERCURY_ISA_VERSION
	.align		4
.L_1701:
        /*0038*/ 	.byte	0x03, 0x5f
        /*003a*/ 	.short	0x0101


	//----- nvinfo : EIATTR_VRC_CTA_INIT_COUNT
	.align		4
        /*003c*/ 	.byte	0x02, 0x4a
	.zero		1
	.zero		1


	//----- nvinfo : EIATTR_SYSCALL_OFFSETS
	.align		4
        /*0040*/ 	.byte	0x04, 0x46
        /*0042*/ 	.short	(.L_1703 - .L_1702)


	//   ....[0]....
.L_1702:
        /*0044*/ 	.word	0x00002150


	//   ....[1]....
        /*0048*/ 	.word	0x00002f20


	//   ....[2]....
        /*004c*/ 	.word	0x000051b0


	//   ....[3]....
        /*0050*/ 	.word	0x00005de0


	//   ....[4]....
        /*0054*/ 	.word	0x00008180


	//   ....[5]....
        /*0058*/ 	.word	0x00008db0


	//   ....[6]....
        /*005c*/ 	.word	0x0000b160


	//   ....[7]....
        /*0060*/ 	.word	0x0000bd60


	//----- nvinfo : EIATTR_EXIT_INSTR_OFFSETS
	.align		4
.L_1703:
        /*0064*/ 	.byte	0x04, 0x1c
        /*0066*/ 	.short	(.L_1705 - .L_1704)


	//   ....[0]....
.L_1704:
        /*0068*/ 	.word	0x00009060


	//   ....[1]....
        /*006c*/ 	.word	0x0000b2e0


	//   ....[2]....
        /*0070*/ 	.word	0x0000b320


	//   ....[3]....
        /*0074*/ 	.word	0x0000b3b0


	//   ....[4]....
        /*0078*/ 	.word	0x0000b3e0


	//   ....[5]....
        /*007c*/ 	.word	0x0000b410


	//   ....[6]....
        /*0080*/ 	.word	0x0000b490


	//   ....[7]....
        /*0084*/ 	.word	0x0000b4c0


	//   ....[8]....
        /*0088*/ 	.word	0x0000b550


	//   ....[9]....
        /*008c*/ 	.word	0x0000b590


	//   ....[10]....
        /*0090*/ 	.word	0x0000b5d0


	//   ....[11]....
        /*0094*/ 	.word	0x0000b6a0


	//   ....[12]....
        /*0098*/ 	.word	0x0000b800


	//   ....[13]....
        /*009c*/ 	.word	0x0000b960


	//   ....[14]....
        /*00a0*/ 	.word	0x0000bab0


	//   ....[15]....
        /*00a4*/ 	.word	0x0000bae0


	//   ....[16]....
        /*00a8*/ 	.word	0x0000bb10


	//   ....[17]....
        /*00ac*/ 	.word	0x0000bbb0


	//   ....[18]....
        /*00b0*/ 	.word	0x0000bc00


	//   ....[19]....
        /*00b4*/ 	.word	0x0000bd70


	//   ....[20]....
        /*00b8*/ 	.word	0x0000be70


	//   ....[21]....
        /*00bc*/ 	.word	0x0000bfa0


	//   ....[22]....
        /*00c0*/ 	.word	0x0000bfd0


	//----- nvinfo : EIATTR_MAX_THREADS
	.align		4
.L_1705:
        /*00c4*/ 	.byte	0x04, 0x05
        /*00c6*/ 	.short	(.L_1707 - .L_1706)
.L_1706:
        /*00c8*/ 	.word	0x00000080
        /*00cc*/ 	.word	0x00000001
        /*00d0*/ 	.word	0x00000001


	//----- nvinfo : EIATTR_CRS_STACK_SIZE
	.align		4
.L_1707:
        /*00d4*/ 	.byte	0x04, 0x1e
        /*00d6*/ 	.short	(.L_1709 - .L_1708)
.L_1708:
        /*00d8*/ 	.word	0x00000000


	//----- nvinfo : EIATTR_CBANK_PARAM_SIZE
	.align		4
.L_1709:
        /*00dc*/ 	.byte	0x03, 0x19
        /*00de*/ 	.short	0x0228


	//----- nvinfo : EIATTR_PARAM_CBANK
	.align		4
        /*00e0*/ 	.byte	0x04, 0x0a
        /*00e2*/ 	.short	(.L_1711 - .L_1710)
	.align		4
.L_1710:
        /*00e4*/ 	.word	index@(.nv.constant0._ZN2at6native18elementwise_kernelILi128ELi4EZNS0_15gpu_kernel_implINS0_13AUnaryFunctorIfffZZZNS0_20copysign_kernel_cudaERNS_18TensorIteratorBaseEENKUlvE_clEvENKUlvE0_clEvEUlffE_EEEEvS5_RKT_EUliE_EEviT1_)
        /*00e8*/ 	.short	0x0380
        /*00ea*/ 	.short	0x0228


	//----- nvinfo : EIATTR_SW_WAR
	.align		4
.L_1711:
        /*00ec*/ 	.byte	0x04, 0x36
        /*00ee*/ 	.short	(.L_1713 - .L_1712)
.L_1712:
        /*00f0*/ 	.word	0x00000008
.L_1713:


//--------------------- .nv.info._ZN2at6native27unrolled_elementwise_kernelINS0_13AUnaryFunctorIfffZZZNS0_20copysign_kernel_cudaERNS_18TensorIteratorBaseEENKUlvE_clEvENKUlvE0_clEvEUlffE_EESt5arrayIPcLm2EELi4E23TrivialOffsetCalculatorILi1EjESD_NS0_6memory12LoadWithCastILi1EEENSE_13StoreWithCastILi1EEEEEviT_T0_T2_T3_T4_T5_ --------------------------
	.section	.nv.info._ZN2at6native27unrolled_elementwise_kernelINS0_13AUnaryFunctorIfffZZZNS0_20copysign_kernel_cudaERNS_18TensorIteratorBaseEENKUlvE_clEvENKUlvE0_clEvEUlffE_EESt5arrayIPcLm2EELi4E23TrivialOffsetCalculatorILi1EjESD_NS0_6memory12LoadWithCastILi1EEENSE_13StoreWithCastILi1EEEEEviT_T0_T2_T3_T4_T5_,"",@"SHT_CUDA_INFO"
	.sectionflags	@""
	.align	4


	//----- nvinfo : EIATTR_CUDA_API_VERSION
	.align		4
        /*0000*/ 	.byte	0x04, 0x37
        /*0002*/ 	.short	(.L_1715 - .L_1714)
.L_1714:
        /*0004*/ 	.word	0x00000082


	//----- nvinfo : EIATTR_KPARAM_INFO
	.align		4
.L_1715:
        /*0008*/ 	.byte	0x04, 0x17
        /*000a*/ 	.short	(.L_1717 - .L_1716)
.L_1716:
        /*000c*/ 	.word	0x00000000
        /*0010*/ 	.short	0x0006
        /*0012*/ 	.short	0x002c
        /*0014*/ 	.byte	0x00, 0xf0, 0x21, 0x00


	//----- nvinfo : EIATTR_KPARAM_INFO
	.align		4
.L_1717:
        /*0018*/ 	.byte	0x04, 0x17
        /*001a*/ 	.short	(.L_1719 - .L_1718)
.L_1718:
        /*001c*/ 	.word	0x00000000
        /*0020*/ 	.short	0x0005
        /*0022*/ 	.short	0x0024
        /*0024*/ 	.byte	0x00, 0xf0, 0x21, 0x00


	//----- nvinfo : EIATTR_KPARAM_INFO
	.align		4
.L_1719:
        /*0028*/ 	.byte	0x04, 0x17
        /*002a*/ 	.short	(.L_1721 - .L_1720)
.L_1720:
        /*002c*/ 	.word	0x00000000
        /*0030*/ 	.short	0x0004
        /*0032*/ 	.short	0x0021
        /*0034*/ 	.byte	0x00, 0xf0, 0x05, 0x00


	//----- nvinfo : EIATTR_KPARAM_INFO
	.align		4
.L_1721:
        /*0038*/ 	.byte	0x04, 0x17
        /*003a*/ 	.short	(.L_1723 - .L_1722)
.L_1722:
        /*003c*/ 	.word	0x00000000
        /*0040*/ 	.short	0x0003
        /*0042*/ 	.short	0x0020
        /*0044*/ 	.byte	0x00, 0xf0, 0x05, 0x00


	//----- nvinfo : EIATTR_KPARAM_INFO
	.align		4
.L_1723:
        /*0048*/ 	.byte	0x04, 0x17
        /*004a*/ 	.short	(.L_1725 - .L_1724)
.L_1724:
        /*004c*/ 	.word	0x00000000
        /*0050*/ 	.short	0x0002
        /*0052*/ 	.short	0x0010
        /*0054*/ 	.byte	0x00, 0xf0, 0x41, 0x00


	//----- nvinfo : EIATTR_KPARAM_INFO
	.align		4
.L_1725:
        /*0058*/ 	.byte	0x04, 0x17
        /*005a*/ 	.short	(.L_1727 - .L_1726)
.L_1726:
        /*005c*/ 	.word	0x00000000
        /*0060*/ 	.short	0x0001
        /*0062*/ 	.short	0x0004
        /*0064*/ 	.byte	0x00, 0xf0, 0x21, 0x00


	//----- nvinfo : EIATTR_KPARAM_INFO
	.align		4
.L_1727:
        /*0068*/ 	.byte	0x04, 0x17
        /*006a*/ 	.short	(.L_1729 - .L_1728)
.L_1728:
        /*006c*/ 	.word	0x00000000
        /*0070*/ 	.short	0x0000
        /*0072*/ 	.short	0x0000
        /*0074*/ 	.byte	0x00, 0xf0, 0x11, 0x00


	//----- nvinfo : EIATTR_SPARSE_MMA_MASK
	.align		4
.L_1729:
        /*0078*/ 	.byte	0x03, 0x50
        /*007a*/ 	.short	0x0000


	//----- nvinfo : EIATTR_MAXREG_COUNT
	.align		4
        /*007c*/ 	.byte	0x03, 0x1b
        /*007e*/ 	.short	0x00ff


	//----- nvinfo : EIATTR_EXTERNS
	.align		4
        /*0080*/ 	.byte	0x04, 0x0f
        /*0082*/ 	.short	(.L_1731 - .L_1730)


	//   ....[0]....
	.align		4
.L_1730:
        /*0084*/ 	.word	index@(__assertfail)


	//----- nvinfo : EIATTR_MERCURY_ISA_VERSION
	.align		4
.L_1731:
        /*0088*/ 	.byte	0x03, 0x5f
        /*008a*/ 	.short	0x0101


	//----- nvinfo : EIATTR_VRC_CTA_INIT_COUNT
	.align		4
        /*008c*/ 	.byte	0x02, 0x4a
	.zero		1
	.zero		1


	//----- nvinfo : EIATTR_SYSCALL_OFFSETS
	.align		4
        /*0090*/ 	.byte	0x04, 0x46
        /*0092*/ 	.short	(.L_1733 - .L_1732)


	//   ....[0]....
.L_1732:
        /*0094*/ 	.word	0x00000e60


	//   ....[1]....
        /*0098*/ 	.word	0x00001de0


	//   ....[2]....
        /*009c*/ 	.word	0x00002cf0


	//   ....[3]....
        /*00a0*/ 	.word	0x00003bd0


	//   ....[4]....
        /*00a4*/ 	.word	0x000049e0


	//   ....[5]....
        /*00a8*/ 	.word	0x00005730


	//   ....[6]....
        /*00ac*/ 	.word	0x000065b0


	//   ....[7]....
        /*00b0*/ 	.word	0x00007410


	//----- nvinfo : EIATTR_EXIT_INSTR_OFFSETS
	.align		4
.L_1733:
        /*00b4*/ 	.byte	0x04, 0x1c
        /*00b6*/ 	.short	(.L_1735 - .L_1734)


	//   ....[0]....
.L_1734:
        /*00b8*/ 	.word	0x00006850


	//   ....[1]....
        /*00bc*/ 	.word	0x00006990


	//   ....[2]....
        /*00c0*/ 	.word	0x000069d0


	//   ....[3]....
        /*00c4*/ 	.word	0x00006a60


	//   ....[4]....
        /*00c8*/ 	.word	0x00006a90


	//   ....[5]....
        /*00cc*/ 	.word	0x00006ac0


	//   ....[6]....
        /*00d0*/ 	.word	0x00006b40


	//   ....[7]....
        /*00d4*/ 	.word	0x00006b70


	//   ....[8]....
        /*00d8*/ 	.word	0x00006c00


	//   ....[9]....
        /*00dc*/ 	.word	0x00006c40


	//   ....[10]....
        /*00e0*/ 	.word	0x00006c80


	//   ....[11]....
        /*00e4*/ 	.word	0x00006d50


	//   ....[12]....
        /*00e8*/ 	.word	0x00006eb0


	//   ....[13]....
        /*00ec*/ 	.word	0x00007010


	//   ....[14]....
        /*00f0*/ 	.word	0x00007160


	//   ....[15]....
        /*00f4*/ 	.word	0x00007190


	//   ....[16]....
        /*00f8*/ 	.word	0x000071c0


	//   ....[17]....
        /*00fc*/ 	.word	0x00007260


	//   ....[18]....
        /*0100*/ 	.word	0x000072b0


	//   ....[19]....
        /*0104*/ 	.word	0x00007420


	//   ....[20]....
        /*0108*/ 	.word	0x00007520


	//   ....[21]....
        /*010c*/ 	.word	0x00007650


	//   ....[22]....
        /*0110*/ 	.word	0x00007680


	//----- nvinfo : EIATTR_MAX_THREADS
	.align		4
.L_1735:
        /*0114*/ 	.byte	0x04, 0x05
        /*0116*/ 	.short	(.L_1737 - .L_1736)
.L_1736:
        /*0118*/ 	.word	0x00000080
        /*011c*/ 	.word	0x00000001
        /*0120*/ 	.word	0x00000001


	//----- nvinfo : EIATTR_CRS_STACK_SIZE
	.align		4
.L_1737:
        /*0124*/ 	.byte	0x04, 0x1e
        /*0126*/ 	.short	(.L_1739 - .L_1738)
.L_1738:
        /*0128*/ 	.word	0x00000000


	//----- nvinfo : EIATTR_CBANK_PARAM_SIZE
	.align		4
.L_1739:
        /*012c*/ 	.byte	0x03, 0x19
        /*012e*/ 	.short	0x0034


	//----- nvinfo : EIATTR_PARAM_CBANK
	.align		4
        /*0130*/ 	.byte	0x04, 0x0a
        /*0132*/ 	.short	(.L_1741 - .L_1740)
	.align		4
.L_1740:
        /*0134*/ 	.word	index@(.nv.constant0._ZN2at6native27unrolled_elementwise_kernelINS0_13AUnaryFunctorIfffZZZNS0_20copysign_kernel_cudaERNS_18TensorIteratorBaseEENKUlvE_clEvENKUlvE0_clEvEUlffE_EESt5arrayIPcLm2EELi4E23TrivialOffsetCalculatorILi1EjESD_NS0_6memory12LoadWithCastILi1EEENSE_13StoreWithCastILi1EEEEEviT_T0_T2_T3_T4_T5_)
        /*0138*/ 	.short	0x0380
        /*013a*/ 	.short	0x0034


	//----- nvinfo : EIATTR_SW_WAR
	.align		4
.L_1741:
        /*013c*/ 	.byte	0x04, 0x36
        /*013e*/ 	.short	(.L_1743 - .L_1742)
.L_1742:
        /*0140*/ 	.word	0x00000008
.L_1743:


//--------------------- .nv.info._ZN2at6native18elementwise_kernelILi128ELi2EZNS0_22gpu_kernel_impl_nocastINS0_13AUnaryFunctorIfffZZZNS0_20copysign_kernel_cudaERNS_18TensorIteratorBaseEENKUlvE_clEvENKUlvE0_clEvEUlffE_EEEEvS5_RKT_EUliE_EEviT1_ --------------------------
	.section	.nv.info._ZN2at6native18elementwise_kernelILi128ELi2EZNS0_22gpu_kernel_impl_nocastINS0_13AUnaryFunctorIfffZZZNS0_20copysign_kernel_cudaERNS_18TensorIteratorBaseEENKUlvE_clEvENKUlvE0_clEvEUlffE_EEEEvS5_RKT_EUliE_EEviT1_,"",@"SHT_CUDA_INFO"
	.sectionflags	@""
	.align	4


	//----- nvinfo : EIATTR_CUDA_API_VERSION
	.align		4
        /*0000*/ 	.byte	0x04, 0x37
        /*0002*/ 	.short	(.L_1745 - .L_1744)
.L_1744:
        /*0004*/ 	.word	0x00000082


	//----- nvinfo : EIATTR_KPARAM_INFO
	.align		4
.L_1745:
        /*0008*/ 	.byte	0x04, 0x17
        /*000a*/ 	.short	(.L_1747 - .L_1746)
.L_1746:
        /*000c*/ 	.word	0x00000000
        /*0010*/ 	.short	0x0001
        /*0012*/ 	.short	0x0008
        /*0014*/ 	.byte	0x00, 0xf0, 0x61, 0x08


	//----- nvinfo : EIATTR_KPARAM_INFO
	.align		4
.L_1747:
        /*0018*/ 	.byte	0x04, 0x17
        /*001a*/ 	.short	(.L_1749 - .L_1748)
.L_1748:
        /*001c*/ 	.word	0x00000000
        /*0020*/ 	.short	0x0000
        /*0022*/ 	.short	0x0000
        /*0024*/ 	.byte	0x00, 0xf0, 0x11, 0x00


	//----- nvinfo : EIATTR_SPARSE_MMA_MASK
	.align		4
.L_1749:
        /*0028*/ 	.byte	0x03, 0x50
        /*002a*/ 	.short	0x0000


	//----- nvinfo : EIATTR_MAXREG_COUNT
	.align		4
        /*002c*/ 	.byte	0x03, 0x1b
        /*002e*/ 	.short	0x0080


	//----- nvinfo : EIATTR_MERCURY_ISA_VERSION
	.align		4
        /*0030*/ 	.byte	0x03, 0x5f
        /*0032*/ 	.short	0x0101


	//----- nvinfo : EIATTR_VRC_CTA_INIT_COUNT
	.align		4
        /*0034*/ 	.byte	0x02, 0x4a
	.zero		1
	.zero		1


	//----- nvinfo : EIATTR_EXIT_INSTR_OFFSETS
	.align		4
        /*0038*/ 	.byte	0x04, 0x1c
        /*003a*/ 	.short	(.L_1751 - .L_1750)


	//   ....[0]....
.L_1750:
        /*003c*/ 	.word	0x00000160


	//   ....[1]....
        /*0040*/ 	.word	0x000001d0


	//   ....[2]....
        /*0044*/ 	.word	0x000015b0


	//   ....[3]....
        /*0048*/ 	.word	0x000028f0


	//----- nvinfo : EIATTR_MAX_THREADS
	.align		4
.L_1751:
        /*004c*/ 	.byte	0x04, 0x05
        /*004e*/ 	.short	(.L_1753 - .L_1752)
.L_1752:
        /*0050*/ 	.word	0x00000080
        /*0054*/ 	.word	0x00000001
        /*0058*/ 	.word	0x00000001


	//----- nvinfo : EIATTR_CRS_STACK_SIZE
	.align		4
.L_1753:
        /*005c*/ 	.byte	0x04, 0x1e
        /*005e*/ 	.short	(.L_1755 - .L_1754)
.L_1754:
        /*0060*/ 	.word	0x00000000


	//----- nvinfo : EIATTR_CBANK_PARAM_SIZE
	.align		4
.L_1755:
        /*0064*/ 	.byte	0x03, 0x19
        /*0066*/ 	.short	0x0220


	//----- nvinfo : EIATTR_PARAM_CBANK
	.align		4
        /*0068*/ 	.byte	0x04, 0x0a
        /*006a*/ 	.short	(.L_1757 - .L_1756)
	.align		4
.L_1756:
        /*006c*/ 	.word	index@(.nv.constant0._ZN2at6native18elementwise_kernelILi128ELi2EZNS0_22gpu_kernel_impl_nocastINS0_13AUnaryFunctorIfffZZZNS0_20copysign_kernel_cudaERNS_18TensorIteratorBaseEENKUlvE_clEvENKUlvE0_clEvEUlffE_EEEEvS5_RKT_EUliE_EEviT1_)
        /*0070*/ 	.short	0x0380
        /*0072*/ 	.short	0x0220


	//----- nvinfo : EIATTR_SW_WAR
	.align		4
.L_1757:
        /*0074*/ 	.byte	0x04, 0x36
        /*0076*/ 	.short	(.L_1759 - .L_1758)
.L_1758:
        /*0078*/ 	.word	0x00000008
.L_1759:


//--------------------- .nv.info._ZN2at6native27unrolled_elementwise_kernelINS0_13AUnaryFunctorIfffZZZNS0_20copysign_kernel_cudaERNS_18TensorIteratorBaseEENKUlvE_clEvENKUlvE0_clEvEUlffE_EESt5arrayIPcLm2EELi4E23TrivialOffsetCalculatorILi1EjESD_NS0_6memory15LoadWithoutCastENSE_16StoreWithoutCastEEEviT_T0_T2_T3_T4_T5_ --------------------------
	.section	.nv.info._ZN2at6native27unrolled_elementwise_kernelINS0_13AUnaryFunctorIfffZZZNS0_20copysign_kernel_cudaERNS_18TensorIteratorBaseEENKUlvE_clEvENKUlvE0_clEvEUlffE_EESt5arrayIPcLm2EELi4E23TrivialOffsetCalculatorILi1EjESD_NS0_6memory15LoadWithoutCastENSE_16StoreWithoutCastEEEviT_T0_T2_T3_T4_T5_,"",@"SHT_CUDA_INFO"
	.sectionflags	@""
	.align	4


	//----- nvinfo : EIATTR_CUDA_API_VERSION
	.align		4
        /*0000*/ 	.byte	0x04, 0x37
        /*0002*/ 	.short	(.L_1761 - .L_1760)
.L_1760:
        /*0004*/ 	.word	0x00000082


	//----- nvinfo : EIATTR_KPARAM_INFO
	.align		4
.L_1761:
        /*0008*/ 	.byte	0x04, 0x17
        /*000a*/ 	.short	(.L_1763 - .L_1762)
.L_1762:
        /*000c*/ 	.word	0x00000000
        /*0010*/ 	.short	0x0006
        /*0012*/ 	.short	0x0023
        /*0014*/ 	.byte	0x00, 0xf0, 0x05, 0x00


	//----- nvinfo : EIATTR_KPARAM_INFO
	.align		4
.L_1763:
        /*0018*/ 	.byte	0x04, 0x17
        /*001a*/ 	.short	(.L_1765 - .L_1764)
.L_1764:
        /*001c*/ 	.word	0x00000000
        /*0020*/ 	.short	0x0005
        /*0022*/ 	.short	0x0022
        /*0024*/ 	.byte	0x00, 0xf0, 0x05, 0x00


	//----- nvinfo : EIATTR_KPARAM_INFO
	.align		4
.L_1765:
        /*0028*/ 	.byte	0x04, 0x17
        /*002a*/ 	.short	(.L_1767 - .L_1766)
.L_1766:
        /*002c*/ 	.word	0x00000000
        /*0030*/ 	.short	0x0004
        /*0032*/ 	.short	0x0021
        /*0034*/ 	.byte	0x00, 0xf0, 0x05, 0x00


	//----- nvinfo : EIATTR_KPARAM_INFO
	.align		4
.L_1767:
        /*0038*/ 	.byte	0x04, 0x17
        /*003a*/ 	.short	(.L_1769 - .L_1768)
.L_1768:
        /*003c*/ 	.word	0x00000000
        /*0040*/ 	.short	0x0003
        /*0042*/ 	.short	0x0020
        /*0044*/ 	.byte	0x00, 0xf0, 0x05, 0x00


	//----- nvinfo : EIATTR_KPARAM_INFO
	.align		4
.L_1769:
        /*0048*/ 	.byte	0x04, 0x17
        /*004a*/ 	.short	(.L_1771 - .L_1770)
.L_1770:
        /*004c*/ 	.word	0x00000000
        /*0050*/ 	.short	0x0002
        /*0052*/ 	.short	0x0010
        /*0054*/ 	.byte	0x00, 0xf0, 0x41, 0x00


	//----- nvinfo : EIATTR_KPARAM_INFO
	.align		4
.L_1771:
        /*0058*/ 	.byte	0x04, 0x17
        /*005a*/ 	.short	(.L_1773 - .L_1772)
.L_1772:
        /*005c*/ 	.word	0x00000000
        /*0060*/ 	.short	0x0001
        /*0062*/ 	.short	0x0004
        /*0064*/ 	.byte	0x00, 0xf0, 0x21, 0x00


	//----- nvinfo : EIATTR_KPARAM_INFO
	.align		4
.L_1773:
        /*0068*/ 	.byte	0x04, 0x17
        /*006a*/ 	.short	(.L_1775 - .L_1774)
.L_1774:
        /*006c*/ 	.word	0x00000000
        /*0070*/ 	.short	0x0000
        /*0072*/ 	.short	0x0000
        /*0074*/ 	.byte	0x00, 0xf0, 0x11, 0x00


	//----- nvinfo : EIATTR_SPARSE_MMA_MASK
	.align		4
.L_1775:
        /*0078*/ 	.byte	0x03, 0x50
        /*007a*/ 	.short	0x0000


	//----- nvinfo : EIATTR_MAXREG_COUNT
	.align		4
        /*007c*/ 	.byte	0x03, 0x1b
        /*007e*/ 	.short	0x00ff


	//----- nvinfo : EIATTR_MERCURY_ISA_VERSION
	.align		4
        /*0080*/ 	.byte	0x03, 0x5f
        /*0082*/ 	.short	0x0101


	//----- nvinfo : EIATTR_VRC_CTA_INIT_COUNT
	.align		4
        /*0084*/ 	.byte	0x02, 0x4a
	.zero		1
	.zero		1


	//----- nvinfo : EIATTR_EXIT_INSTR_OFFSETS
	.align		4
        /*0088*/ 	.byte	0x04, 0x1c
        /*008a*/ 	.short	(.L_1777 - .L_1776)


	//   ....[0]....
.L_1776:
        /*008c*/ 	.word	0x00000400


	//   ....[1]....
        /*0090*/ 	.word	0x00000450


	//----- nvinfo : EIATTR_MAX_THREADS
	.align		4
.L_1777:
        /*0094*/ 	.byte	0x04, 0x05
        /*0096*/ 	.short	(.L_1779 - .L_1778)
.L_1778:
        /*0098*/ 	.word	0x00000080
        /*009c*/ 	.word	0x00000001
        /*00a0*/ 	.word	0x00000001


	//----- nvinfo : EIATTR_CRS_STACK_SIZE
	.align		4
.L_1779:
        /*00a4*/ 	.byte	0x04, 0x1e
        /*00a6*/ 	.short	(.L_1781 - .L_1780)
.L_1780:
        /*00a8*/ 	.word	0x00000000


	//----- nvinfo : EIATTR_CBANK_PARAM_SIZE
	.align		4
.L_1781:
        /*00ac*/ 	.byte	0x03, 0x19
        /*00ae*/ 	.short	0x0024


	//----- nvinfo : EIATTR_PARAM_CBANK
	.align		4
        /*00b0*/ 	.byte	0x04, 0x0a
        /*00b2*/ 	.short	(.L_1783 - .L_1782)
	.align		4
.L_1782:
        /*00b4*/ 	.word	index@(.nv.constant0._ZN2at6native27unrolled_elementwise_kernelINS0_13AUnaryFunctorIfffZZZNS0_20copysign_kernel_cudaERNS_18TensorIteratorBaseEENKUlvE_clEvENKUlvE0_clEvEUlffE_EESt5arrayIPcLm2EELi4E23TrivialOffsetCalculatorILi1EjESD_NS0_6memory15LoadWithoutCastENSE_16StoreWithoutCastEEEviT_T0_T2_T3_T4_T5_)
        /*00b8*/ 	.short	0x0380
        /*00ba*/ 	.short	0x0024


	//----- nvinfo : EIATTR_SW_WAR
	.align		4
.L_1783:
        /*00bc*/ 	.byte	0x04, 0x36
        /*00be*/ 	.short	(.L_1785 - .L_1784)
.L_1784:
        /*00c0*/ 	.word	0x00000008
.L_1785:


//--------------------- .nv.info._ZN2at6native29vectorized_elementwise_kernelILi2ENS0_13AUnaryFunctorIfffZZZNS0_20copysign_kernel_cudaERNS_18TensorIteratorBaseEENKUlvE_clEvENKUlvE0_clEvEUlffE_EESt5arrayIPcLm2EEEEviT0_T1_ --------------------------
	.section	.nv.info._ZN2at6native29vectorized_elementwise_kernelILi2ENS0_13AUnaryFunctorIfffZZZNS0_20copysign_kernel_cudaERNS_18TensorIteratorBaseEENKUlvE_clEvENKUlvE0_clEvEUlffE_EESt5arrayIPcLm2EEEEviT0_T1_,"",@"SHT_CUDA_INFO"
	.sectionflags	@""
	.align	4


	//----- nvinfo : EIATTR_CUDA_API_VERSION
	.align		4
        /*0000*/ 	.byte	0x04, 0x37
        /*0002*/ 	.short	(.L_1787 - .L_1786)
.L_1786:
        /*0004*/ 	.word	0x00000082


	//----- nvinfo : EIATTR_KPARAM_INFO
	.align		4
.L_1787:
        /*0008*/ 	.byte	0x04, 0x17
        /*000a*/ 	.short	(.L_1789 - .L_1788)
.L_1788:
        /*000c*/ 	.word	0x00000000
        /*0010*/ 	.short	0x0002
        /*0012*/ 	.short	0x0010
        /*0014*/ 	.byte	0x00, 0xf0, 0x41, 0x00


	//----- nvinfo : EIATTR_KPARAM_INFO
	.align		4
.L_1789:
        /*0018*/ 	.byte	0x04, 0x17
        /*001a*/ 	.short	(.L_1791 - .L_1790)
.L_1790:
        /*001c*/ 	.word	0x00000000
        /*0020*/ 	.short	0x0001
        /*0022*/ 	.short	0x0004
        /*0024*/ 	.byte	0x00, 0xf0, 0x21, 0x00


	//----- nvinfo : EIATTR_KPARAM_INFO
	.align		4
.L_1791:
        /*0028*/ 	.byte	0x04, 0x17
        /*002a*/ 	.short	(.L_1793 - .L_1792)
.L_1792:
        /*002c*/ 	.word	0x00000000
        /*0030*/ 	.short	0x0000
        /*0032*/ 	.short	0x0000
        /*0034*/ 	.byte	0x00, 0xf0, 0x11, 0x00


	//----- nvinfo : EIATTR_SPARSE_MMA_MASK
	.align		4
.L_1793:
        /*0038*/ 	.byte	0x03, 0x50
        /*003a*/ 	.short	0x0000


	//----- nvinfo : EIATTR_MAXREG_COUNT
	.align		4
        /*003c*/ 	.byte	0x03, 0x1b
        /*003e*/ 	.short	0x00ff


	//----- nvinfo : EIATTR_MERCURY_ISA_VERSION
	.align		4
        /*0040*/ 	.byte	0x03, 0x5f
        /*0042*/ 	.short	0x0101


	//----- nvinfo : EIATTR_VRC_CTA_INIT_COUNT
	.align		4
        /*0044*/ 	.byte	0x02, 0x4a
	.zero		1
	.zero		1


	//----- nvinfo : EIATTR_EXIT_INSTR_OFFSETS
	.align		4
        /*0048*/ 	.byte	0x04, 0x1c
        /*004a*/ 	.short	(.L_1795 - .L_1794)


	//   ....[0]....
.L_1794:
        /*004c*/ 	.word	0x00000800


	//   ....[1]....
        /*0050*/ 	.word	0x00000850


	//   ....[2]....
        /*0054*/ 	.word	0x000009e0


	//----- nvinfo : EIATTR_MAX_THREADS
	.align		4
.L_1795:
        /*0058*/ 	.byte	0x04, 0x05
        /*005a*/ 	.short	(.L_1797 - .L_1796)
.L_1796:
        /*005c*/ 	.word	0x00000080
        /*0060*/ 	.word	0x00000001
        /*0064*/ 	.word	0x00000001


	//----- nvinfo : EIATTR_CRS_STACK_SIZE
	.align		4
.L_1797:
        /*0068*/ 	.byte	0x04, 0x1e
        /*006a*/ 	.short	(.L_1799 - .L_1798)
.L_1798:
        /*006c*/ 	.word	0x00000000


	//----- nvinfo : EIATTR_CBANK_PARAM_SIZE
	.align		4
.L_1799:
        /*0070*/ 	.byte	0x03, 0x19
        /*0072*/ 	.short	0x0020


	//----- nvinfo : EIATTR_PARAM_CBANK
	.align		4
        /*0074*/ 	.byte	0x04, 0x0a
        /*0076*/ 	.short	(.L_1801 - .L_1800)
	.align		4
.L_1800:
        /*0078*/ 	.word	index@(.nv.constant0._ZN2at6native29vectorized_elementwise_kernelILi2ENS0_13AUnaryFunctorIfffZZZNS0_20copysign_kernel_cudaERNS_18TensorIteratorBaseEENKUlvE_clEvENKUlvE0_clEvEUlffE_EESt5arrayIPcLm2EEEEviT0_T1_)
        /*007c*/ 	.short	0x0380
        /*007e*/ 	.short	0x0020


	//----- nvinfo : EIATTR_SW_WAR
	.align		4
.L_1801:
        /*0080*/ 	.byte	0x04, 0x36
        /*0082*/ 	.short	(.L_1803 - .L_1802)
.L_1802:
        /*0084*/ 	.word	0x00000008
.L_1803:


//--------------------- .nv.info._ZN2at6native29vectorized_elementwise_kernelILi4ENS0_13AUnaryFunctorIfffZZZNS0_20copysign_kernel_cudaERNS_18TensorIteratorBaseEENKUlvE_clEvENKUlvE0_clEvEUlffE_EESt5arrayIPcLm2EEEEviT0_T1_ --------------------------
	.section	.nv.info._ZN2at6native29vectorized_elementwise_kernelILi4ENS0_13AUnaryFunctorIfffZZZNS0_20copysign_kernel_cudaERNS_18TensorIteratorBaseEENKUlvE_clEvENKUlvE0_clEvEUlffE_EESt5arrayIPcLm2EEEEviT0_T1_,"",@"SHT_CUDA_INFO"
	.sectionflags	@""
	.align	4


	//----- nvinfo : EIATTR_CUDA_API_VERSION
	.align		4
        /*0000*/ 	.byte	0x04, 0x37
        /*0002*/ 	.short	(.L_1805 - .L_1804)
.L_1804:
        /*0004*/ 	.word	0x00000082


	//----- nvinfo : EIATTR_KPARAM_INFO
	.align		4
.L_1805:
        /*0008*/ 	.byte	0x04, 0x17
        /*000a*/ 	.short	(.L_1807 - .L_1806)
.L_1806:
        /*000c*/ 	.word	0x00000000
        /*0010*/ 	.short	0x0002
        /*0012*/ 	.short	0x0010
        /*0014*/ 	.byte	0x00, 0xf0, 0x41, 0x00


	//----- nvinfo : EIATTR_KPARAM_INFO
	.align		4
.L_1807:
        /*0018*/ 	.byte	0x04, 0x17
        /*001a*/ 	.short	(.L_1809 - .L_1808)
.L_1808:
        /*001c*/ 	.word	0x00000000
        /*0020*/ 	.short	0x0001
        /*0022*/ 	.short	0x0004
        /*0024*/ 	.byte	0x00, 0xf0, 0x21, 0x00


	//----- nvinfo : EIATTR_KPARAM_INFO
	.align		4
.L_1809:
        /*0028*/ 	.byte	0x04, 0x17
        /*002a*/ 	.short	(.L_1811 - .L_1810)
.L_1810:
        /*002c*/ 	.word	0x00000000
        /*0030*/ 	.short	0x0000
        /*0032*/ 	.short	0x0000
        /*0034*/ 	.byte	0x00, 0xf0, 0x11, 0x00


	//----- nvinfo : EIATTR_SPARSE_MMA_MASK
	.align		4
.L_1811:
        /*0038*/ 	.byte	0x03, 0x50
        /*003a*/ 	.short	0x0000


	//----- nvinfo : EIATTR_MAXREG_COUNT
	.align		4
        /*003c*/ 	.byte	0x03, 0x1b
        /*003e*/ 	.short	0x00ff


	//----- nvinfo : EIATTR_MERCURY_ISA_VERSION
	.align		4
        /*0040*/ 	.byte	0x03, 0x5f
        /*0042*/ 	.short	0x0101


	//----- nvinfo : EIATTR_VRC_CTA_INIT_COUNT
	.align		4
        /*0044*/ 	.byte	0x02, 0x4a
	.zero		1
	.zero		1


	//----- nvinfo : EIATTR_EXIT_INSTR_OFFSETS
	.align		4
        /*0048*/ 	.byte	0x04, 0x1c
        /*004a*/ 	.short	(.L_1813 - .L_1812)


	//   ....[0]....
.L_1812:
        /*004c*/ 	.word	0x00000800


	//   ....[1]....
        /*0050*/ 	.word	0x00000850


	//   ....[2]....
        /*0054*/ 	.word	0x000009a0


	//----- nvinfo : EIATTR_MAX_THREADS
	.align		4
.L_1813:
        /*0058*/ 	.byte	0x04, 0x05
        /*005a*/ 	.short	(.L_1815 - .L_1814)
.L_1814:
        /*005c*/ 	.word	0x00000080
        /*0060*/ 	.word	0x00000001
        /*0064*/ 	.word	0x00000001


	//----- nvinfo : EIATTR_CRS_STACK_SIZE
	.align		4
.L_1815:
        /*0068*/ 	.byte	0x04, 0x1e
        /*006a*/ 	.short	(.L_1817 - .L_1816)
.L_1816:
        /*006c*/ 	.word	0x00000000


	//----- nvinfo : EIATTR_CBANK_PARAM_SIZE
	.align		4
.L_1817:
        /*0070*/ 	.byte	0x03, 0x19
        /*0072*/ 	.short	0x0020


	//----- nvinfo : EIATTR_PARAM_CBANK
	.align		4
        /*0074*/ 	.byte	0x04, 0x0a
        /*0076*/ 	.short	(.L_1819 - .L_1818)
	.align		4
.L_1818:
        /*0078*/ 	.word	index@(.nv.constant0._ZN2at6native29vectorized_elementwise_kernelILi4ENS0_13AUnaryFunctorIfffZZZNS0_20copysign_kernel_cudaERNS_18TensorIteratorBaseEENKUlvE_clEvENKUlvE0_clEvEUlffE_EESt5arrayIPcLm2EEEEviT0_T1_)
        /*007c*/ 	.short	0x0380
        /*007e*/ 	.short	0x0020


	//----- nvinfo : EIATTR_SW_WAR
	.align		4
.L_1819:
        /*0080*/ 	.byte	0x04, 0x36
        /*0082*/ 	.short	(.L_1821 - .L_1820)
.L_1820:
        /*0084*/ 	.word	0x00000008
.L_1821:


//--------------------- .nv.info._ZN2at6native29vectorized_elementwise_kernelILi8ENS0_13AUnaryFunctorIfffZZZNS0_20copysign_kernel_cudaERNS_18TensorIteratorBaseEENKUlvE_clEvENKUlvE0_clEvEUlffE_EESt5arrayIPcLm2EEEEviT0_T1_ --------------------------
	.section	.nv.info._ZN2at6native29vectorized_elementwise_kernelILi8ENS0_13AUnaryFunctorIfffZZZNS0_20copysign_kernel_cudaERNS_18TensorIteratorBaseEENKUlvE_clEvENKUlvE0_clEvEUlffE_EESt5arrayIPcLm2EEEEviT0_T1_,"",@"SHT_CUDA_INFO"
	.sectionflags	@""
	.align	4


	//----- nvinfo : EIATTR_CUDA_API_VERSION
	.align		4
        /*0000*/ 	.byte	0x04, 0x37
        /*0002*/ 	.short	(.L_1823 - .L_1822)
.L_1822:
        /*0004*/ 	.word	0x00000082


	//----- nvinfo : EIATTR_KPARAM_INFO
	.align		4
.L_1823:
        /*0008*/ 	.byte	0x04, 0x17
        /*000a*/ 	.short	(.L_1825 - .L_1824)
.L_1824:
        /*000c*/ 	.word	0x00000000
        /*0010*/ 	.short	0x0002
        /*0012*/ 	.short	0x0010
        /*0014*/ 	.byte	0x00, 0xf0, 0x41, 0x00


	//----- nvinfo : EIATTR_KPARAM_INFO
	.align		4
.L_1825:
        /*0018*/ 	.byte	0x04, 0x17
        /*001a*/ 	.short	(.L_1827 - .L_1826)
.L_1826:
        /*001c*/ 	.word	0x00000000
        /*0020*/ 	.short	0x0001
        /*0022*/ 	.short	0x0004
        /*0024*/ 	.byte	0x00, 0xf0, 0x21, 0x00


	//----- nvinfo : EIATTR_KPARAM_INFO
	.align		4
.L_1827:
        /*0028*/ 	.byte	0x04, 0x17
        /*002a*/ 	.short	(.L_1829 - .L_1828)
.L_1828:
        /*002c*/ 	.word	0x00000000
        /*0030*/ 	.short	0x0000
        /*0032*/ 	.short	0x0000
        /*0034*/ 	.byte	0x00, 0xf0, 0x11, 0x00


	//----- nvinfo : EIATTR_SPARSE_MMA_MASK
	.align		4
.L_1829:
        /*0038*/ 	.byte	0x03, 0x50
        /*003a*/ 	.short	0x0000


	//----- nvinfo : EIATTR_MAXREG_COUNT
	.align		4
        /*003c*/ 	.byte	0x03, 0x1b
        /*003e*/ 	.short	0x00ff


	//----- nvinfo : EIATTR_MERCURY_ISA_VERSION
	.align		4
        /*0040*/ 	.byte	0x03, 0x5f
        /*0042*/ 	.short	0x0101


	//----- nvinfo : EIATTR_VRC_CTA_INIT_COUNT
	.align		4
        /*0044*/ 	.byte	0x02, 0x4a
	.zero		1
	.zero		1


	//----- nvinfo : EIATTR_EXIT_INSTR_OFFSETS
	.align		4
        /*0048*/ 	.byte	0x04, 0x1c
        /*004a*/ 	.short	(.L_1831 - .L_1830)


	//   ....[0]....
.L_1830:
        /*004c*/ 	.word	0x00000010


	//----- nvinfo : EIATTR_MAX_THREADS
	.align		4
.L_1831:
        /*0050*/ 	.byte	0x04, 0x05
        /*0052*/ 	.short	(.L_1833 - .L_1832)
.L_1832:
        /*0054*/ 	.word	0x00000080
        /*0058*/ 	.word	0x00000001
        /*005c*/ 	.word	0x00000001


	//----- nvinfo : EIATTR_CBANK_PARAM_SIZE
	.align		4
.L_1833:
        /*0060*/ 	.byte	0x03, 0x19
        /*0062*/ 	.short	0x0020


	//----- nvinfo : EIATTR_PARAM_CBANK
	.align		4
        /*0064*/ 	.byte	0x04, 0x0a
        /*0066*/ 	.short	(.L_1835 - .L_1834)
	.align		4
.L_1834:
        /*0068*/ 	.word	index@(.nv.constant0._ZN2at6native29vectorized_elementwise_kernelILi8ENS0_13AUnaryFunctorIfffZZZNS0_20copysign_kernel_cudaERNS_18TensorIteratorBaseEENKUlvE_clEvENKUlvE0_clEvEUlffE_EESt5arrayIPcLm2EEEEviT0_T1_)
        /*006c*/ 	.short	0x0380
        /*006e*/ 	.short	0x0020


	//----- nvinfo : EIATTR_SW_WAR
	.align		4
.L_1835:
        /*0070*/ 	.byte	0x04, 0x36
        /*0072*/ 	.short	(.L_1837 - .L_1836)
.L_1836:
        /*0074*/ 	.word	0x00000008
.L_1837:


//--------------------- .nv.info._ZN2at6native18elementwise_kernelILi128ELi4EZNS0_15gpu_kernel_implINS0_13BinaryFunctorIdddZZZNS0_20copysign_kernel_cudaERNS_18TensorIteratorBaseEENKUlvE_clEvENKUlvE_clEvEUlddE_EEEEvS5_RKT_EUliE_EEviT1_ --------------------------
	.section	.nv.info._ZN2at6native18elementwise_kernelILi128ELi4EZNS0_15gpu_kernel_implINS0_13BinaryFunctorIdddZZZNS0_20copysign_kernel_cudaERNS_18TensorIteratorBaseEENKUlvE_clEvENKUlvE_clEvEUlddE_EEEEvS5_RKT_EUliE_EEviT1_,"",@"SHT_CUDA_INFO"
	.sectionflags	@""
	.align	4


	//----- nvinfo : EIATTR_CUDA_API_VERSION
	.align		4
        /*0000*/ 	.byte	0x04, 0x37
        /*0002*/ 	.short	(.L_1839 - .L_1838)
.L_1838:
        /*0004*/ 	.word	0x00000082


	//----- nvinfo : EIATTR_KPARAM_INFO
	.align		4
.L_1839:
        /*0008*/ 	.byte	0x04, 0x17
        /*000a*/ 	.short	(.L_1841 - .L_1840)
.L_1840:
        /*000c*/ 	.word	0x00000000
        /*0010*/ 	.short	0x0001
        /*0012*/ 	.short	0x0008
        /*0014*/ 	.byte	0x00, 0xf0, 0x21, 0x0a


	//----- nvinfo : EIATTR_KPARAM_INFO
	.align		4
.L_1841:
        /*0018*/ 	.byte	0x04, 0x17
        /*001a*/ 	.short	(.L_1843 - .L_1842)
.L_1842:
        /*001c*/ 	.word	0x00000000
        /*0020*/ 	.short	0x0000
        /*0022*/ 	.short	0x0000
        /*0024*/ 	.byte	0x00, 0xf0, 0x11, 0x00


	//----- nvinfo : EIATTR_SPARSE_MMA_MASK
	.align		4
.L_1843:
        /*0028*/ 	.byte	0x03, 0x50
        /*002a*/ 	.short	0x0000


	//----- nvinfo : EIATTR_MAXREG_COUNT
	.align		4
        /*002c*/ 	.byte	0x03, 0x1b
        /*002e*/ 	.short	0x0080


	//----- nvinfo : EIATTR_EXTERNS
	.align		4
        /*0030*/ 	.byte	0x04, 0x0f
        /*0032*/ 	.short	(.L_1845 - .L_1844)


	//   ....[0]....
	.align		4
.L_1844:
        /*0034*/ 	.word	index@(__assertfail)


	//----- nvinfo : EIATTR_MERCURY_ISA_VERSION
	.align		4
.L_1845:
        /*0038*/ 	.byte	0x03, 0x5f
        /*003a*/ 	.short	0x0101


	//----- nvinfo : EIATTR_VRC_CTA_INIT_COUNT
	.align		4
        /*003c*/ 	.byte	0x02, 0x4a
	.zero		1
	.zero		1


	//----- nvinfo : EIATTR_SYSCALL_OFFSETS
	.align		4
        /*0040*/ 	.byte	0x04, 0x46
        /*0042*/ 	.short	(.L_1847 - .L_1846)


	//   ....[0]....
.L_1846:
        /*0044*/ 	.word	0x000024c0


	//   ....[1]....
        /*0048*/ 	.word	0x00003460


	//   ....[2]....
        /*004c*/ 	.word	0x00004750


	//   ....[3]....
        /*0050*/ 	.word	0x00006e10


	//   ....[4]....
        /*0054*/ 	.word	0x00007da0


	//   ....[5]....
        /*0058*/ 	.word	0x00008da0


	//   ....[6]....
        /*005c*/ 	.word	0x0000b690


	//   ....[7]....
        /*0060*/ 	.word	0x0000c620


	//   ....[8]....
        /*0064*/ 	.word	0x0000d620


	//   ....[9]....
        /*0068*/ 	.word	0x0000ff30


	//   ....[10]....
        /*006c*/ 	.word	0x00010ec0


	//   ....[11]....
        /*0070*/ 	.word	0x00011e90


	//----- nvinfo : EIATTR_EXIT_INSTR_OFFSETS
	.align		4
.L_1847:
        /*0074*/ 	.byte	0x04, 0x1c
        /*0076*/ 	.short	(.L_1849 - .L_1848)


	//   ....[0]....
.L_1848:
        /*0078*/ 	.word	0x0000da80


	//   ....[1]....
        /*007c*/ 	.word	0x00011060


	//   ....[2]....
        /*0080*/ 	.word	0x000110a0


	//   ....[3]....
        /*0084*/ 	.word	0x00011130


	//   ....[4]....
        /*0088*/ 	.word	0x00011160


	//   ....[5]....
        /*008c*/ 	.word	0x00011190


	//   ....[6]....
        /*0090*/ 	.word	0x000112a0


	//   ....[7]....
        /*0094*/ 	.word	0x00011360


	//   ....[8]....
        /*0098*/ 	.word	0x00011480


	//   ....[9]....
        /*009c*/ 	.word	0x00011550


	//   ....[10]....
        /*00a0*/ 	.word	0x00011570


	//   ....[11]....
        /*00a4*/ 	.word	0x00011640


	//   ....[12]....
        /*00a8*/ 	.word	0x00011830


	//   ....[13]....
        /*00ac*/ 	.word	0x00011a20


	//   ....[14]....
        /*00b0*/ 	.word	0x00011c00


	//   ....[15]....
        /*00b4*/ 	.word	0x00011c30


	//   ....[16]....
        /*00b8*/ 	.word	0x00011c60


	//   ....[17]....
        /*00bc*/ 	.word	0x00011d00


	//   ....[18]....
        /*00c0*/ 	.word	0x00011d30


	//   ....[19]....
        /*00c4*/ 	.word	0x00011ea0


	//   ....[20]....
        /*00c8*/ 	.word	0x00012030


	//   ....[21]....
        /*00cc*/ 	.word	0x000121f0


	//   ....[22]....
        /*00d0*/ 	.word	0x000122b0


	//----- nvinfo : EIATTR_MAX_THREADS
	.align		4
.L_1849:
        /*00d4*/ 	.byte	0x04, 0x05
        /*00d6*/ 	.short	(.L_1851 - .L_1850)
.L_1850:
        /*00d8*/ 	.word	0x00000080
        /*00dc*/ 	.word	0x00000001
        /*00e0*/ 	.word	0x00000001


	//----- nvinfo : EIATTR_CRS_STACK_SIZE
	.align		4
.L_1851:
        /*00e4*/ 	.byte	0x04, 0x1e
        /*00e6*/ 	.short	(.L_1853 - .L_1852)
.L_1852:
        /*00e8*/ 	.word	0x00000000


	//----- nvinfo : EIATTR_CBANK_PARAM_SIZE
	.align		4
.L_1853:
        /*00ec*/ 	.byte	0x03, 0x19
        /*00ee*/ 	.short	0x0290


	//----- nvinfo : EIATTR_PARAM_CBANK
	.align		4
        /*00f0*/ 	.byte	0x04, 0x0a
        /*00f2*/ 	.short	(.L_1855 - .L_1854)
	.align		4
.L_1854:
        /*00f4*/ 	.word	index@(.nv.constant0._ZN2at6native18elementwise_kernelILi128ELi4EZNS0_15gpu_kernel_implINS0_13BinaryFunctorIdddZZZNS0_20copysign_kernel_cudaERNS_18TensorIteratorBaseEENKUlvE_clEvENKUlvE_clEvEUlddE_EEEEvS5_RKT_EUliE_EEviT1_)
        /*00f8*/ 	.short	0x0380
        /*00fa*/ 	.short	0x0290


	//----- nvinfo : EIATTR_SW_WAR
	.align		4
.L_1855:
        /*00fc*/ 	.byte	0x04, 0x36
        /*00fe*/ 	.short	(.L_1857 - .L_1856)
.L_1856:
        /*0100*/ 	.word	0x00000008
.L_1857:


//--------------------- .nv.info._ZN2at6native27unrolled_elementwise_kernelINS0_13BinaryFunctorIdddZZZNS0_20copysign_kernel_cudaERNS_18TensorIteratorBaseEENKUlvE_clEvENKUlvE_clEvEUlddE_EESt5arrayIPcLm3EELi4E23TrivialOffsetCalculatorILi2EjESC_ILi1EjENS0_6memory12LoadWithCastILi2EEENSF_13StoreWithCastILi1EEEEEviT_T0_T2_T3_T4_T5_ --------------------------
	.section	.nv.info._ZN2at6native27unrolled_elementwise_kernelINS0_13BinaryFunctorIdddZZZNS0_20copysign_kernel_cudaERNS_18TensorIteratorBaseEENKUlvE_clEvENKUlvE_clEvEUlddE_EESt5arrayIPcLm3EELi4E23TrivialOffsetCalculatorILi2EjESC_ILi1EjENS0_6memory12LoadWithCastILi2EEENSF_13StoreWithCastILi1EEEEEviT_T0_T2_T3_T4_T5_,"",@"SHT_CUDA_INFO"
	.sectionflags	@""
	.align	4


	//----- nvinfo : EIATTR_CUDA_API_VERSION
	.align		4
        /*0000*/ 	.byte	0x04, 0x37
        /*0002*/ 	.short	(.L_1859 - .L_1858)
.L_1858:
        /*0004*/ 	.word	0x00000082


	//----- nvinfo : EIATTR_KPARAM_INFO
	.align		4
.L_1859:
        /*0008*/ 	.byte	0x04, 0x17
        /*000a*/ 	.short	(.L_1861 - .L_1860)
.L_1860:
        /*000c*/ 	.word	0x00000000
        /*0010*/ 	.short	0x0006
        /*0012*/ 	.short	0x0030
        /*0014*/ 	.byte	0x00, 0xf0, 0x21, 0x00


	//----- nvinfo : EIATTR_KPARAM_INFO
	.align		4
.L_1861:
        /*0018*/ 	.byte	0x04, 0x17
        /*001a*/ 	.short	(.L_1863 - .L_1862)
.L_1862:
        /*001c*/ 	.word	0x00000000
        /*0020*/ 	.short	0x0005
        /*0022*/ 	.short	0x0024
        /*0024*/ 	.byte	0x00, 0xf0, 0x31, 0x00


	//----- nvinfo : EIATTR_KPARAM_INFO
	.align		4
.L_1863:
        /*0028*/ 	.byte	0x04, 0x17
        /*002a*/ 	.short	(.L_1865 - .L_1864)
.L_1864:
        /*002c*/ 	.word	0x00000000
        /*0030*/ 	.short	0x0004
        /*0032*/ 	.short	0x0021
        /*0034*/ 	.byte	0x00, 0xf0, 0x05, 0x00


	//----- nvinfo : EIATTR_KPARAM_INFO
	.align		4
.L_1865:
        /*0038*/ 	.byte	0x04, 0x17
        /*003a*/ 	.short	(.L_1867 - .L_1866)
.L_1866:
        /*003c*/ 	.word	0x00000000
        /*0040*/ 	.short	0x0003
        /*0042*/ 	.short	0x0020
        /*0044*/ 	.byte	0x00, 0xf0, 0x05, 0x00


	//----- nvinfo : EIATTR_KPARAM_INFO
	.align		4
.L_1867:
        /*0048*/ 	.byte	0x04, 0x17
        /*004a*/ 	.short	(.L_1869 - .L_1868)
.L_1868:
        /*004c*/ 	.word	0x00000000
        /*0050*/ 	.short	0x0002
        /*0052*/ 	.short	0x0008
        /*0054*/ 	.byte	0x00, 0xf0, 0x61, 0x00


	//----- nvinfo : EIATTR_KPARAM_INFO
	.align		4
.L_1869:
        /*0058*/ 	.byte	0x04, 0x17
        /*005a*/ 	.short	(.L_1871 - .L_1870)
.L_1870:
        /*005c*/ 	.word	0x00000000
        /*0060*/ 	.short	0x0001
        /*0062*/ 	.short	0x0004
        /*0064*/ 	.byte	0x00, 0xf0, 0x05, 0x00


	//----- nvinfo : EIATTR_KPARAM_INFO
	.align		4
.L_1871:
        /*0068*/ 	.byte	0x04, 0x17
        /*006a*/ 	.short	(.L_1873 - .L_1872)
.L_1872:
        /*006c*/ 	.word	0x00000000
        /*0070*/ 	.short	0x0000
        /*0072*/ 	.short	0x0000
        /*0074*/ 	.byte	0x00, 0xf0, 0x11, 0x00


	//----- nvinfo : EIATTR_SPARSE_MMA_MASK
	.align		4
.L_1873:
        /*0078*/ 	.byte	0x03, 0x50
        /*007a*/ 	.short	0x0000


	//----- nvinfo : EIATTR_MAXREG_COUNT
	.align		4
        /*007c*/ 	.byte	0x03, 0x1b
        /*007e*/ 	.short	0x00ff


	//----- nvinfo : EIATTR_EXTERNS
	.align		4
        /*0080*/ 	.byte	0x04, 0x0f
        /*0082*/ 	.short	(.L_1875 - .L_1874)


	//   ....[0]....
	.align		4
.L_1874:
        /*0084*/ 	.word	index@(__assertfail)


	//----- nvinfo : EIATTR_MERCURY_ISA_VERSION
	.align		4
.L_1875:
        /*0088*/ 	.byte	0x03, 0x5f
        /*008a*/ 	.short	0x0101


	//----- nvinfo : EIATTR_VRC_CTA_INIT_COUNT
	.align		4
        /*008c*/ 	.byte	0x02, 0x4a
	.zero		1
	.zero		1


	//----- nvinfo : EIATTR_SYSCALL_OFFSETS
	.align		4
        /*0090*/ 	.byte	0x04, 0x46
        /*0092*/ 	.short	(.L_1877 - .L_1876)


	//   ....[0]....
.L_1876:
        /*0094*/ 	.word	0x00000ea0


	//   ....[1]....
        /*0098*/ 	.word	0x00001d70


	//   ....[2]....
        /*009c*/ 	.word	0x00002db0


	//   ....[3]....
        /*00a0*/ 	.word	0x00003c80


	//   ....[4]....
        /*00a4*/ 	.word	0x00004c10


	//   ....[5]....
        /*00a8*/ 	.word	0x00005ae0


	//   ....[6]....
        /*00ac*/ 	.word	0x00006a70


	//   ....[7]....
        /*00b0*/ 	.word	0x00007900


	//   ....[8]....
        /*00b4*/ 	.word	0x00008be0


	//   ....[9]....
        /*00b8*/ 	.word	0x00009d70


	//   ....[10]....
        /*00bc*/ 	.word	0x0000b150


	//   ....[11]....
        /*00c0*/ 	.word	0x0000c510


	//----- nvinfo : EIATTR_EXIT_INSTR_OFFSETS
	.align		4
.L_1877:
        /*00c4*/ 	.byte	0x04, 0x1c
        /*00c6*/ 	.short	(.L_1879 - .L_1878)


	//   ....[0]....
.L_1878:
        /*00c8*/ 	.word	0x0000b5a0


	//   ....[1]....
        /*00cc*/ 	.word	0x0000b6e0


	//   ....[2]....
        /*00d0*/ 	.word	0x0000b720


	//   ....[3]....
        /*00d4*/ 	.word	0x0000b7b0


	//   ....[4]....
        /*00d8*/ 	.word	0x0000b7e0


	//   ....[5]....
        /*00dc*/ 	.word	0x0000b810


	//   ....[6]....
        /*00e0*/ 	.word	0x0000b920


	//   ....[7]....
        /*00e4*/ 	.word	0x0000b9e0


	//   ....[8]....
        /*00e8*/ 	.word	0x0000bb00


	//   ....[9]....
        /*00ec*/ 	.word	0x0000bbd0


	//   ....[10]....
        /*00f0*/ 	.word	0x0000bbf0


	//   ....[11]....
        /*00f4*/ 	.word	0x0000bcc0


	//   ....[12]....
        /*00f8*/ 	.word	0x0000beb0


	//   ....[13]....
        /*00fc*/ 	.word	0x0000c0a0


	//   ....[14]....
        /*0100*/ 	.word	0x0000c280


	//   ....[15]....
        /*0104*/ 	.word	0x0000c2b0


	//   ....[16]....
        /*0108*/ 	.word	0x0000c2e0


	//   ....[17]....
        /*010c*/ 	.word	0x0000c380


	//   ....[18]....
        /*0110*/ 	.word	0x0000c3b0


	//   ....[19]....
        /*0114*/ 	.word	0x0000c520


	//   ....[20]....
        /*0118*/ 	.word	0x0000c6b0


	//   ....[21]....
        /*011c*/ 	.word	0x0000c870


	//   ....[22]....
        /*0120*/ 	.word	0x0000c930


	//----- nvinfo : EIATTR_MAX_THREADS
	.align		4
.L_1879:
        /*0124*/ 	.byte	0x04, 0x05
        /*0126*/ 	.short	(.L_1881 - .L_1880)
.L_1880:
        /*0128*/ 	.word	0x00000080
        /*012c*/ 	.word	0x00000001
        /*0130*/ 	.word	0x00000001


	//----- nvinfo : EIATTR_CRS_STACK_SIZE
	.align		4
.L_1881:
        /*0134*/ 	.byte	0x04, 0x1e
        /*0136*/ 	.short	(.L_1883 - .L_1882)
.L_1882:
        /*0138*/ 	.word	0x00000000


	//----- nvinfo : EIATTR_CBANK_PARAM_SIZE
	.align		4
.L_1883:
        /*013c*/ 	.byte	0x03, 0x19
        /*013e*/ 	.short	0x0038


	//----- nvinfo : EIATTR_PARAM_CBANK
	.align		4
        /*0140*/ 	.byte	0x04, 0x0a
        /*0142*/ 	.short	(.L_1885 - .L_1884)
	.align		4
.L_1884:
        /*0144*/ 	.word	index@(.nv.constant0._ZN2at6native27unrolled_elementwise_kernelINS0_13BinaryFunctorIdddZZZNS0_20copysign_kernel_cudaERNS_18TensorIteratorBaseEENKUlvE_clEvENKUlvE_clEvEUlddE_EESt5arrayIPcLm3EELi4E23TrivialOffsetCalculatorILi2EjESC_ILi1EjENS0_6memory12LoadWithCastILi2EEENSF_13StoreWithCastILi1EEEEEviT_T0_T2_T3_T4_T5_)
        /*0148*/ 	.short	0x0380
        /*014a*/ 	.short	0x0038


	//----- nvinfo : EIATTR_SW_WAR
	.align		4
.L_1885:
        /*014c*/ 	.byte	0x04, 0x36
        /*014e*/ 	.short	(.L_1887 - .L_1886)
.L_1886:
        /*0150*/ 	.word	0x00000008
.L_1887:


//--------------------- .nv.info._ZN2at6native18elementwise_kernelILi128ELi2EZNS0_22gpu_kernel_impl_nocastINS0_13BinaryFunctorIdddZZZNS0_20copysign_kernel_cudaERNS_18TensorIteratorBaseEENKUlvE_clEvENKUlvE_clEvEUlddE_EEEEvS5_RKT_EUliE_EEviT1_ --------------------------
	.section	.nv.info._ZN2at6native18elementwise_kernelILi128ELi2EZNS0_22gpu_kernel_impl_nocastINS0_13BinaryFunctorIdddZZZNS0_20copysign_kernel_cudaERNS_18TensorIteratorBaseEENKUlvE_clEvENKUlvE_clEvEUlddE_EEEEvS5_RKT_EUliE_EEviT1_,"",@"SHT_CUDA_INFO"
	.sectionflags	@""
	.align	4


	//----- nvinfo : EIATTR_CUDA_API_VERSION
	.align		4
        /*0000*/ 	.byte	0x04, 0x37
        /*0002*/ 	.short	(.L_1889 - .L_1888)
.L_1888:
        /*0004*/ 	.word	0x00000082


	//----- nvinfo : EIATTR_KPARAM_INFO
	.align		4
.L_1889:
        /*0008*/ 	.byte	0x04, 0x17
        /*000a*/ 	.short	(.L_1891 - .L_1890)
.L_1890:
        /*000c*/ 	.word	0x00000000
        /*0010*/ 	.short	0x0001
        /*0012*/ 	.short	0x0008
        /*0014*/ 	.byte	0x00, 0xf0, 0x21, 0x0a


	//----- nvinfo : EIATTR_KPARAM_INFO
	.align		4
.L_1891:
        /*0018*/ 	.byte	0x04, 0x17
        /*001a*/ 	.short	(.L_1893 - .L_1892)
.L_1892:
        /*001c*/ 	.word	0x00000000
        /*0020*/ 	.short	0x0000
        /*0022*/ 	.short	0x0000
        /*0024*/ 	.byte	0x00, 0xf0, 0x11, 0x00


	//----- nvinfo : EIATTR_SPARSE_MMA_MASK
	.align		4
.L_1893:
        /*0028*/ 	.byte	0x03, 0x50
        /*002a*/ 	.short	0x0000


	//----- nvinfo : EIATTR_MAXREG_COUNT
	.align		4
        /*002c*/ 	.byte	0x03, 0x1b
        /*002e*/ 	.short	0x0080


	//----- nvinfo : EIATTR_MERCURY_ISA_VERSION
	.align		4
        /*0030*/ 	.byte	0x03, 0x5f
        /*0032*/ 	.short	0x0101


	//----- nvinfo : EIATTR_VRC_CTA_INIT_COUNT
	.align		4
        /*0034*/ 	.byte	0x02, 0x4a
	.zero		1
	.zero		1


	//----- nvinfo : EIATTR_EXIT_INSTR_OFFSETS
	.align		4
        /*0038*/ 	.byte	0x04, 0x1c
        /*003a*/ 	.short	(.L_1895 - .L_1894)


	//   ....[0]....
.L_1894:
        /*003c*/ 	.word	0x00000180


	//   ....[1]....
        /*0040*/ 	.word	0x00000200


	//   ....[2]....
        /*0044*/ 	.word	0x00001930


	//   ....[3]....
        /*0048*/ 	.word	0x00002fc0


	//----- nvinfo : EIATTR_MAX_THREADS
	.align		4
.L_1895:
        /*004c*/ 	.byte	0x04, 0x05
        /*004e*/ 	.short	(.L_1897 - .L_1896)
.L_1896:
        /*0050*/ 	.word	0x00000080
        /*0054*/ 	.word	0x00000001
        /*0058*/ 	.word	0x00000001


	//----- nvinfo : EIATTR_CRS_STACK_SIZE
	.align		4
.L_1897:
        /*005c*/ 	.byte	0x04, 0x1e
        /*005e*/ 	.short	(.L_1899 - .L_1898)
.L_1898:
        /*0060*/ 	.word	0x00000000


	//----- nvinfo : EIATTR_CBANK_PARAM_SIZE
	.align		4
.L_1899:
        /*0064*/ 	.byte	0x03, 0x19
        /*0066*/ 	.short	0x0290


	//----- nvinfo : EIATTR_PARAM_CBANK
	.align		4
        /*0068*/ 	.byte	0x04, 0x0a
        /*006a*/ 	.short	(.L_1901 - .L_1900)
	.align		4
.L_1900:
        /*006c*/ 	.word	index@(.nv.constant0._ZN2at6native18elementwise_kernelILi128ELi2EZNS0_22gpu_kernel_impl_nocastINS0_13BinaryFunctorIdddZZZNS0_20copysign_kernel_cudaERNS_18TensorIteratorBaseEENKUlvE_clEvENKUlvE_clEvEUlddE_EEEEvS5_RKT_EUliE_EEviT1_)
        /*0070*/ 	.short	0x0380
        /*0072*/ 	.short	0x0290


	//----- nvinfo : EIATTR_SW_WAR
	.align		4
.L_1901:
        /*0074*/ 	.byte	0x04, 0x36
        /*0076*/ 	.short	(.L_1903 - .L_1902)
.L_1902:
        /*0078*/ 	.word	0x00000008
.L_1903:


//--------------------- .nv.info._ZN2at6native27unrolled_elementwise_kernelINS0_13BinaryFunctorIdddZZZNS0_20copysign_kernel_cudaERNS_18TensorIteratorBaseEENKUlvE_clEvENKUlvE_clEvEUlddE_EESt5arrayIPcLm3EELi4E23TrivialOffsetCalculatorILi2EjESC_ILi1EjENS0_6memory15LoadWithoutCastENSF_16StoreWithoutCastEEEviT_T0_T2_T3_T4_T5_ --------------------------
	.section	.nv.info._ZN2at6native27unrolled_elementwise_kernelINS0_13BinaryFunctorIdddZZZNS0_20copysign_kernel_cudaERNS_18TensorIteratorBaseEENKUlvE_clEvENKUlvE_clEvEUlddE_EESt5arrayIPcLm3EELi4E23TrivialOffsetCalculatorILi2EjESC_ILi1EjENS0_6memory15LoadWithoutCastENSF_16StoreWithoutCastEEEviT_T0_T2_T3_T4_T5_,"",@"SHT_CUDA_INFO"
	.sectionflags	@""
	.align	4


	//----- nvinfo : EIATTR_CUDA_API_VERSION
	.align		4
        /*0000*/ 	.byte	0x04, 0x37
        /*0002*/ 	.short	(.L_1905 - .L_1904)
.L_1904:
        /*0004*/ 	.word	0x00000082


	//----- nvinfo : EIATTR_KPARAM_INFO
	.align		4
.L_1905:
        /*0008*/ 	.byte	0x04, 0x17
        /*000a*/ 	.short	(.L_1907 - .L_1906)
.L_1906:
        /*000c*/ 	.word	0x00000000
        /*0010*/ 	.short	0x0006
        /*0012*/ 	.short	0x0023
        /*0014*/ 	.byte	0x00, 0xf0, 0x05, 0x00


	//----- nvinfo : EIATTR_KPARAM_INFO
	.align		4
.L_1907:
        /*0018*/ 	.byte	0x04, 0x17
        /*001a*/ 	.short	(.L_1909 - .L_1908)
.L_1908:
        /*001c*/ 	.word	0x00000000
        /*0020*/ 	.short	0x0005
        /*0022*/ 	.short	0x0022
        /*0024*/ 	.byte	0x00, 0xf0, 0x05, 0x00


	//----- nvinfo : EIATTR_KPARAM_INFO
	.align		4
.L_1909:
        /*0028*/ 	.byte	0x04, 0x17
        /*002a*/ 	.short	(.L_1911 - .L_1910)
.L_1910:
        /*002c*/ 	.word	0x00000000
        /*0030*/ 	.short	0x0004
        /*0032*/ 	.short	0x0021
        /*0034*/ 	.byte	0x00, 0xf0, 0x05, 0x00


	//----- nvinfo : EIATTR_KPARAM_INFO
	.align		4
.L_1911:
        /*0038*/ 	.byte	0x04, 0x17
        /*003a*/ 	.short	(.L_1913 - .L_1912)
.L_1912:
        /*003c*/ 	.word	0x00000000
        /*0040*/ 	.short	0x0003
        /*0042*/ 	.short	0x0020
        /*0044*/ 	.byte	0x00, 0xf0, 0x05, 0x00


	//----- nvinfo : EIATTR_KPARAM_INFO
	.align		4
.L_1913:
        /*0048*/ 	.byte	0x04, 0x17
        /*004a*/ 	.short	(.L_1915 - .L_1914)
.L_1914:
        /*004c*/ 	.word	0x00000000
        /*0050*/ 	.short	0x0002
        /*0052*/ 	.short	0x0008
        /*0054*/ 	.byte	0x00, 0xf0, 0x61, 0x00


	//----- nvinfo : EIATTR_KPARAM_INFO
	.align		4
.L_1915:
        /*0058*/ 	.byte	0x04, 0x17
        /*005a*/ 	.short	(.L_1917 - .L_1916)
.L_1916:
        /*005c*/ 	.word	0x00000000
        /*0060*/ 	.short	0x0001
        /*0062*/ 	.short	0x0004
        /*0064*/ 	.byte	0x00, 0xf0, 0x05, 0x00


	//----- nvinfo : EIATTR_KPARAM_INFO
	.align		4
.L_1917:
        /*0068*/ 	.byte	0x04, 0x17
        /*006a*/ 	.short	(.L_1919 - .L_1918)
.L_1918:
        /*006c*/ 	.word	0x00000000
        /*0070*/ 	.short	0x0000
        /*0072*/ 	.short	0x0000
        /*0074*/ 	.byte	0x00, 0xf0, 0x11, 0x00


	//----- nvinfo : EIATTR_SPARSE_MMA_MASK
	.align		4
.L_1919:
        /*0078*/ 	.byte	0x03, 0x50
        /*007a*/ 	.short	0x0000


	//----- nvinfo : EIATTR_MAXREG_COUNT
	.align		4
        /*007c*/ 	.byte	0x03, 0x1b
        /*007e*/ 	.short	0x00ff


	//----- nvinfo : EIATTR_MERCURY_ISA_VERSION
	.align		4
        /*0080*/ 	.byte	0x03, 0x5f
        /*0082*/ 	.short	0x0101


	//----- nvinfo : EIATTR_VRC_CTA_INIT_COUNT
	.align		4
        /*0084*/ 	.byte	0x02, 0x4a
	.zero		1
	.zero		1


	//----- nvinfo : EIATTR_EXIT_INSTR_OFFSETS
	.align		4
        /*0088*/ 	.byte	0x04, 0x1c
        /*008a*/ 	.short	(.L_1921 - .L_1920)


	//   ....[0]....
.L_1920:
        /*008c*/ 	.word	0x00000510


	//   ....[1]....
        /*0090*/ 	.word	0x00000560


	//----- nvinfo : EIATTR_MAX_THREADS
	.align		4
.L_1921:
        /*0094*/ 	.byte	0x04, 0x05
        /*0096*/ 	.short	(.L_1923 - .L_1922)
.L_1922:
        /*0098*/ 	.word	0x00000080
        /*009c*/ 	.word	0x00000001
        /*00a0*/ 	.word	0x00000001


	//----- nvinfo : EIATTR_CRS_STACK_SIZE
	.align		4
.L_1923:
        /*00a4*/ 	.byte	0x04, 0x1e
        /*00a6*/ 	.short	(.L_1925 - .L_1924)
.L_1924:
        /*00a8*/ 	.word	0x00000000


	//----- nvinfo : EIATTR_CBANK_PARAM_SIZE
	.align		4
.L_1925:
        /*00ac*/ 	.byte	0x03, 0x19
        /*00ae*/ 	.short	0x0024


	//----- nvinfo : EIATTR_PARAM_CBANK
	.align		4
        /*00b0*/ 	.byte	0x04, 0x0a
        /*00b2*/ 	.short	(.L_1927 - .L_1926)
	.align		4
.L_1926:
        /*00b4*/ 	.word	index@(.nv.constant0._ZN2at6native27unrolled_elementwise_kernelINS0_13BinaryFunctorIdddZZZNS0_20copysign_kernel_cudaERNS_18TensorIteratorBaseEENKUlvE_clEvENKUlvE_clEvEUlddE_EESt5arrayIPcLm3EELi4E23TrivialOffsetCalculatorILi2EjESC_ILi1EjENS0_6memory15LoadWithoutCastENSF_16StoreWithoutCastEEEviT_T0_T2_T3_T4_T5_)
        /*00b8*/ 	.short	0x0380
        /*00ba*/ 	.short	0x0024


	//----- nvinfo : EIATTR_SW_WAR
	.align		4
.L_1927:
        /*00bc*/ 	.byte	0x04, 0x36
        /*00be*/ 	.short	(.L_1929 - .L_1928)
.L_1928:
        /*00c0*/ 	.word	0x00000008
.L_1929:


//--------------------- .nv.info._ZN2at6native29vectorized_elementwise_kernelILi2ENS0_13BinaryFunctorIdddZZZNS0_20copysign_kernel_cudaERNS_18TensorIteratorBaseEENKUlvE_clEvENKUlvE_clEvEUlddE_EESt5arrayIPcLm3EEEEviT0_T1_ --------------------------
	.section	.nv.info._ZN2at6native29vectorized_elementwise_kernelILi2ENS0_13BinaryFunctorIdddZZZNS0_20copysign_kernel_cudaERNS_18TensorIteratorBaseEENKUlvE_clEvENKUlvE_clEvEUlddE_EESt5arrayIPcLm3EEEEviT0_T1_,"",@"SHT_CUDA_INFO"
	.sectionflags	@""
	.align	4


	//----- nvinfo : EIATTR_CUDA_API_VERSION
	.align		4
        /*0000*/ 	.byte	0x04, 0x37
        /*0002*/ 	.short	(.L_1931 - .L_1930)
.L_1930:
        /*0004*/ 	.word	0x00000082


	//----- nvinfo : EIATTR_KPARAM_INFO
	.align		4
.L_1931:
        /*0008*/ 	.byte	0x04, 0x17
        /*000a*/ 	.short	(.L_1933 - .L_1932)
.L_1932:
        /*000c*/ 	.word	0x00000000
        /*0010*/ 	.short	0x0002
        /*0012*/ 	.short	0x0008
        /*0014*/ 	.byte	0x00, 0xf0, 0x61, 0x00


	//----- nvinfo : EIATTR_KPARAM_INFO
	.align		4
.L_1933:
        /*0018*/ 	.byte	0x04, 0x17
        /*001a*/ 	.short	(.L_1935 - .L_1934)
.L_1934:
        /*001c*/ 	.word	0x00000000
        /*0020*/ 	.short	0x0001
        /*0022*/ 	.short	0x0004
        /*0024*/ 	.byte	0x00, 0xf0, 0x05, 0x00


	//----- nvinfo : EIATTR_KPARAM_INFO
	.align		4
.L_1935:
        /*0028*/ 	.byte	0x04, 0x17
        /*002a*/ 	.short	(.L_1937 - .L_1936)
.L_1936:
        /*002c*/ 	.word	0x00000000
        /*0030*/ 	.short	0x0000
        /*0032*/ 	.short	0x0000
        /*0034*/ 	.byte	0x00, 0xf0, 0x11, 0x00


	//----- nvinfo : EIATTR_SPARSE_MMA_MASK
	.align		4
.L_1937:
        /*0038*/ 	.byte	0x03, 0x50
        /*003a*/ 	.short	0x0000


	//----- nvinfo : EIATTR_MAXREG_COUNT
	.align		4
        /*003c*/ 	.byte	0x03, 0x1b
        /*003e*/ 	.short	0x00ff


	//----- nvinfo : EIATTR_MERCURY_ISA_VERSION
	.align		4
        /*0040*/ 	.byte	0x03, 0x5f
        /*0042*/ 	.short	0x0101


	//----- nvinfo : EIATTR_VRC_CTA_INIT_COUNT
	.align		4
        /*0044*/ 	.byte	0x02, 0x4a
	.zero		1
	.zero		1


	//----- nvinfo : EIATTR_EXIT_INSTR_OFFSETS
	.align		4
        /*0048*/ 	.byte	0x04, 0x1c
        /*004a*/ 	.short	(.L_1939 - .L_1938)


	//   ....[0]....
.L_1938:
        /*004c*/ 	.word	0x00000a00


	//   ....[1]....
        /*0050*/ 	.word	0x00000a50


	//   ....[2]....
        /*0054*/ 	.word	0x00000c70


	//----- nvinfo : EIATTR_MAX_THREADS
	.align		4
.L_1939:
        /*0058*/ 	.byte	0x04, 0x05
        /*005a*/ 	.short	(.L_1941 - .L_1940)
.L_1940:
        /*005c*/ 	.word	0x00000080
        /*0060*/ 	.word	0x00000001
        /*0064*/ 	.word	0x00000001


	//----- nvinfo : EIATTR_CRS_STACK_SIZE
	.align		4
.L_1941:
        /*0068*/ 	.byte	0x04, 0x1e
        /*006a*/ 	.short	(.L_1943 - .L_1942)
.L_1942:
        /*006c*/ 	.word	0x00000000


	//----- nvinfo : EIATTR_CBANK_PARAM_SIZE
	.align		4
.L_1943:
        /*0070*/ 	.byte	0x03, 0x19
        /*0072*/ 	.short	0x0020


	//----- nvinfo : EIATTR_PARAM_CBANK
	.align		4
        /*0074*/ 	.byte	0x04, 0x0a
        /*0076*/ 	.short	(.L_1945 - .L_1944)
	.align		4
.L_1944:
        /*0078*/ 	.word	index@(.nv.constant0._ZN2at6native29vectorized_elementwise_kernelILi2ENS0_13BinaryFunctorIdddZZZNS0_20copysign_kernel_cudaERNS_18TensorIteratorBaseEENKUlvE_clEvENKUlvE_clEvEUlddE_EESt5arrayIPcLm3EEEEviT0_T1_)
        /*007c*/ 	.short	0x0380
        /*007e*/ 	.short	0x0020


	//----- nvinfo : EIATTR_SW_WAR
	.align		4
.L_1945:
        /*0080*/ 	.byte	0x04, 0x36
        /*0082*/ 	.short	(.L_1947 - .L_1946)
.L_1946:
        /*0084*/ 	.word	0x00000008
.L_1947:


//--------------------- .nv.info._ZN2at6native29vectorized_elementwise_kernelILi4ENS0_13BinaryFunctorIdddZZZNS0_20copysign_kernel_cudaERNS_18TensorIteratorBaseEENKUlvE_clEvENKUlvE_clEvEUlddE_EESt5arrayIPcLm3EEEEviT0_T1_ --------------------------
	.section	.nv.info._ZN2at6native29vectorized_elementwise_kernelILi4ENS0_13BinaryFunctorIdddZZZNS0_20copysign_kernel_cudaERNS_18TensorIteratorBaseEENKUlvE_clEvENKUlvE_clEvEUlddE_EESt5arrayIPcLm3EEEEviT0_T1_,"",@"SHT_CUDA_INFO"
	.sectionflags	@""
	.align	4


	//----- nvinfo : EIATTR_CUDA_API_VERSION
	.align		4
        /*0000*/ 	.byte	0x04, 0x37
        /*0002*/ 	.short	(.L_1949 - .L_1948)
.L_1948:
        /*0004*/ 	.word	0x00000082


	//----- nvinfo : EIATTR_KPARAM_INFO
	.align		4
.L_1949:
        /*0008*/ 	.byte	0x04, 0x17
        /*000a*/ 	.short	(.L_1951 - .L_1950)
.L_1950:
        /*000c*/ 	.word	0x00000000
        /*0010*/ 	.short	0x0002
        /*0012*/ 	.short	0x0008
        /*0014*/ 	.byte	0x00, 0xf0, 0x61, 0x00


	//----- nvinfo : EIATTR_KPARAM_INFO
	.align		4
.L_1951:
        /*0018*/ 	.byte	0x04, 0x17
        /*001a*/ 	.short	(.L_1953 - .L_1952)
.L_1952:
        /*001c*/ 	.word	0x00000000
        /*0020*/ 	.short	0x0001
        /*0022*/ 	.short	0x0004
        /*0024*/ 	.byte	0x00, 0xf0, 0x05, 0x00


	//----- nvinfo : EIATTR_KPARAM_INFO
	.align		4
.L_1953:
        /*0028*/ 	.byte	0x04, 0x17
        /*002a*/ 	.short	(.L_1955 - .L_1954)
.L_1954:
        /*002c*/ 	.word	0x00000000
        /*0030*/ 	.short	0x0000
        /*0032*/ 	.short	0x0000
        /*0034*/ 	.byte	0x00, 0xf0, 0x11, 0x00


	//----- nvinfo : EIATTR_SPARSE_MMA_MASK
	.align		4
.L_1955:
        /*0038*/ 	.byte	0x03, 0x50
        /*003a*/ 	.short	0x0000


	//----- nvinfo : EIATTR_MAXREG_COUNT
	.align		4
        /*003c*/ 	.byte	0x03, 0x1b
        /*003e*/ 	.short	0x00ff


	//----- nvinfo : EIATTR_MERCURY_ISA_VERSION
	.align		4
        /*0040*/ 	.byte	0x03, 0x5f
        /*0042*/ 	.short	0x0101


	//----- nvinfo : EIATTR_VRC_CTA_INIT_COUNT
	.align		4
        /*0044*/ 	.byte	0x02, 0x4a
	.zero		1
	.zero		1


	//----- nvinfo : EIATTR_EXIT_INSTR_OFFSETS
	.align		4
        /*0048*/ 	.byte	0x04, 0x1c
        /*004a*/ 	.short	(.L_1957 - .L_1956)


	//   ....[0]....
.L_1956:
        /*004c*/ 	.word	0x00000a00


	//   ....[1]....
        /*0050*/ 	.word	0x00000a50


	//   ....[2]....
        /*0054*/ 	.word	0x00000bf0


	//----- nvinfo : EIATTR_MAX_THREADS
	.align		4
.L_1957:
        /*0058*/ 	.byte	0x04, 0x05
        /*005a*/ 	.short	(.L_1959 - .L_1958)
.L_1958:
        /*005c*/ 	.word	0x00000080
        /*0060*/ 	.word	0x00000001
        /*0064*/ 	.word	0x00000001


	//----- nvinfo : EIATTR_CRS_STACK_SIZE
	.align		4
.L_1959:
        /*0068*/ 	.byte	0x04, 0x1e
        /*006a*/ 	.short	(.L_1961 - .L_1960)
.L_1960:
        /*006c*/ 	.word	0x00000000


	//----- nvinfo : EIATTR_CBANK_PARAM_SIZE
	.align		4
.L_1961:
        /*0070*/ 	.byte	0x03, 0x19
        /*0072*/ 	.short	0x0020


	//----- nvinfo : EIATTR_PARAM_CBANK
	.align		4
        /*0074*/ 	.byte	0x04, 0x0a
        /*0076*/ 	.short	(.L_1963 - .L_1962)
	.align		4
.L_1962:
        /*0078*/ 	.word	index@(.nv.constant0._ZN2at6native29vectorized_elementwise_kernelILi4ENS0_13BinaryFunctorIdddZZZNS0_20copysign_kernel_cudaERNS_18TensorIteratorBaseEENKUlvE_clEvENKUlvE_clEvEUlddE_EESt5arrayIPcLm3EEEEviT0_T1_)
        /*007c*/ 	.short	0x0380
        /*007e*/ 	.short	0x0020


	//----- nvinfo : EIATTR_SW_WAR
	.align		4
.L_1963:
        /*0080*/ 	.byte	0x04, 0x36
        /*0082*/ 	.short	(.L_1965 - .L_1964)
.L_1964:
        /*0084*/ 	.word	0x00000008
.L_1965:


//--------------------- .nv.info._ZN2at6native29vectorized_elementwise_kernelILi8ENS0_13BinaryFunctorIdddZZZNS0_20copysign_kernel_cudaERNS_18TensorIteratorBaseEENKUlvE_clEvENKUlvE_clEvEUlddE_EESt5arrayIPcLm3EEEEviT0_T1_ --------------------------
	.section	.nv.info._ZN2at6native29vectorized_elementwise_kernelILi8ENS0_13BinaryFunctorIdddZZZNS0_20copysign_kernel_cudaERNS_18TensorIteratorBaseEENKUlvE_clEvENKUlvE_clEvEUlddE_EESt5arrayIPcLm3EEEEviT0_T1_,"",@"SHT_CUDA_INFO"
	.sectionflags	@""
	.align	4


	//----- nvinfo : EIATTR_CUDA_API_VERSION
	.align		4
        /*0000*/ 	.byte	0x04, 0x37
        /*0002*/ 	.short	(.L_1967 - .L_1966)
.L_1966:
        /*0004*/ 	.word	0x00000082


	//----- nvinfo : EIATTR_KPARAM_INFO
	.align		4
.L_1967:
        /*0008*/ 	.byte	0x04, 0x17
        /*000a*/ 	.short	(.L_1969 - .L_1968)
.L_1968:
        /*000c*/ 	.word	0x00000000
        /*0010*/ 	.short	0x0002
        /*0012*/ 	.short	0x0008
        /*0014*/ 	.byte	0x00, 0xf0, 0x61, 0x00


	//----- nvinfo : EIATTR_KPARAM_INFO
	.align		4
.L_1969:
        /*0018*/ 	.byte	0x04, 0x17
        /*001a*/ 	.short	(.L_1971 - .L_1970)
.L_1970:
        /*001c*/ 	.word	0x00000000
        /*0020*/ 	.short	0x0001
        /*0022*/ 	.short	0x0004
        /*0024*/ 	.byte	0x00, 0xf0, 0x05, 0x00


	//----- nvinfo : EIATTR_KPARAM_INFO
	.align		4
.L_1971:
        /*0028*/ 	.byte	0x04, 0x17
        /*002a*/ 	.short	(.L_1973 - .L_1972)
.L_1972:
        /*002c*/ 	.word	0x00000000
        /*0030*/ 	.short	0x0000
        /*0032*/ 	.short	0x0000
        /*0034*/ 	.byte	0x00, 0xf0, 0x11, 0x00


	//----- nvinfo : EIATTR_SPARSE_MMA_MASK
	.align		4
.L_1973:
        /*0038*/ 	.byte	0x03, 0x50
        /*003a*/ 	.short	0x0000


	//----- nvinfo : EIATTR_MAXREG_COUNT
	.align		4
        /*003c*/ 	.byte	0x03, 0x1b
        /*003e*/ 	.short	0x00ff


	//----- nvinfo : EIATTR_MERCURY_ISA_VERSION
	.align		4
        /*0040*/ 	.byte	0x03, 0x5f
        /*0042*/ 	.short	0x0101


	//----- nvinfo : EIATTR_VRC_CTA_INIT_COUNT
	.align		4
        /*0044*/ 	.byte	0x02, 0x4a
	.zero		1
	.zero		1


	//----- nvinfo : EIATTR_EXIT_INSTR_OFFSETS
	.align		4
        /*0048*/ 	.byte	0x04, 0x1c
        /*004a*/ 	.short	(.L_1975 - .L_1974)


	//   ....[0]....
.L_1974:
        /*004c*/ 	.word	0x00000010


	//----- nvinfo : EIATTR_MAX_THREADS
	.align		4
.L_1975:
        /*0050*/ 	.byte	0x04, 0x05
        /*0052*/ 	.short	(.L_1977 - .L_1976)
.L_1976:
        /*0054*/ 	.word	0x00000080
        /*0058*/ 	.word	0x00000001
        /*005c*/ 	.word	0x00000001


	//----- nvinfo : EIATTR_CBANK_PARAM_SIZE
	.align		4
.L_1977:
        /*0060*/ 	.byte	0x03, 0x19
        /*0062*/ 	.short	0x0020


	//----- nvinfo : EIATTR_PARAM_CBANK
	.align		4
        /*0064*/ 	.byte	0x04, 0x0a
        /*0066*/ 	.short	(.L_1979 - .L_1978)
	.align		4
.L_1978:
        /*0068*/ 	.word	index@(.nv.constant0._ZN2at6native29vectorized_elementwise_kernelILi8ENS0_13BinaryFunctorIdddZZZNS0_20copysign_kernel_cudaERNS_18TensorIteratorBaseEENKUlvE_clEvENKUlvE_clEvEUlddE_EESt5arrayIPcLm3EEEEviT0_T1_)
        /*006c*/ 	.short	0x0380
        /*006e*/ 	.short	0x0020


	//----- nvinfo : EIATTR_SW_WAR
	.align		4
.L_1979:
        /*0070*/ 	.byte	0x04, 0x36
        /*0072*/ 	.short	(.L_1981 - .L_1980)
.L_1980:
        /*0074*/ 	.word	0x00000008
.L_1981:


//--------------------- .nv.info._ZN2at6native18elementwise_kernelILi128ELi4EZNS0_15gpu_kernel_implINS0_13BUnaryFunctorIdddZZZNS0_20copysign_kernel_cudaERNS_18TensorIteratorBaseEENKUlvE_clEvENKUlvE_clEvEUlddE_EEEEvS5_RKT_EUliE_EEviT1_ --------------------------
	.section	.nv.info._ZN2at6native18elementwise_kernelILi128ELi4EZNS0_15gpu_kernel_implINS0_13BUnaryFunctorIdddZZZNS0_20copysign_kernel_cudaERNS_18TensorIteratorBaseEENKUlvE_clEvENKUlvE_clEvEUlddE_EEEEvS5_RKT_EUliE_EEviT1_,"",@"SHT_CUDA_INFO"
	.sectionflags	@""
	.align	4


	//----- nvinfo : EIATTR_CUDA_API_VERSION
	.align		4
        /*0000*/ 	.byte	0x04, 0x37
        /*0002*/ 	.short	(.L_1983 - .L_1982)
.L_1982:
        /*0004*/ 	.word	0x00000082


	//----- nvinfo : EIATTR_KPARAM_INFO
	.align		4
.L_1983:
        /*0008*/ 	.byte	0x04, 0x17
        /*000a*/ 	.short	(.L_1985 - .L_1984)
.L_1984:
        /*000c*/ 	.word	0x00000000
        /*0010*/ 	.short	0x0001
        /*0012*/ 	.short	0x0008
        /*0014*/ 	.byte	0x00, 0xf0, 0xa1, 0x08


	//----- nvinfo : EIATTR_KPARAM_INFO
	.align		4
.L_1985:
        /*0018*/ 	.byte	0x04, 0x17
        /*001a*/ 	.short	(.L_1987 - .L_1986)
.L_1986:
        /*001c*/ 	.word	0x00000000
        /*0020*/ 	.short	0x0000
        /*0022*/ 	.short	0x0000
        /*0024*/ 	.byte	0x00, 0xf0, 0x11, 0x00


	//----- nvinfo : EIATTR_SPARSE_MMA_MASK
	.align		4
.L_1987:
        /*0028*/ 	.byte	0x03, 0x50
        /*002a*/ 	.short	0x0000


	//----- nvinfo : EIATTR_MAXREG_COUNT
	.align		4
        /*002c*/ 	.byte	0x03, 0x1b
        /*002e*/ 	.short	0x0080


	//----- nvinfo : EIATTR_EXTERNS
	.align		4
        /*0030*/ 	.byte	0x04, 0x0f
        /*0032*/ 	.short	(.L_1989 - .L_1988)


	//   ....[0]....
	.align		4
.L_1988:
        /*0034*/ 	.word	index@(__assertfail)


	//----- nvinfo : EIATTR_MERCURY_ISA_VERSION
	.align		4
.L_1989:
        /*0038*/ 	.byte	0x03, 0x5f
        /*003a*/ 	.short	0x0101


	//----- nvinfo : EIATTR_VRC_CTA_INIT_COUNT
	.align		4
        /*003c*/ 	.byte	0x02, 0x4a
	.zero		1
	.zero		1


	//----- nvinfo : EIATTR_SYSCALL_OFFSETS
	.align		4
        /*0040*/ 	.byte	0x04, 0x46
        /*0042*/ 	.short	(.L_1991 - .L_1990)


	//   ....[0]....
.L_1990:
        /*0044*/ 	.word	0x00002180


	//   ....[1]....
        /*0048*/ 	.word	0x00003460


	//   ....[2]....
        /*004c*/ 	.word	0x000057f0


	//   ....[3]....
        /*0050*/ 	.word	0x000067d0


	//   ....[4]....
        /*0054*/ 	.word	0x00008d90


	//   ....[5]....
        /*0058*/ 	.word	0x00009d70


	//   ....[6]....
        /*005c*/ 	.word	0x0000c340


	//   ....[7]....
        /*0060*/ 	.word	0x0000d2f0


	//----- nvinfo : EIATTR_EXIT_INSTR_OFFSETS
	.align		4
.L_1991:
        /*0064*/ 	.byte	0x04, 0x1c
        /*0066*/ 	.short	(.L_1993 - .L_1992)


	//   ....[0]....
.L_1992:
        /*0068*/ 	.word	0x0000a1d0


	//   ....[1]....
        /*006c*/ 	.word	0x0000c4c0


	//   ....[2]....
        /*0070*/ 	.word	0x0000c500


	//   ....[3]....
        /*0074*/ 	.word	0x0000c590


	//   ....[4]....
        /*0078*/ 	.word	0x0000c5c0


	//   ....[5]....
        /*007c*/ 	.word	0x0000c5f0


	//   ....[6]....
        /*0080*/ 	.word	0x0000c700


	//   ....[7]....
        /*0084*/ 	.word	0x0000c7c0


	//   ....[8]....
        /*0088*/ 	.word	0x0000c8e0


	//   ....[9]....
        /*008c*/ 	.word	0x0000c9b0


	//   ....[10]....
        /*0090*/ 	.word	0x0000c9d0


	//   ....[11]....
        /*0094*/ 	.word	0x0000caa0


	//   ....[12]....
        /*0098*/ 	.word	0x0000cc90


	//   ....[13]....
        /*009c*/ 	.word	0x0000ce80


	//   ....[14]....
        /*00a0*/ 	.word	0x0000d060


	//   ....[15]....
        /*00a4*/ 	.word	0x0000d090


	//   ....[16]....
        /*00a8*/ 	.word	0x0000d0c0


	//   ....[17]....
        /*00ac*/ 	.word	0x0000d160


	//   ....[18]....
        /*00b0*/ 	.word	0x0000d190


	//   ....[19]....
        /*00b4*/ 	.word	0x0000d300


	//   ....[20]....
        /*00b8*/ 	.word	0x0000d490


	//   ....[21]....
        /*00bc*/ 	.word	0x0000d650


	//   ....[22]....
        /*00c0*/ 	.word	0x0000d710


	//----- nvinfo : EIATTR_MAX_THREADS
	.align		4
.L_1993:
        /*00c4*/ 	.byte	0x04, 0x05
        /*00c6*/ 	.short	(.L_1995 - .L_1994)
.L_1994:
        /*00c8*/ 	.word	0x00000080
        /*00cc*/ 	.word	0x00000001
        /*00d0*/ 	.word	0x00000001


	//----- nvinfo : EIATTR_CRS_STACK_SIZE
	.align		4
.L_1995:
        /*00d4*/ 	.byte	0x04, 0x1e
        /*00d6*/ 	.short	(.L_1997 - .L_1996)
.L_1996:
        /*00d8*/ 	.word	0x00000000


	//----- nvinfo : EIATTR_CBANK_PARAM_SIZE
	.align		4
.L_1997:
        /*00dc*/ 	.byte	0x03, 0x19
        /*00de*/ 	.short	0x0230


	//----- nvinfo : EIATTR_PARAM_CBANK
	.align		4
        /*00e0*/ 	.byte	0x04, 0x0a
        /*00e2*/ 	.short	(.L_1999 - .L_1998)
	.align		4
.L_1998:
        /*00e4*/ 	.word	index@(.nv.constant0._ZN2at6native18elementwise_kernelILi128ELi4EZNS0_15gpu_kernel_implINS0_13BUnaryFunctorIdddZZZNS0_20copysign_kernel_cudaERNS_18TensorIteratorBaseEENKUlvE_clEvENKUlvE_clEvEUlddE_EEEEvS5_RKT_EUliE_EEviT1_)
        /*00e8*/ 	.short	0x0380
        /*00ea*/ 	.short	0x0230


	//----- nvinfo : EIATTR_SW_WAR
	.align		4
.L_1999:
        /*00ec*/ 	.byte	0x04, 0x36
        /*00ee*/ 	.short	(.L_2001 - .L_2000)
.L_2000:
        /*00f0*/ 	.word	0x00000008
.L_2001:


//--------------------- .nv.info._ZN2at6native27unrolled_elementwise_kernelINS0_13BUnaryFunctorIdddZZZNS0_20copysign_kernel_cudaERNS_18TensorIteratorBaseEENKUlvE_clEvENKUlvE_clEvEUlddE_EESt5arrayIPcLm2EELi4E23TrivialOffsetCalculatorILi1EjESD_NS0_6memory12LoadWithCastILi1EEENSE_13StoreWithCastILi1EEEEEviT_T0_T2_T3_T4_T5_ --------------------------
	.section	.nv.info._ZN2at6native27unrolled_elementwise_kernelINS0_13BUnaryFunctorIdddZZZNS0_20copysign_kernel_cudaERNS_18TensorIteratorBaseEENKUlvE_clEvENKUlvE_clEvEUlddE_EESt5arrayIPcLm2EELi4E23TrivialOffsetCalculatorILi1EjESD_NS0_6memory12LoadWithCastILi1EEENSE_13StoreWithCastILi1EEEEEviT_T0_T2_T3_T4_T5_,"",@"SHT_CUDA_INFO"
	.sectionflags	@""
	.align	4


	//----- nvinfo : EIATTR_CUDA_API_VERSION
	.align		4
        /*0000*/ 	.byte	0x04, 0x37
        /*0002*/ 	.short	(.L_2003 - .L_2002)
.L_2002:
        /*0004*/ 	.word	0x00000082


	//----- nvinfo : EIATTR_KPARAM_INFO
	.align		4
.L_2003:
        /*0008*/ 	.byte	0x04, 0x17
        /*000a*/ 	.short	(.L_2005 - .L_2004)
.L_2004:
        /*000c*/ 	.word	0x00000000
        /*0010*/ 	.short	0x0006
        /*0012*/ 	.short	0x0034
        /*0014*/ 	.byte	0x00, 0xf0, 0x21, 0x00


	//----- nvinfo : EIATTR_KPARAM_INFO
	.align		4
.L_2005:
        /*0018*/ 	.byte	0x04, 0x17
        /*001a*/ 	.short	(.L_2007 - .L_2006)
.L_2006:
        /*001c*/ 	.word	0x00000000
        /*0020*/ 	.short	0x0005
        /*0022*/ 	.short	0x002c
        /*0024*/ 	.byte	0x00, 0xf0, 0x21, 0x00


	//----- nvinfo : EIATTR_KPARAM_INFO
	.align		4
.L_2007:
        /*0028*/ 	.byte	0x04, 0x17
        /*002a*/ 	.short	(.L_2009 - .L_2008)
.L_2008:
        /*002c*/ 	.word	0x00000000
        /*0030*/ 	.short	0x0004
        /*0032*/ 	.short	0x0029
        /*0034*/ 	.byte	0x00, 0xf0, 0x05, 0x00


	//----- nvinfo : EIATTR_KPARAM_INFO
	.align		4
.L_2009:
        /*0038*/ 	.byte	0x04, 0x17
        /*003a*/ 	.short	(.L_2011 - .L_2010)
.L_2010:
        /*003c*/ 	.word	0x00000000
        /*0040*/ 	.short	0x0003
        /*0042*/ 	.short	0x0028
        /*0044*/ 	.byte	0x00, 0xf0, 0x05, 0x00


	//----- nvinfo : EIATTR_KPARAM_INFO
	.align		4
.L_2011:
        /*0048*/ 	.byte	0x04, 0x17
        /*004a*/ 	.short	(.L_2013 - .L_2012)
.L_2012:
        /*004c*/ 	.word	0x00000000
        /*0050*/ 	.short	0x0002
        /*0052*/ 	.short	0x0018
        /*0054*/ 	.byte	0x00, 0xf0, 0x41, 0x00


	//----- nvinfo : EIATTR_KPARAM_INFO
	.align		4
.L_2013:
        /*0058*/ 	.byte	0x04, 0x17
        /*005a*/ 	.short	(.L_2015 - .L_2014)
.L_2014:
        /*005c*/ 	.word	0x00000000
        /*0060*/ 	.short	0x0001
        /*0062*/ 	.short	0x0008
        /*0064*/ 	.byte	0x00, 0xf0, 0x41, 0x00


	//----- nvinfo : EIATTR_KPARAM_INFO
	.align		4
.L_2015:
        /*0068*/ 	.byte	0x04, 0x17
        /*006a*/ 	.short	(.L_2017 - .L_2016)
.L_2016:
        /*006c*/ 	.word	0x00000000
        /*0070*/ 	.short	0x0000
        /*0072*/ 	.short	0x0000
        /*0074*/ 	.byte	0x00, 0xf0, 0x11, 0x00


	//----- nvinfo : EIATTR_SPARSE_MMA_MASK
	.align		4
.L_2017:
        /*0078*/ 	.byte	0x03, 0x50
        /*007a*/ 	.short	0x0000


	//----- nvinfo : EIATTR_MAXREG_COUNT
	.align		4
        /*007c*/ 	.byte	0x03, 0x1b
        /*007e*/ 	.short	0x00ff


	//----- nvinfo : EIATTR_EXTERNS
	.align		4
        /*0080*/ 	.byte	0x04, 0x0f
        /*0082*/ 	.short	(.L_2019 - .L_2018)


	//   ....[0]....
	.align		4
.L_2018:
        /*0084*/ 	.word	index@(__assertfail)


	//----- nvinfo : EIATTR_MERCURY_ISA_VERSION
	.align		4
.L_2019:
        /*0088*/ 	.byte	0x03, 0x5f
        /*008a*/ 	.short	0x0101


	//----- nvinfo : EIATTR_VRC_CTA_INIT_COUNT
	.align		4
        /*008c*/ 	.byte	0x02, 0x4a
	.zero		1
	.zero		1


	//----- nvinfo : EIATTR_SYSCALL_OFFSETS
	.align		4
        /*0090*/ 	.byte	0x04, 0x46
        /*0092*/ 	.short	(.L_2021 - .L_2020)


	//   ....[0]....
.L_2020:
        /*0094*/ 	.word	0x00000e80


	//   ....[1]....
        /*0098*/ 	.word	0x00001ec0


	//   ....[2]....
        /*009c*/ 	.word	0x00002e40


	//   ....[3]....
        /*00a0*/ 	.word	0x00003d80


	//   ....[4]....
        /*00a4*/ 	.word	0x00005050


	//   ....[5]....
        /*00a8*/ 	.word	0x000061e0


	//   ....[6]....
        /*00ac*/ 	.word	0x000075c0


	//   ....[7]....
        /*00b0*/ 	.word	0x00008980


	//----- nvinfo : EIATTR_EXIT_INSTR_OFFSETS
	.align		4
.L_2021:
        /*00b4*/ 	.byte	0x04, 0x1c
        /*00b6*/ 	.short	(.L_2023 - .L_2022)


	//   ....[0]....
.L_2022:
        /*00b8*/ 	.word	0x00007a10


	//   ....[1]....
        /*00bc*/ 	.word	0x00007b50


	//   ....[2]....
        /*00c0*/ 	.word	0x00007b90


	//   ....[3]....
        /*00c4*/ 	.word	0x00007c20


	//   ....[4]....
        /*00c8*/ 	.word	0x00007c50


	//   ....[5]....
        /*00cc*/ 	.word	0x00007c80


	//   ....[6]....
        /*00d0*/ 	.word	0x00007d90


	//   ....[7]....
        /*00d4*/ 	.word	0x00007e50


	//   ....[8]....
        /*00d8*/ 	.word	0x00007f70


	//   ....[9]....
        /*00dc*/ 	.word	0x00008040


	//   ....[10]....
        /*00e0*/ 	.word	0x00008060


	//   ....[11]....
        /*00e4*/ 	.word	0x00008130


	//   ....[12]....
        /*00e8*/ 	.word	0x00008320


	//   ....[13]....
        /*00ec*/ 	.word	0x00008510


	//   ....[14]....
        /*00f0*/ 	.word	0x000086f0


	//   ....[15]....
        /*00f4*/ 	.word	0x00008720


	//   ....[16]....
        /*00f8*/ 	.word	0x00008750


	//   ....[17]....
        /*00fc*/ 	.word	0x000087f0


	//   ....[18]....
        /*0100*/ 	.word	0x00008820


	//   ....[19]....
        /*0104*/ 	.word	0x00008990


	//   ....[20]....
        /*0108*/ 	.word	0x00008b20


	//   ....[21]....
        /*010c*/ 	.word	0x00008ce0


	//   ....[22]....
        /*0110*/ 	.word	0x00008da0


	//----- nvinfo : EIATTR_MAX_THREADS
	.align		4
.L_2023:
        /*0114*/ 	.byte	0x04, 0x05
        /*0116*/ 	.short	(.L_2025 - .L_2024)
.L_2024:
        /*0118*/ 	.word	0x00000080
        /*011c*/ 	.word	0x00000001
        /*0120*/ 	.word	0x00000001


	//----- nvinfo : EIATTR_CRS_STACK_SIZE
	.align		4
.L_2025:
        /*0124*/ 	.byte	0x04, 0x1e
        /*0126*/ 	.short	(.L_2027 - .L_2026)
.L_2026:
        /*0128*/ 	.word	0x00000000


	//----- nvinfo : EIATTR_CBANK_PARAM_SIZE
	.align		4
.L_2027:
        /*012c*/ 	.byte	0x03, 0x19
        /*012e*/ 	.short	0x003c


	//----- nvinfo : EIATTR_PARAM_CBANK
	.align		4
        /*0130*/ 	.byte	0x04, 0x0a
        /*0132*/ 	.short	(.L_2029 - .L_2028)
	.align		4
.L_2028:
        /*0134*/ 	.word	index@(.nv.constant0._ZN2at6native27unrolled_elementwise_kernelINS0_13BUnaryFunctorIdddZZZNS0_20copysign_kernel_cudaERNS_18TensorIteratorBaseEENKUlvE_clEvENKUlvE_clEvEUlddE_EESt5arrayIPcLm2EELi4E23TrivialOffsetCalculatorILi1EjESD_NS0_6memory12LoadWithCastILi1EEENSE_13StoreWithCastILi1EEEEEviT_T0_T2_T3_T4_T5_)
        /*0138*/ 	.short	0x0380
        /*013a*/ 	.short	0x003c


	//----- nvinfo : EIATTR_SW_WAR
	.align		4
.L_2029:
        /*013c*/ 	.byte	0x04, 0x36
        /*013e*/ 	.short	(.L_2031 - .L_2030)
.L_2030:
        /*0140*/ 	.word	0x00000008
.L_2031:


//--------------------- .nv.info._ZN2at6native18elementwise_kernelILi128ELi2EZNS0_22gpu_kernel_impl_nocastINS0_13BUnaryFunctorIdddZZZNS0_20copysign_kernel_cudaERNS_18TensorIteratorBaseEENKUlvE_clEvENKUlvE_clEvEUlddE_EEEEvS5_RKT_EUliE_EEviT1_ --------------------------
	.section	.nv.info._ZN2at6native18elementwise_kernelILi128ELi2EZNS0_22gpu_kernel_impl_nocastINS0_13BUnaryFunctorIdddZZZNS0_20copysign_kernel_cudaERNS_18TensorIteratorBaseEENKUlvE_clEvENKUlvE_clEvEUlddE_EEEEvS5_RKT_EUliE_EEviT1_,"",@"SHT_CUDA_INFO"
	.sectionflags	@""
	.align	4


	//----- nvinfo : EIATTR_CUDA_API_VERSION
	.align		4
        /*0000*/ 	.byte	0x04, 0x37
        /*0002*/ 	.short	(.L_2033 - .L_2032)
.L_2032:
        /*0004*/ 	.word	0x00000082


	//----- nvinfo : EIATTR_KPARAM_INFO
	.align		4
.L_2033:
        /*0008*/ 	.byte	0x04, 0x17
        /*000a*/ 	.short	(.L_2035 - .L_2034)
.L_2034:
        /*000c*/ 	.word	0x00000000
        /*0010*/ 	.short	0x0001
        /*0012*/ 	.short	0x0008
        /*0014*/ 	.byte	0x00, 0xf0, 0x81, 0x08


	//----- nvinfo : EIATTR_KPARAM_INFO
	.align		4
.L_2035:
        /*0018*/ 	.byte	0x04, 0x17
        /*001a*/ 	.short	(.L_2037 - .L_2036)
.L_2036:
        /*001c*/ 	.word	0x00000000
        /*0020*/ 	.short	0x0000
        /*0022*/ 	.short	0x0000
        /*0024*/ 	.byte	0x00, 0xf0, 0x11, 0x00


	//----- nvinfo : EIATTR_SPARSE_MMA_MASK
	.align		4
.L_2037:
        /*0028*/ 	.byte	0x03, 0x50
        /*002a*/ 	.short	0x0000


	//----- nvinfo : EIATTR_MAXREG_COUNT
	.align		4
        /*002c*/ 	.byte	0x03, 0x1b
        /*002e*/ 	.short	0x0080


	//----- nvinfo : EIATTR_MERCURY_ISA_VERSION
	.align		4
        /*0030*/ 	.byte	0x03, 0x5f
        /*0032*/ 	.short	0x0101


	//----- nvinfo : EIATTR_VRC_CTA_INIT_COUNT
	.align		4
        /*0034*/ 	.byte	0x02, 0x4a
	.zero		1
	.zero		1


	//----- nvinfo : EIATTR_EXIT_INSTR_OFFSETS
	.align		4
        /*0038*/ 	.byte	0x04, 0x1c
        /*003a*/ 	.short	(.L_2039 - .L_2038)


	//   ....[0]....
.L_2038:
        /*003c*/ 	.word	0x00000170


	//   ....[1]....
        /*0040*/ 	.word	0x000001e0


	//   ....[2]....
        /*0044*/ 	.word	0x000015c0


	//   ....[3]....
        /*0048*/ 	.word	0x00002900


	//----- nvinfo : EIATTR_MAX_THREADS
	.align		4
.L_2039:
        /*004c*/ 	.byte	0x04, 0x05
        /*004e*/ 	.short	(.L_2041 - .L_2040)
.L_2040:
        /*0050*/ 	.word	0x00000080
        /*0054*/ 	.word	0x00000001
        /*0058*/ 	.word	0x00000001


	//----- nvinfo : EIATTR_CRS_STACK_SIZE
	.align		4
.L_2041:
        /*005c*/ 	.byte	0x04, 0x1e
        /*005e*/ 	.short	(.L_2043 - .L_2042)
.L_2042:
        /*0060*/ 	.word	0x00000000


	//----- nvinfo : EIATTR_CBANK_PARAM_SIZE
	.align		4
.L_2043:
        /*0064*/ 	.byte	0x03, 0x19
        /*0066*/ 	.short	0x0228


	//----- nvinfo : EIATTR_PARAM_CBANK
	.align		4
        /*0068*/ 	.byte	0x04, 0x0a
        /*006a*/ 	.short	(.L_2045 - .L_2044)
	.align		4
.L_2044:
        /*006c*/ 	.word	index@(.nv.constant0._ZN2at6native18elementwise_kernelILi128ELi2EZNS0_22gpu_kernel_impl_nocastINS0_13BUnaryFunctorIdddZZZNS0_20copysign_kernel_cudaERNS_18TensorIteratorBaseEENKUlvE_clEvENKUlvE_clEvEUlddE_EEEEvS5_RKT_EUliE_EEviT1_)
        /*0070*/ 	.short	0x0380
        /*0072*/ 	.short	0x0228


	//----- nvinfo : EIATTR_SW_WAR
	.align		4
.L_2045:
        /*0074*/ 	.byte	0x04, 0x36
        /*0076*/ 	.short	(.L_2047 - .L_2046)
.L_2046:
        /*0078*/ 	.word	0x00000008
.L_2047:


//--------------------- .nv.info._ZN2at6native27unrolled_elementwise_kernelINS0_13BUnaryFunctorIdddZZZNS0_20copysign_kernel_cudaERNS_18TensorIteratorBaseEENKUlvE_clEvENKUlvE_clEvEUlddE_EESt5arrayIPcLm2EELi4E23TrivialOffsetCalculatorILi1EjESD_NS0_6memory15LoadWithoutCastENSE_16StoreWithoutCastEEEviT_T0_T2_T3_T4_T5_ --------------------------
	.section	.nv.info._ZN2at6native27unrolled_elementwise_kernelINS0_13BUnaryFunctorIdddZZZNS0_20copysign_kernel_cudaERNS_18TensorIteratorBaseEENKUlvE_clEvENKUlvE_clEvEUlddE_EESt5arrayIPcLm2EELi4E23TrivialOffsetCalculatorILi1EjESD_NS0_6memory15LoadWithoutCastENSE_16StoreWithoutCastEEEviT_T0_T2_T3_T4_T5_,"",@"SHT_CUDA_INFO"
	.sectionflags	@""
	.align	4


	//----- nvinfo : EIATTR_CUDA_API_VERSION
	.align		4
        /*0000*/ 	.byte	0x04, 0x37
        /*0002*/ 	.short	(.L_2049 - .L_2048)
.L_2048:
        /*0004*/ 	.word	0x00000082


	//----- nvinfo : EIATTR_KPARAM_INFO
	.align		4
.L_2049:
        /*0008*/ 	.byte	0x04, 0x17
        /*000a*/ 	.short	(.L_2051 - .L_2050)
.L_2050:
        /*000c*/ 	.word	0x00000000
        /*0010*/ 	.short	0x0006
        /*0012*/ 	.short	0x002b
        /*0014*/ 	.byte	0x00, 0xf0, 0x05, 0x00


	//----- nvinfo : EIATTR_KPARAM_INFO
	.align		4
.L_2051:
        /*0018*/ 	.byte	0x04, 0x17
        /*001a*/ 	.short	(.L_2053 - .L_2052)
.L_2052:
        /*001c*/ 	.word	0x00000000
        /*0020*/ 	.short	0x0005
        /*0022*/ 	.short	0x002a
        /*0024*/ 	.byte	0x00, 0xf0, 0x05, 0x00


	//----- nvinfo : EIATTR_KPARAM_INFO
	.align		4
.L_2053:
        /*0028*/ 	.byte	0x04, 0x17
        /*002a*/ 	.short	(.L_2055 - .L_2054)
.L_2054:
        /*002c*/ 	.word	0x00000000
        /*0030*/ 	.short	0x0004
        /*0032*/ 	.short	0x0029
        /*0034*/ 	.byte	0x00, 0xf0, 0x05, 0x00


	//----- nvinfo : EIATTR_KPARAM_INFO
	.align		4
.L_2055:
        /*0038*/ 	.byte	0x04, 0x17
        /*003a*/ 	.short	(.L_2057 - .L_2056)
.L_2056:
        /*003c*/ 	.word	0x00000000
        /*0040*/ 	.short	0x0003
        /*0042*/ 	.short	0x0028
        /*0044*/ 	.byte	0x00, 0xf0, 0x05, 0x00


	//----- nvinfo : EIATTR_KPARAM_INFO
	.align		4
.L_2057:
        /*0048*/ 	.byte	0x04, 0x17
        /*004a*/ 	.short	(.L_2059 - .L_2058)
.L_2058:
        /*004c*/ 	.word	0x00000000
        /*0050*/ 	.short	0x0002
        /*0052*/ 	.short	0x0018
        /*0054*/ 	.byte	0x00, 0xf0, 0x41, 0x00


	//----- nvinfo : EIATTR_KPARAM_INFO
	.align		4
.L_2059:
        /*0058*/ 	.byte	0x04, 0x17
        /*005a*/ 	.short	(.L_2061 - .L_2060)
.L_2060:
        /*005c*/ 	.word	0x00000000
        /*0060*/ 	.short	0x0001
        /*0062*/ 	.short	0x0008
        /*0064*/ 	.byte	0x00, 0xf0, 0x41, 0x00


	//----- nvinfo : EIATTR_KPARAM_INFO
	.align		4
.L_2061:
        /*0068*/ 	.byte	0x04, 0x17
        /*006a*/ 	.short	(.L_2063 - .L_2062)
.L_2062:
        /*006c*/ 	.word	0x00000000
        /*0070*/ 	.short	0x0000
        /*0072*/ 	.short	0x0000
        /*0074*/ 	.byte	0x00, 0xf0, 0x11, 0x00


	//----- nvinfo : EIATTR_SPARSE_MMA_MASK
	.align		4
.L_2063:
        /*0078*/ 	.byte	0x03, 0x50
        /*007a*/ 	.short	0x0000


	//----- nvinfo : EIATTR_MAXREG_COUNT
	.align		4
        /*007c*/ 	.byte	0x03, 0x1b
        /*007e*/ 	.short	0x00ff


	//----- nvinfo : EIATTR_MERCURY_ISA_VERSION
	.align		4
        /*0080*/ 	.byte	0x03, 0x5f
        /*0082*/ 	.short	0x0101


	//----- nvinfo : EIATTR_VRC_CTA_INIT_COUNT
	.align		4
        /*0084*/ 	.byte	0x02, 0x4a
	.zero		1
	.zero		1


	//----- nvinfo : EIATTR_EXIT_INSTR_OFFSETS
	.align		4
        /*0088*/ 	.byte	0x04, 0x1c
        /*008a*/ 	.short	(.L_2065 - .L_2064)


	//   ....[0]....
.L_2064:
        /*008c*/ 	.word	0x00000440


	//   ....[1]....
        /*0090*/ 	.word	0x00000490


	//----- nvinfo : EIATTR_MAX_THREADS
	.align		4
.L_2065:
        /*0094*/ 	.byte	0x04, 0x05
        /*0096*/ 	.short	(.L_2067 - .L_2066)
.L_2066:
        /*0098*/ 	.word	0x00000080
        /*009c*/ 	.word	0x00000001
        /*00a0*/ 	.word	0x00000001


	//----- nvinfo : EIATTR_CRS_STACK_SIZE
	.align		4
.L_2067:
        /*00a4*/ 	.byte	0x04, 0x1e
        /*00a6*/ 	.short	(.L_2069 - .L_2068)
.L_2068:
        /*00a8*/ 	.word	0x00000000


	//----- nvinfo : EIATTR_CBANK_PARAM_SIZE
	.align		4
.L_2069:
        /*00ac*/ 	.byte	0x03, 0x19
        /*00ae*/ 	.short	0x002c


	//----- nvinfo : EIATTR_PARAM_CBANK
	.align		4
        /*00b0*/ 	.byte	0x04, 0x0a
        /*00b2*/ 	.short	(.L_2071 - .L_2070)
	.align		4
.L_2070:
        /*00b4*/ 	.word	index@(.nv.constant0._ZN2at6native27unrolled_elementwise_kernelINS0_13BUnaryFunctorIdddZZZNS0_20copysign_kernel_cudaERNS_18TensorIteratorBaseEENKUlvE_clEvENKUlvE_clEvEUlddE_EESt5arrayIPcLm2EELi4E23TrivialOffsetCalculatorILi1EjESD_NS0_6memory15LoadWithoutCastENSE_16StoreWithoutCastEEEviT_T0_T2_T3_T4_T5_)
        /*00b8*/ 	.short	0x0380
        /*00ba*/ 	.short	0x002c


	//----- nvinfo : EIATTR_SW_WAR
	.align		4
.L_2071:
        /*00bc*/ 	.byte	0x04, 0x36
        /*00be*/ 	.short	(.L_2073 - .L_2072)
.L_2072:
        /*00c0*/ 	.word	0x00000008
.L_2073:


//--------------------- .nv.info._ZN2at6native29vectorized_elementwise_kernelILi2ENS0_13BUnaryFunctorIdddZZZNS0_20copysign_kernel_cudaERNS_18TensorIteratorBaseEENKUlvE_clEvENKUlvE_clEvEUlddE_EESt5arrayIPcLm2EEEEviT0_T1_ --------------------------
	.section	.nv.info._ZN2at6native29vectorized_elementwise_kernelILi2ENS0_13BUnaryFunctorIdddZZZNS0_20copysign_kernel_cudaERNS_18TensorIteratorBaseEENKUlvE_clEvENKUlvE_clEvEUlddE_EESt5arrayIPcLm2EEEEviT0_T1_,"",@"SHT_CUDA_INFO"
	.sectionflags	@""
	.align	4


	//----- nvinfo : EIATTR_CUDA_API_VERSION
	.align		4
        /*0000*/ 	.byte	0x04, 0x37
        /*0002*/ 	.short	(.L_2075 - .L_2074)
.L_2074:
        /*0004*/ 	.word	0x00000082


	//----- nvinfo : EIATTR_KPARAM_INFO
	.align		4
.L_2075:
        /*0008*/ 	.byte	0x04, 0x17
        /*000a*/ 	.short	(.L_2077 - .L_2076)
.L_2076:
        /*000c*/ 	.word	0x00000000
        /*0010*/ 	.short	0x0002
        /*0012*/ 	.short	0x0018
        /*0014*/ 	.byte	0x00, 0xf0, 0x41, 0x00


	//----- nvinfo : EIATTR_KPARAM_INFO
	.align		4
.L_2077:
        /*0018*/ 	.byte	0x04, 0x17
        /*001a*/ 	.short	(.L_2079 - .L_2078)
.L_2078:
        /*001c*/ 	.word	0x00000000
        /*0020*/ 	.short	0x0001
        /*0022*/ 	.short	0x0008
        /*0024*/ 	.byte	0x00, 0xf0, 0x41, 0x00


	//----- nvinfo : EIATTR_KPARAM_INFO
	.align		4
.L_2079:
        /*0028*/ 	.byte	0x04, 0x17
        /*002a*/ 	.short	(.L_2081 - .L_2080)
.L_2080:
        /*002c*/ 	.word	0x00000000
        /*0030*/ 	.short	0x0000
        /*0032*/ 	.short	0x0000
        /*0034*/ 	.byte	0x00, 0xf0, 0x11, 0x00


	//----- nvinfo : EIATTR_SPARSE_MMA_MASK
	.align		4
.L_2081:
        /*0038*/ 	.byte	0x03, 0x50
        /*003a*/ 	.short	0x0000


	//----- nvinfo : EIATTR_MAXREG_COUNT
	.align		4
        /*003c*/ 	.byte	0x03, 0x1b
        /*003e*/ 	.short	0x00ff


	//----- nvinfo : EIATTR_MERCURY_ISA_VERSION
	.align		4
        /*0040*/ 	.byte	0x03, 0x5f
        /*0042*/ 	.short	0x0101


	//----- nvinfo : EIATTR_VRC_CTA_INIT_COUNT
	.align		4
        /*0044*/ 	.byte	0x02, 0x4a
	.zero		1
	.zero		1


	//----- nvinfo : EIATTR_EXIT_INSTR_OFFSETS
	.align		4
        /*0048*/ 	.byte	0x04, 0x1c
        /*004a*/ 	.short	(.L_2083 - .L_2082)


	//   ....[0]....
.L_2082:
        /*004c*/ 	.word	0x00000810


	//   ....[1]....
        /*0050*/ 	.word	0x00000860


	//   ....[2]....
        /*0054*/ 	.word	0x00000a00


	//----- nvinfo : EIATTR_MAX_THREADS
	.align		4
.L_2083:
        /*0058*/ 	.byte	0x04, 0x05
        /*005a*/ 	.short	(.L_2085 - .L_2084)
.L_2084:
        /*005c*/ 	.word	0x00000080
        /*0060*/ 	.word	0x00000001
        /*0064*/ 	.word	0x00000001


	//----- nvinfo : EIATTR_CRS_STACK_SIZE
	.align		4
.L_2085:
        /*0068*/ 	.byte	0x04, 0x1e
        /*006a*/ 	.short	(.L_2087 - .L_2086)
.L_2086:
        /*006c*/ 	.word	0x00000000


	//----- nvinfo : EIATTR_CBANK_PARAM_SIZE
	.align		4
.L_2087:
        /*0070*/ 	.byte	0x03, 0x19
        /*0072*/ 	.short	0x0028


	//----- nvinfo : EIATTR_PARAM_CBANK
	.align		4
        /*0074*/ 	.byte	0x04, 0x0a
        /*0076*/ 	.short	(.L_2089 - .L_2088)
	.align		4
.L_2088:
        /*0078*/ 	.word	index@(.nv.constant0._ZN2at6native29vectorized_elementwise_kernelILi2ENS0_13BUnaryFunctorIdddZZZNS0_20copysign_kernel_cudaERNS_18TensorIteratorBaseEENKUlvE_clEvENKUlvE_clEvEUlddE_EESt5arrayIPcLm2EEEEviT0_T1_)
        /*007c*/ 	.short	0x0380
        /*007e*/ 	.short	0x0028


	//----- nvinfo : EIATTR_SW_WAR
	.align		4
.L_2089:
        /*0080*/ 	.byte	0x04, 0x36
        /*0082*/ 	.short	(.L_2091 - .L_2090)
.L_2090:
        /*0084*/ 	.word	0x00000008
.L_2091:


//--------------------- .nv.info._ZN2at6native29vectorized_elementwise_kernelILi4ENS0_13BUnaryFunctorIdddZZZNS0_20copysign_kernel_cudaERNS_18TensorIteratorBaseEENKUlvE_clEvENKUlvE_clEvEUlddE_EESt5arrayIPcLm2EEEEviT0_T1_ --------------------------
	.section	.nv.info._ZN2at6native29vectorized_elementwise_kernelILi4ENS0_13BUnaryFunctorIdddZZZNS0_20copysign_kernel_cudaERNS_18TensorIteratorBaseEENKUlvE_clEvENKUlvE_clEvEUlddE_EESt5arrayIPcLm2EEEEviT0_T1_,"",@"SHT_CUDA_INFO"
	.sectionflags	@""
	.align	4


	//----- nvinfo : EIATTR_CUDA_API_VERSION
	.align		4
        /*0000*/ 	.byte	0x04, 0x37
        /*0002*/ 	.short	(.L_2093 - .L_2092)
.L_2092:
        /*0004*/ 	.word	0x00000082


	//----- nvinfo : EIATTR_KPARAM_INFO
	.align		4
.L_2093:
        /*0008*/ 	.byte	0x04, 0x17
        /*000a*/ 	.short	(.L_2095 - .L_2094)
.L_2094:
        /*000c*/ 	.word	0x00000000
        /*0010*/ 	.short	0x0002
        /*0012*/ 	.short	0x0018
        /*0014*/ 	.byte	0x00, 0xf0, 0x41, 0x00


	//----- nvinfo : EIATTR_KPARAM_INFO
	.align		4
.L_2095:
        /*0018*/ 	.byte	0x04, 0x17
        /*001a*/ 	.short	(.L_2097 - .L_2096)
.L_2096:
        /*001c*/ 	.word	0x00000000
        /*0020*/ 	.short	0x0001
        /*0022*/ 	.short	0x0008
        /*0024*/ 	.byte	0x00, 0xf0, 0x41, 0x00


	//----- nvinfo : EIATTR_KPARAM_INFO
	.align		4
.L_2097:
        /*0028*/ 	.byte	0x04, 0x17
        /*002a*/ 	.short	(.L_2099 - .L_2098)
.L_2098:
        /*002c*/ 	.word	0x00000000
        /*0030*/ 	.short	0x0000
        /*0032*/ 	.short	0x0000
        /*0034*/ 	.byte	0x00, 0xf0, 0x11, 0x00


	//----- nvinfo : EIATTR_SPARSE_MMA_MASK
	.align		4
.L_2099:
        /*0038*/ 	.byte	0x03, 0x50
        /*003a*/ 	.short	0x0000


	//----- nvinfo : EIATTR_MAXREG_COUNT
	.align		4
        /*003c*/ 	.byte	0x03, 0x1b
        /*003e*/ 	.short	0x00ff


	//----- nvinfo : EIATTR_MERCURY_ISA_VERSION
	.align		4
        /*0040*/ 	.byte	0x03, 0x5f
        /*0042*/ 	.short	0x0101


	//----- nvinfo : EIATTR_VRC_CTA_INIT_COUNT
	.align		4
        /*0044*/ 	.byte	0x02, 0x4a
	.zero		1
	.zero		1


	//----- nvinfo : EIATTR_EXIT_INSTR_OFFSETS
	.align		4
        /*0048*/ 	.byte	0x04, 0x1c
        /*004a*/ 	.short	(.L_2101 - .L_2100)


	//   ....[0]....
.L_2100:
        /*004c*/ 	.word	0x00000810


	//   ....[1]....
        /*0050*/ 	.word	0x00000860


	//   ....[2]....
        /*0054*/ 	.word	0x000009c0


	//----- nvinfo : EIATTR_MAX_THREADS
	.align		4
.L_2101:
        /*0058*/ 	.byte	0x04, 0x05
        /*005a*/ 	.short	(.L_2103 - .L_2102)
.L_2102:
        /*005c*/ 	.word	0x00000080
        /*0060*/ 	.word	0x00000001
        /*0064*/ 	.word	0x00000001


	//----- nvinfo : EIATTR_CRS_STACK_SIZE
	.align		4
.L_2103:
        /*0068*/ 	.byte	0x04, 0x1e
        /*006a*/ 	.short	(.L_2105 - .L_2104)
.L_2104:
        /*006c*/ 	.word	0x00000000


	//----- nvinfo : EIATTR_CBANK_PARAM_SIZE
	.align		4
.L_2105:
        /*0070*/ 	.byte	0x03, 0x19
        /*0072*/ 	.short	0x0028


	//----- nvinfo : EIATTR_PARAM_CBANK
	.align		4
        /*0074*/ 	.byte	0x04, 0x0a
        /*0076*/ 	.short	(.L_2107 - .L_2106)
	.align		4
.L_2106:
        /*0078*/ 	.word	index@(.nv.constant0._ZN2at6native29vectorized_elementwise_kernelILi4ENS0_13BUnaryFunctorIdddZZZNS0_20copysign_kernel_cudaERNS_18TensorIteratorBaseEENKUlvE_clEvENKUlvE_clEvEUlddE_EESt5arrayIPcLm2EEEEviT0_T1_)
        /*007c*/ 	.short	0x0380
        /*007e*/ 	.short	0x0028


	//----- nvinfo : EIATTR_SW_WAR
	.align		4
.L_2107:
        /*0080*/ 	.byte	0x04, 0x36
        /*0082*/ 	.short	(.L_2109 - .L_2108)
.L_2108:
        /*0084*/ 	.word	0x00000008
.L_2109:


//--------------------- .nv.info._ZN2at6native29vectorized_elementwise_kernelILi8ENS0_13BUnaryFunctorIdddZZZNS0_20copysign_kernel_cudaERNS_18TensorIteratorBaseEENKUlvE_clEvENKUlvE_clEvEUlddE_EESt5arrayIPcLm2EEEEviT0_T1_ --------------------------
	.section	.nv.info._ZN2at6native29vectorized_elementwise_kernelILi8ENS0_13BUnaryFunctorIdddZZZNS0_20copysign_kernel_cudaERNS_18TensorIteratorBaseEENKUlvE_clEvENKUlvE_clEvEUlddE_EESt5arrayIPcLm2EEEEviT0_T1_,"",@"SHT_CUDA_INFO"
	.sectionflags	@""
	.align	4


	//----- nvinfo : EIATTR_CUDA_API_VERSION
	.align		4
        /*0000*/ 	.byte	0x04, 0x37
        /*0002*/ 	.short	(.L_2111 - .L_2110)
.L_2110:
        /*0004*/ 	.word	0x00000082


	//----- nvinfo : EIATTR_KPARAM_INFO
	.align		4
.L_2111:
        /*0008*/ 	.byte	0x04, 0x17
        /*000a*/ 	.short	(.L_2113 - .L_2112)
.L_2112:
        /*000c*/ 	.word	0x00000000
        /*0010*/ 	.short	0x0002
        /*0012*/ 	.short	0x0018
        /*0014*/ 	.byte	0x00, 0xf0, 0x41, 0x00


	//----- nvinfo : EIATTR_KPARAM_INFO
	.align		4
.L_2113:
        /*0018*/ 	.byte	0x04, 0x17
        /*001a*/ 	.short	(.L_2115 - .L_2114)
.L_2114:
        /*001c*/ 	.word	0x00000000
        /*0020*/ 	.short	0x0001
        /*0022*/ 	.short	0x0008
        /*0024*/ 	.byte	0x00, 0xf0, 0x41, 0x00


	//----- nvinfo : EIATTR_KPARAM_INFO
	.align		4
.L_2115:
        /*0028*/ 	.byte	0x04, 0x17
        /*002a*/ 	.short	(.L_2117 - .L_2116)
.L_2116:
        /*002c*/ 	.word	0x00000000
        /*0030*/ 	.short	0x0000
        /*0032*/ 	.short	0x0000
        /*0034*/ 	.byte	0x00, 0xf0, 0x11, 0x00


	//----- nvinfo : EIATTR_SPARSE_MMA_MASK
	.align		4
.L_2117:
        /*0038*/ 	.byte	0x03, 0x50
        /*003a*/ 	.short	0x0000


	//----- nvinfo : EIATTR_MAXREG_COUNT
	.align		4
        /*003c*/ 	.byte	0x03, 0x1b
        /*003e*/ 	.short	0x00ff


	//----- nvinfo : EIATTR_MERCURY_ISA_VERSION
	.align		4
        /*0040*/ 	.byte	0x03, 0x5f
        /*0042*/ 	.short	0x0101


	//----- nvinfo : EIATTR_VRC_CTA_INIT_COUNT
	.align		4
        /*0044*/ 	.byte	0x02, 0x4a
	.zero		1
	.zero		1


	//----- nvinfo : EIATTR_EXIT_INSTR_OFFSETS
	.align		4
        /*0048*/ 	.byte	0x04, 0x1c
        /*004a*/ 	.short	(.L_2119 - .L_2118)


	//   ....[0]....
.L_2118:
        /*004c*/ 	.word	0x00000010


	//----- nvinfo : EIATTR_MAX_THREADS
	.align		4
.L_2119:
        /*0050*/ 	.byte	0x04, 0x05
        /*0052*/ 	.short	(.L_2121 - .L_2120)
.L_2120:
        /*0054*/ 	.word	0x00000080
        /*0058*/ 	.word	0x00000001
        /*005c*/ 	.word	0x00000001


	//----- nvinfo : EIATTR_CBANK_PARAM_SIZE
	.align		4
.L_2121:
        /*0060*/ 	.byte	0x03, 0x19
        /*0062*/ 	.short	0x0028


	//----- nvinfo : EIATTR_PARAM_CBANK
	.align		4
        /*0064*/ 	.byte	0x04, 0x0a
        /*0066*/ 	.short	(.L_2123 - .L_2122)
	.align		4
.L_2122:
        /*0068*/ 	.word	index@(.nv.constant0._ZN2at6native29vectorized_elementwise_kernelILi8ENS0_13BUnaryFunctorIdddZZZNS0_20copysign_kernel_cudaERNS_18TensorIteratorBaseEENKUlvE_clEvENKUlvE_clEvEUlddE_EESt5arrayIPcLm2EEEEviT0_T1_)
        /*006c*/ 	.short	0x0380
        /*006e*/ 	.short	0x0028


	//----- nvinfo : EIATTR_SW_WAR
	.align		4
.L_2123:
        /*0070*/ 	.byte	0x04, 0x36
        /*0072*/ 	.short	(.L_2125 - .L_2124)
.L_2124:
        /*0074*/ 	.word	0x00000008
.L_2125:


//--------------------- .nv.info._ZN2at6native18elementwise_kernelILi128ELi4EZNS0_15gpu_kernel_implINS0_13AUnaryFunctorIdddZZZNS0_20copysign_kernel_cudaERNS_18TensorIteratorBaseEENKUlvE_clEvENKUlvE_clEvEUlddE_EEEEvS5_RKT_EUliE_EEviT1_ --------------------------
	.section	.nv.info._ZN2at6native18elementwise_kernelILi128ELi4EZNS0_15gpu_kernel_implINS0_13AUnaryFunctorIdddZZZNS0_20copysign_kernel_cudaERNS_18TensorIteratorBaseEENKUlvE_clEvENKUlvE_clEvEUlddE_EEEEvS5_RKT_EUliE_EEviT1_,"",@"SHT_CUDA_INFO"
	.sectionflags	@""
	.align	4


	//----- nvinfo : EIATTR_CUDA_API_VERSION
	.align		4
        /*0000*/ 	.byte	0x04, 0x37
        /*0002*/ 	.short	(.L_2127 - .L_2126)
.L_2126:
        /*0004*/ 	.word	0x00000082


	//----- nvinfo : EIATTR_KPARAM_INFO
	.align		4
.L_2127:
        /*0008*/ 	.byte	0x04, 0x17
        /*000a*/ 	.short	(.L_2129 - .L_2128)
.L_2128:
        /*000c*/ 	.word	0x00000000
        /*0010*/ 	.short	0x0001
        /*0012*/ 	.short	0x0008
        /*0014*/ 	.byte	0x00, 0xf0, 0xa1, 0x08


	//----- nvinfo : EIATTR_KPARAM_INFO
	.align		4
.L_2129:
        /*0018*/ 	.byte	0x04, 0x17
        /*001a*/ 	.short	(.L_2131 - .L_2130)
.L_2130:
        /*001c*/ 	.word	0x00000000
        /*0020*/ 	.short	0x0000
        /*0022*/ 	.short	0x0000
        /*0024*/ 	.byte	0x00, 0xf0, 0x11, 0x00


	//----- nvinfo : EIATTR_SPARSE_MMA_MASK
	.align		4
.L_2131:
        /*0028*/ 	.byte	0x03, 0x50
        /*002a*/ 	.short	0x0000


	//----- nvinfo : EIATTR_MAXREG_COUNT
	.align		4
        /*002c*/ 	.byte	0x03, 0x1b
        /*002e*/ 	.short	0x0080


	//----- nvinfo : EIATTR_EXTERNS
	.align		4
        /*0030*/ 	.byte	0x04, 0x0f
        /*0032*/ 	.short	(.L_2133 - .L_2132)


	//   ....[0]....
	.align		4
.L_2132:
        /*0034*/ 	.word	index@(__assertfail)


	//----- nvinfo : EIATTR_MERCURY_ISA_VERSION
	.align		4
.L_2133:
        /*0038*/ 	.byte	0x03, 0x5f
        /*003a*/ 	.short	0x0101


	//----- nvinfo : EIATTR_VRC_CTA_INIT_COUNT
	.align		4
        /*003c*/ 	.byte	0x02, 0x4a
	.zero		1
	.zero		1


	//----- nvinfo : EIATTR_SYSCALL_OFFSETS
	.align		4
        /*0040*/ 	.byte	0x04, 0x46
        /*0042*/ 	.short	(.L_2135 - .L_2134)


	//   ....[0]....
.L_2134:
        /*0044*/ 	.word	0x00002240


	//   ....[1]....
        /*0048*/ 	.word	0x00003530


	//   ....[2]....
        /*004c*/ 	.word	0x00005970


	//   ....[3]....
        /*0050*/ 	.word	0x00006970


	//   ....[4]....
        /*0054*/ 	.word	0x00008fe0


	//   ....[5]....
        /*0058*/ 	.word	0x00009fe0


	//   ....[6]....
        /*005c*/ 	.word	0x0000c660


	//   ....[7]....
        /*0060*/ 	.word	0x0000d630


	//----- nvinfo : EIATTR_EXIT_INSTR_OFFSETS
	.align		4
.L_2135:
        /*0064*/ 	.byte	0x04, 0x1c
        /*0066*/ 	.short	(.L_2137 - .L_2136)


	//   ....[0]....
.L_2136:
        /*0068*/ 	.word	0x0000a440


	//   ....[1]....
        /*006c*/ 	.word	0x0000c800


	//   ....[2]....
        /*0070*/ 	.word	0x0000c840


	//   ....[3]....
        /*0074*/ 	.word	0x0000c8d0


	//   ....[4]....
        /*0078*/ 	.word	0x0000c900


	//   ....[5]....
        /*007c*/ 	.word	0x0000c930


	//   ....[6]....
        /*0080*/ 	.word	0x0000ca40


	//   ....[7]....
        /*0084*/ 	.word	0x0000cb00


	//   ....[8]....
        /*0088*/ 	.word	0x0000cc20


	//   ....[9]....
        /*008c*/ 	.word	0x0000ccf0


	//   ....[10]....
        /*0090*/ 	.word	0x0000cd10


	//   ....[11]....
        /*0094*/ 	.word	0x0000cde0


	//   ....[12]....
        /*0098*/ 	.word	0x0000cfd0


	//   ....[13]....
        /*009c*/ 	.word	0x0000d1c0


	//   ....[14]....
        /*00a0*/ 	.word	0x0000d3a0


	//   ....[15]....
        /*00a4*/ 	.word	0x0000d3d0


	//   ....[16]....
        /*00a8*/ 	.word	0x0000d400


	//   ....[17]....
        /*00ac*/ 	.word	0x0000d4a0


	//   ....[18]....
        /*00b0*/ 	.word	0x0000d4d0


	//   ....[19]....
        /*00b4*/ 	.word	0x0000d640


	//   ....[20]....
        /*00b8*/ 	.word	0x0000d7d0


	//   ....[21]....
        /*00bc*/ 	.word	0x0000d990


	//   ....[22]....
        /*00c0*/ 	.word	0x0000da50


	//----- nvinfo : EIATTR_MAX_THREADS
	.align		4
.L_2137:
        /*00c4*/ 	.byte	0x04, 0x05
        /*00c6*/ 	.short	(.L_2139 - .L_2138)
.L_2138:
        /*00c8*/ 	.word	0x00000080
        /*00cc*/ 	.word	0x00000001
        /*00d0*/ 	.word	0x00000001


	//----- nvinfo : EIATTR_CRS_STACK_SIZE
	.align		4
.L_2139:
        /*00d4*/ 	.byte	0x04, 0x1e
        /*00d6*/ 	.short	(.L_2141 - .L_2140)
.L_2140:
        /*00d8*/ 	.word	0x00000000


	//----- nvinfo : EIATTR_CBANK_PARAM_SIZE
	.align		4
.L_2141:
        /*00dc*/ 	.byte	0x03, 0x19
        /*00de*/ 	.short	0x0230


	//----- nvinfo : EIATTR_PARAM_CBANK
	.align		4
        /*00e0*/ 	.byte	0x04, 0x0a
        /*00e2*/ 	.short	(.L_2143 - .L_2142)
	.align		4
.L_2142:
        /*00e4*/ 	.word	index@(.nv.constant0._ZN2at6native18elementwise_kernelILi128ELi4EZNS0_15gpu_kernel_implINS0_13AUnaryFunctorIdddZZZNS0_20copysign_kernel_cudaERNS_18TensorIteratorBaseEENKUlvE_clEvENKUlvE_clEvEUlddE_EEEEvS5_RKT_EUliE_EEviT1_)
        /*00e8*/ 	.short	0x0380
        /*00ea*/ 	.short	0x0230


	//----- nvinfo : EIATTR_SW_WAR
	.align		4
.L_2143:
        /*00ec*/ 	.byte	0x04, 0x36
        /*00ee*/ 	.short	(.L_2145 - .L_2144)
.L_2144:
        /*00f0*/ 	.word	0x00000008
.L_2145:


//--------------------- .nv.info._ZN2at6native27unrolled_elementwise_kernelINS0_13AUnaryFunctorIdddZZZNS0_20copysign_kernel_cudaERNS_18TensorIteratorBaseEENKUlvE_clEvENKUlvE_clEvEUlddE_EESt5arrayIPcLm2EELi4E23TrivialOffsetCalculatorILi1EjESD_NS0_6memory12LoadWithCastILi1EEENSE_13StoreWithCastILi1EEEEEviT_T0_T2_T3_T4_T5_ --------------------------
	.section	.nv.info._ZN2at6native27unrolled_elementwise_kernelINS0_13AUnaryFunctorIdddZZZNS0_20copysign_kernel_cudaERNS_18TensorIteratorBaseEENKUlvE_clEvENKUlvE_clEvEUlddE_EESt5arrayIPcLm2EELi4E23TrivialOffsetCalculatorILi1EjESD_NS0_6memory12LoadWithCastILi1EEENSE_13StoreWithCastILi1EEEEEviT_T0_T2_T3_T4_T5_,"",@"SHT_CUDA_INFO"
	.sectionflags	@""
	.align	4


	//----- nvinfo : EIATTR_CUDA_API_VERSION
	.align		4
        /*0000*/ 	.byte	0x04, 0x37
        /*0002*/ 	.short	(.L_2147 - .L_2146)
.L_2146:
        /*0004*/ 	.word	0x00000082


	//----- nvinfo : EIATTR_KPARAM_INFO
	.align		4
.L_2147:
        /*0008*/ 	.byte	0x04, 0x17
        /*000a*/ 	.short	(.L_2149 - .L_2148)
.L_2148:
        /*000c*/ 	.word	0x00000000
        /*0010*/ 	.short	0x0006
        /*0012*/ 	.short	0x0034
        /*0014*/ 	.byte	0x00, 0xf0, 0x21, 0x00


	//----- nvinfo : EIATTR_KPARAM_INFO
	.align		4
.L_2149:
        /*0018*/ 	.byte	0x04, 0x17
        /*001a*/ 	.short	(.L_2151 - .L_2150)
.L_2150:
        /*001c*/ 	.word	0x00000000
        /*0020*/ 	.short	0x0005
        /*0022*/ 	.short	0x002c
        /*0024*/ 	.byte	0x00, 0xf0, 0x21, 0x00


	//----- nvinfo : EIATTR_KPARAM_INFO
	.align		4
.L_2151:
        /*0028*/ 	.byte	0x04, 0x17
        /*002a*/ 	.short	(.L_2153 - .L_2152)
.L_2152:
        /*002c*/ 	.word	0x00000000
        /*0030*/ 	.short	0x0004
        /*0032*/ 	.short	0x0029
        /*0034*/ 	.byte	0x00, 0xf0, 0x05, 0x00


	//----- nvinfo : EIATTR_KPARAM_INFO
	.align		4
.L_2153:
        /*0038*/ 	.byte	0x04, 0x17
        /*003a*/ 	.short	(.L_2155 - .L_2154)
.L_2154:
        /*003c*/ 	.word	0x00000000
        /*0040*/ 	.short	0x0003
        /*0042*/ 	.short	0x0028
        /*0044*/ 	.byte	0x00, 0xf0, 0x05, 0x00


	//----- nvinfo : EIATTR_KPARAM_INFO
	.align		4
.L_2155:
        /*0048*/ 	.byte	0x04, 0x17
        /*004a*/ 	.short	(.L_2157 - .L_2156)
.L_2156:
        /*004c*/ 	.word	0x00000000
        /*0050*/ 	.short	0x0002
        /*0052*/ 	.short	0x0018
        /*0054*/ 	.byte	0x00, 0xf0, 0x41, 0x00


	//----- nvinfo : EIATTR_KPARAM_INFO
	.align		4
.L_2157:
        /*0058*/ 	.byte	0x04, 0x17
        /*005a*/ 	.short	(.L_2159 - .L_2158)
.L_2158:
        /*005c*/ 	.word	0x00000000
        /*0060*/ 	.short	0x0001
        /*0062*/ 	.short	0x0008
        /*0064*/ 	.byte	0x00, 0xf0, 0x41, 0x00


	//----- nvinfo : EIATTR_KPARAM_INFO
	.align		4
.L_2159:
        /*0068*/ 	.byte	0x04, 0x17
        /*006a*/ 	.short	(.L_2161 - .L_2160)
.L_2160:
        /*006c*/ 	.word	0x00000000
        /*0070*/ 	.short	0x0000
        /*0072*/ 	.short	0x0000
        /*0074*/ 	.byte	0x00, 0xf0, 0x11, 0x00


	//----- nvinfo : EIATTR_SPARSE_MMA_MASK
	.align		4
.L_2161:
        /*0078*/ 	.byte	0x03, 0x50
        /*007a*/ 	.short	0x0000


	//----- nvinfo : EIATTR_MAXREG_COUNT
	.align		4
        /*007c*/ 	.byte	0x03, 0x1b
        /*007e*/ 	.short	0x00ff


	//----- nvinfo : EIATTR_EXTERNS
	.align		4
        /*0080*/ 	.byte	0x04, 0x0f
        /*0082*/ 	.short	(.L_2163 - .L_2162)


	//   ....[0]....
	.align		4
.L_2162:
        /*0084*/ 	.word	index@(__assertfail)


	//----- nvinfo : EIATTR_MERCURY_ISA_VERSION
	.align		4
.L_2163:
        /*0088*/ 	.byte	0x03, 0x5f
        /*008a*/ 	.short	0x0101


	//----- nvinfo : EIATTR_VRC_CTA_INIT_COUNT
	.align		4
        /*008c*/ 	.byte	0x02, 0x4a
	.zero		1
	.zero		1


	//----- nvinfo : EIATTR_SYSCALL_OFFSETS
	.align		4
        /*0090*/ 	.byte	0x04, 0x46
        /*0092*/ 	.short	(.L_2165 - .L_2164)


	//   ....[0]....
.L_2164:
        /*0094*/ 	.word	0x00000e50


	//   ....[1]....
        /*0098*/ 	.word	0x00001e30


	//   ....[2]....
        /*009c*/ 	.word	0x00002d60


	//   ....[3]....
        /*00a0*/ 	.word	0x00003c60


	//   ....[4]....
        /*00a4*/ 	.word	0x00004f90


	//   ....[5]....
        /*00a8*/ 	.word	0x00006120


	//   ....[6]....
        /*00ac*/ 	.word	0x00007500


	//   ....[7]....
        /*00b0*/ 	.word	0x000088c0


	//----- nvinfo : EIATTR_EXIT_INSTR_OFFSETS
	.align		4
.L_2165:
        /*00b4*/ 	.byte	0x04, 0x1c
        /*00b6*/ 	.short	(.L_2167 - .L_2166)


	//   ....[0]....
.L_2166:
        /*00b8*/ 	.word	0x00007950


	//   ....[1]....
        /*00bc*/ 	.word	0x00007a90


	//   ....[2]....
        /*00c0*/ 	.word	0x00007ad0


	//   ....[3]....
        /*00c4*/ 	.word	0x00007b60


	//   ....[4]....
        /*00c8*/ 	.word	0x00007b90


	//   ....[5]....
        /*00cc*/ 	.word	0x00007bc0


	//   ....[6]....
        /*00d0*/ 	.word	0x00007cd0


	//   ....[7]....
        /*00d4*/ 	.word	0x00007d90


	//   ....[8]....
        /*00d8*/ 	.word	0x00007eb0


	//   ....[9]....
        /*00dc*/ 	.word	0x00007f80


	//   ....[10]....
        /*00e0*/ 	.word	0x00007fa0


	//   ....[11]....
        /*00e4*/ 	.word	0x00008070


	//   ....[12]....
        /*00e8*/ 	.word	0x00008260


	//   ....[13]....
        /*00ec*/ 	.word	0x00008450


	//   ....[14]....
        /*00f0*/ 	.word	0x00008630


	//   ....[15]....
        /*00f4*/ 	.word	0x00008660


	//   ....[16]....
        /*00f8*/ 	.word	0x00008690


	//   ....[17]....
        /*00fc*/ 	.word	0x00008730


	//   ....[18]....
        /*0100*/ 	.word	0x00008760


	//   ....[19]....
        /*0104*/ 	.word	0x000088d0


	//   ....[20]....
        /*0108*/ 	.word	0x00008a60


	//   ....[21]....
        /*010c*/ 	.word	0x00008c20


	//   ....[22]....
        /*0110*/ 	.word	0x00008ce0


	//----- nvinfo : EIATTR_MAX_THREADS
	.align		4
.L_2167:
        /*0114*/ 	.byte	0x04, 0x05
        /*0116*/ 	.short	(.L_2169 - .L_2168)
.L_2168:
        /*0118*/ 	.word	0x00000080
        /*011c*/ 	.word	0x00000001
        /*0120*/ 	.word	0x00000001


	//----- nvinfo : EIATTR_CRS_STACK_SIZE
	.align		4
.L_2169:
        /*0124*/ 	.byte	0x04, 0x1e
        /*0126*/ 	.short	(.L_2171 - .L_2170)
.L_2170:
        /*0128*/ 	.word	0x00000000


	//----- nvinfo : EIATTR_CBANK_PARAM_SIZE
	.align		4
.L_2171:
        /*012c*/ 	.byte	0x03, 0x19
        /*012e*/ 	.short	0x003c


	//----- nvinfo : EIATTR_PARAM_CBANK
	.align		4
        /*0130*/ 	.byte	0x04, 0x0a
        /*0132*/ 	.short	(.L_2173 - .L_2172)
	.align		4
.L_2172:
        /*0134*/ 	.word	index@(.nv.constant0._ZN2at6native27unrolled_elementwise_kernelINS0_13AUnaryFunctorIdddZZZNS0_20copysign_kernel_cudaERNS_18TensorIteratorBaseEENKUlvE_clEvENKUlvE_clEvEUlddE_EESt5arrayIPcLm2EELi4E23TrivialOffsetCalculatorILi1EjESD_NS0_6memory12LoadWithCastILi1EEENSE_13StoreWithCastILi1EEEEEviT_T0_T2_T3_T4_T5_)
        /*0138*/ 	.short	0x0380
        /*013a*/ 	.short	0x003c


	//----- nvinfo : EIATTR_SW_WAR
	.align		4
.L_2173:
        /*013c*/ 	.byte	0x04, 0x36
        /*013e*/ 	.short	(.L_2175 - .L_2174)
.L_2174:
        /*0140*/ 	.word	0x00000008
.L_2175:


//--------------------- .nv.info._ZN2at6native18elementwise_kernelILi128ELi2EZNS0_22gpu_kernel_impl_nocastINS0_13AUnaryFunctorIdddZZZNS0_20copysign_kernel_cudaERNS_18TensorIteratorBaseEENKUlvE_clEvENKUlvE_clEvEUlddE_EEEEvS5_RKT_EUliE_EEviT1_ --------------------------
	.section	.nv.info._ZN2at6native18elementwise_kernelILi128ELi2EZNS0_22gpu_kernel_impl_nocastINS0_13AUnaryFunctorIdddZZZNS0_20copysign_kernel_cudaERNS_18TensorIteratorBaseEENKUlvE_clEvENKUlvE_clEvEUlddE_EEEEvS5_RKT_EUliE_EEviT1_,"",@"SHT_CUDA_INFO"
	.sectionflags	@""
	.align	4


	//----- nvinfo : EIATTR_CUDA_API_VERSION
	.align		4
        /*0000*/ 	.byte	0x04, 0x37
        /*0002*/ 	.short	(.L_2177 - .L_2176)
.L_2176:
        /*0004*/ 	.word	0x00000082


	//----- nvinfo : EIATTR_KPARAM_INFO
	.align		4
.L_2177:
        /*0008*/ 	.byte	0x04, 0x17
        /*000a*/ 	.short	(.L_2179 - .L_2178)
.L_2178:
        /*000c*/ 	.word	0x00000000
        /*0010*/ 	.short	0x0001
        /*0012*/ 	.short	0x0008
        /*0014*/ 	.byte	0x00, 0xf0, 0x81, 0x08


	//----- nvinfo : EIATTR_KPARAM_INFO
	.align		4
.L_2179:
        /*0018*/ 	.byte	0x04, 0x17
        /*001a*/ 	.short	(.L_2181 - .L_2180)
.L_2180:
        /*001c*/ 	.word	0x00000000
        /*0020*/ 	.short	0x0000
        /*0022*/ 	.short	0x0000
        /*0024*/ 	.byte	0x00, 0xf0, 0x11, 0x00


	//----- nvinfo : EIATTR_SPARSE_MMA_MASK
	.align		4
.L_2181:
        /*0028*/ 	.byte	0x03, 0x50
        /*002a*/ 	.short	0x0000


	//----- nvinfo : EIATTR_MAXREG_COUNT
	.align		4
        /*002c*/ 	.byte	0x03, 0x1b
        /*002e*/ 	.short	0x0080


	//----- nvinfo : EIATTR_MERCURY_ISA_VERSION
	.align		4
        /*0030*/ 	.byte	0x03, 0x5f
        /*0032*/ 	.short	0x0101


	//----- nvinfo : EIATTR_VRC_CTA_INIT_COUNT
	.align		4
        /*0034*/ 	.byte	0x02, 0x4a
	.zero		1
	.zero		1


	//----- nvinfo : EIATTR_EXIT_INSTR_OFFSETS
	.align		4
        /*0038*/ 	.byte	0x04, 0x1c
        /*003a*/ 	.short	(.L_2183 - .L_2182)


	//   ....[0]....
.L_2182:
        /*003c*/ 	.word	0x00000160


	//   ....[1]....
        /*0040*/ 	.word	0x000001d0


	//   ....[2]....
        /*0044*/ 	.word	0x000015c0


	//   ....[3]....
        /*0048*/ 	.word	0x00002910


	//----- nvinfo : EIATTR_MAX_THREADS
	.align		4
.L_2183:
        /*004c*/ 	.byte	0x04, 0x05
        /*004e*/ 	.short	(.L_2185 - .L_2184)
.L_2184:
        /*0050*/ 	.word	0x00000080
        /*0054*/ 	.word	0x00000001
        /*0058*/ 	.word	0x00000001


	//----- nvinfo : EIATTR_CRS_STACK_SIZE
	.align		4
.L_2185:
        /*005c*/ 	.byte	0x04, 0x1e
        /*005e*/ 	.short	(.L_2187 - .L_2186)
.L_2186:
        /*0060*/ 	.word	0x00000000


	//----- nvinfo : EIATTR_CBANK_PARAM_SIZE
	.align		4
.L_2187:
        /*0064*/ 	.byte	0x03, 0x19
        /*0066*/ 	.short	0x0228


	//----- nvinfo : EIATTR_PARAM_CBANK
	.align		4
        /*0068*/ 	.byte	0x04, 0x0a
        /*006a*/ 	.short	(.L_2189 - .L_2188)
	.align		4
.L_2188:
        /*006c*/ 	.word	index@(.nv.constant0._ZN2at6native18elementwise_kernelILi128ELi2EZNS0_22gpu_kernel_impl_nocastINS0_13AUnaryFunctorIdddZZZNS0_20copysign_kernel_cudaERNS_18TensorIteratorBaseEENKUlvE_clEvENKUlvE_clEvEUlddE_EEEEvS5_RKT_EUliE_EEviT1_)
        /*0070*/ 	.short	0x0380
        /*0072*/ 	.short	0x0228


	//----- nvinfo : EIATTR_SW_WAR
	.align		4
.L_2189:
        /*0074*/ 	.byte	0x04, 0x36
        /*0076*/ 	.short	(.L_2191 - .L_2190)
.L_2190:
        /*0078*/ 	.word	0x00000008
.L_2191:


//--------------------- .nv.info._ZN2at6native27unrolled_elementwise_kernelINS0_13AUnaryFunctorIdddZZZNS0_20copysign_kernel_cudaERNS_18TensorIteratorBaseEENKUlvE_clEvENKUlvE_clEvEUlddE_EESt5arrayIPcLm2EELi4E23TrivialOffsetCalculatorILi1EjESD_NS0_6memory15LoadWithoutCastENSE_16StoreWithoutCastEEEviT_T0_T2_T3_T4_T5_ --------------------------
	.section	.nv.info._ZN2at6native27unrolled_elementwise_kernelINS0_13AUnaryFunctorIdddZZZNS0_20copysign_kernel_cudaERNS_18TensorIteratorBaseEENKUlvE_clEvENKUlvE_clEvEUlddE_EESt5arrayIPcLm2EELi4E23TrivialOffsetCalculatorILi1EjESD_NS0_6memory15LoadWithoutCastENSE_16StoreWithoutCastEEEviT_T0_T2_T3_T4_T5_,"",@"SHT_CUDA_INFO"
	.sectionflags	@""
	.align	4


	//----- nvinfo : EIATTR_CUDA_API_VERSION
	.align		4
        /*0000*/ 	.byte	0x04, 0x37
        /*0002*/ 	.short	(.L_2193 - .L_2192)
.L_2192:
        /*0004*/ 	.word	0x00000082


	//----- nvinfo : EIATTR_KPARAM_INFO
	.align		4
.L_2193:
        /*0008*/ 	.byte	0x04, 0x17
        /*000a*/ 	.short	(.L_2195 - .L_2194)
.L_2194:
        /*000c*/ 	.word	0x00000000
        /*0010*/ 	.short	0x0006
        /*0012*/ 	.short	0x002b
        /*0014*/ 	.byte	0x00, 0xf0, 0x05, 0x00


	//----- nvinfo : EIATTR_KPARAM_INFO
	.align		4
.L_2195:
        /*0018*/ 	.byte	0x04, 0x17
        /*001a*/ 	.short	(.L_2197 - .L_2196)
.L_2196:
        /*001c*/ 	.word	0x00000000
        /*0020*/ 	.short	0x0005
        /*0022*/ 	.short	0x002a
        /*0024*/ 	.byte	0x00, 0xf0, 0x05, 0x00


	//----- nvinfo : EIATTR_KPARAM_INFO
	.align		4
.L_2197:
        /*0028*/ 	.byte	0x04, 0x17
        /*002a*/ 	.short	(.L_2199 - .L_2198)
.L_2198:
        /*002c*/ 	.word	0x00000000
        /*0030*/ 	.short	0x0004
        /*0032*/ 	.short	0x0029
        /*0034*/ 	.byte	0x00, 0xf0, 0x05, 0x00


	//----- nvinfo : EIATTR_KPARAM_INFO
	.align		4
.L_2199:
        /*0038*/ 	.byte	0x04, 0x17
        /*003a*/ 	.short	(.L_2201 - .L_2200)
.L_2200:
        /*003c*/ 	.word	0x00000000
        /*0040*/ 	.short	0x0003
        /*0042*/ 	.short	0x0028
        /*0044*/ 	.byte	0x00, 0xf0, 0x05, 0x00


	//----- nvinfo : EIATTR_KPARAM_INFO
	.align		4
.L_2201:
        /*0048*/ 	.byte	0x04, 0x17
        /*004a*/ 	.short	(.L_2203 - .L_2202)
.L_2202:
        /*004c*/ 	.word	0x00000000
        /*0050*/ 	.short	0x0002
        /*0052*/ 	.short	0x0018
        /*0054*/ 	.byte	0x00, 0xf0, 0x41, 0x00


	//----- nvinfo : EIATTR_KPARAM_INFO
	.align		4
.L_2203:
        /*0058*/ 	.byte	0x04, 0x17
        /*005a*/ 	.short	(.L_2205 - .L_2204)
.L_2204:
        /*005c*/ 	.word	0x00000000
        /*0060*/ 	.short	0x0001
        /*0062*/ 	.short	0x0008
        /*0064*/ 	.byte	0x00, 0xf0, 0x41, 0x00


	//----- nvinfo : EIATTR_KPARAM_INFO
	.align		4
.L_2205:
        /*0068*/ 	.byte	0x04, 0x17
        /*006a*/ 	.short	(.L_2207 - .L_2206)
.L_2206:
        /*006c*/ 	.word	0x00000000
        /*0070*/ 	.short	0x0000
        /*0072*/ 	.short	0x0000
        /*0074*/ 	.byte	0x00, 0xf0, 0x11, 0x00


	//----- nvinfo : EIATTR_SPARSE_MMA_MASK
	.align		4
.L_2207:
        /*0078*/ 	.byte	0x03, 0x50
        /*007a*/ 	.short	0x0000


	//----- nvinfo : EIATTR_MAXREG_COUNT
	.align		4
        /*007c*/ 	.byte	0x03, 0x1b
        /*007e*/ 	.short	0x00ff


	//----- nvinfo : EIATTR_MERCURY_ISA_VERSION
	.align		4
        /*0080*/ 	.byte	0x03, 0x5f
        /*0082*/ 	.short	0x0101


	//----- nvinfo : EIATTR_VRC_CTA_INIT_COUNT
	.align		4
        /*0084*/ 	.byte	0x02, 0x4a
	.zero		1
	.zero		1


	//----- nvinfo : EIATTR_EXIT_INSTR_OFFSETS
	.align		4
        /*0088*/ 	.byte	0x04, 0x1c
        /*008a*/ 	.short	(.L_2209 - .L_2208)


	//   ....[0]....
.L_2208:
        /*008c*/ 	.word	0x00000460


	//   ....[1]....
        /*0090*/ 	.word	0x000004b0


	//----- nvinfo : EIATTR_MAX_THREADS
	.align		4
.L_2209:
        /*0094*/ 	.byte	0x04, 0x05
        /*0096*/ 	.short	(.L_2211 - .L_2210)
.L_2210:
        /*0098*/ 	.word	0x00000080
        /*009c*/ 	.word	0x00000001
        /*00a0*/ 	.word	0x00000001


	//----- nvinfo : EIATTR_CRS_STACK_SIZE
	.align		4
.L_2211:
        /*00a4*/ 	.byte	0x04, 0x1e
        /*00a6*/ 	.short	(.L_2213 - .L_2212)
.L_2212:
        /*00a8*/ 	.word	0x00000000


	//----- nvinfo : EIATTR_CBANK_PARAM_SIZE
	.align		4
.L_2213:
        /*00ac*/ 	.byte	0x03, 0x19
        /*00ae*/ 	.short	0x002c


	//----- nvinfo : EIATTR_PARAM_CBANK
	.align		4
        /*00b0*/ 	.byte	0x04, 0x0a
        /*00b2*/ 	.short	(.L_2215 - .L_2214)
	.align		4
.L_2214:
        /*00b4*/ 	.word	index@(.nv.constant0._ZN2at6native27unrolled_elementwise_kernelINS0_13AUnaryFunctorIdddZZZNS0_20copysign_kernel_cudaERNS_18TensorIteratorBaseEENKUlvE_clEvENKUlvE_clEvEUlddE_EESt5arrayIPcLm2EELi4E23TrivialOffsetCalculatorILi1EjESD_NS0_6memory15LoadWithoutCastENSE_16StoreWithoutCastEEEviT_T0_T2_T3_T4_T5_)
        /*00b8*/ 	.short	0x0380
        /*00ba*/ 	.short	0x002c


	//----- nvinfo : EIATTR_SW_WAR
	.align		4
.L_2215:
        /*00bc*/ 	.byte	0x04, 0x36
        /*00be*/ 	.short	(.L_2217 - .L_2216)
.L_2216:
        /*00c0*/ 	.word	0x00000008
.L_2217:


//--------------------- .nv.info._ZN2at6native29vectorized_elementwise_kernelILi2ENS0_13AUnaryFunctorIdddZZZNS0_20copysign_kernel_cudaERNS_18TensorIteratorBaseEENKUlvE_clEvENKUlvE_clEvEUlddE_EESt5arrayIPcLm2EEEEviT0_T1_ --------------------------
	.section	.nv.info._ZN2at6native29vectorized_elementwise_kernelILi2ENS0_13AUnaryFunctorIdddZZZNS0_20copysign_kernel_cudaERNS_18TensorIteratorBaseEENKUlvE_clEvENKUlvE_clEvEUlddE_EESt5arrayIPcLm2EEEEviT0_T1_,"",@"SHT_CUDA_INFO"
	.sectionflags	@""
	.align	4


	//----- nvinfo : EIATTR_CUDA_API_VERSION
	.align		4
        /*0000*/ 	.byte	0x04, 0x37
        /*0002*/ 	.short	(.L_2219 - .L_2218)
.L_2218:
        /*0004*/ 	.word	0x00000082


	//----- nvinfo : EIATTR_KPARAM_INFO
	.align		4
.L_2219:
        /*0008*/ 	.byte	0x04, 0x17
        /*000a*/ 	.short	(.L_2221 - .L_2220)
.L_2220:
        /*000c*/ 	.word	0x00000000
        /*0010*/ 	.short	0x0002
        /*0012*/ 	.short	0x0018
        /*0014*/ 	.byte	0x00, 0xf0, 0x41, 0x00


	//----- nvinfo : EIATTR_KPARAM_INFO
	.align		4
.L_2221:
        /*0018*/ 	.byte	0x04, 0x17
        /*001a*/ 	.short	(.L_2223 - .L_2222)
.L_2222:
        /*001c*/ 	.word	0x00000000
        /*0020*/ 	.short	0x0001
        /*0022*/ 	.short	0x0008
        /*0024*/ 	.byte	0x00, 0xf0, 0x41, 0x00


	//----- nvinfo : EIATTR_KPARAM_INFO
	.align		4
.L_2223:
        /*0028*/ 	.byte	0x04, 0x17
        /*002a*/ 	.short	(.L_2225 - .L_2224)
.L_2224:
        /*002c*/ 	.word	0x00000000
        /*0030*/ 	.short	0x0000
        /*0032*/ 	.short	0x0000
        /*0034*/ 	.byte	0x00, 0xf0, 0x11, 0x00


	//----- nvinfo : EIATTR_SPARSE_MMA_MASK
	.align		4
.L_2225:
        /*0038*/ 	.byte	0x03, 0x50
        /*003a*/ 	.short	0x0000


	//----- nvinfo : EIATTR_MAXREG_COUNT
	.align		4
        /*003c*/ 	.byte	0x03, 0x1b
        /*003e*/ 	.short	0x00ff


	//----- nvinfo : EIATTR_MERCURY_ISA_VERSION
	.align		4
        /*0040*/ 	.byte	0x03, 0x5f
        /*0042*/ 	.short	0x0101


	//----- nvinfo : EIATTR_VRC_CTA_INIT_COUNT
	.align		4
        /*0044*/ 	.byte	0x02, 0x4a
	.zero		1
	.zero		1


	//----- nvinfo : EIATTR_EXIT_INSTR_OFFSETS
	.align		4
        /*0048*/ 	.byte	0x04, 0x1c
        /*004a*/ 	.short	(.L_2227 - .L_2226)


	//   ....[0]....
.L_2226:
        /*004c*/ 	.word	0x00000870


	//   ....[1]....
        /*0050*/ 	.word	0x000008c0


	//   ....[2]....
        /*0054*/ 	.word	0x00000ae0


	//----- nvinfo : EIATTR_MAX_THREADS
	.align		4
.L_2227:
        /*0058*/ 	.byte	0x04, 0x05
        /*005a*/ 	.short	(.L_2229 - .L_2228)
.L_2228:
        /*005c*/ 	.word	0x00000080
        /*0060*/ 	.word	0x00000001
        /*0064*/ 	.word	0x00000001


	//----- nvinfo : EIATTR_CRS_STACK_SIZE
	.align		4
.L_2229:
        /*0068*/ 	.byte	0x04, 0x1e
        /*006a*/ 	.short	(.L_2231 - .L_2230)
.L_2230:
        /*006c*/ 	.word	0x00000000


	//----- nvinfo : EIATTR_CBANK_PARAM_SIZE
	.align		4
.L_2231:
        /*0070*/ 	.byte	0x03, 0x19
        /*0072*/ 	.short	0x0028


	//----- nvinfo : EIATTR_PARAM_CBANK
	.align		4
        /*0074*/ 	.byte	0x04, 0x0a
        /*0076*/ 	.short	(.L_2233 - .L_2232)
	.align		4
.L_2232:
        /*0078*/ 	.word	index@(.nv.constant0._ZN2at6native29vectorized_elementwise_kernelILi2ENS0_13AUnaryFunctorIdddZZZNS0_20copysign_kernel_cudaERNS_18TensorIteratorBaseEENKUlvE_clEvENKUlvE_clEvEUlddE_EESt5arrayIPcLm2EEEEviT0_T1_)
        /*007c*/ 	.short	0x0380
        /*007e*/ 	.short	0x0028


	//----- nvinfo : EIATTR_SW_WAR
	.align		4
.L_2233:
        /*0080*/ 	.byte	0x04, 0x36
        /*0082*/ 	.short	(.L_2235 - .L_2234)
.L_2234:
        /*0084*/ 	.word	0x00000008
.L_2235:


//--------------------- .nv.info._ZN2at6native29vectorized_elementwise_kernelILi4ENS0_13AUnaryFunctorIdddZZZNS0_20copysign_kernel_cudaERNS_18TensorIteratorBaseEENKUlvE_clEvENKUlvE_clEvEUlddE_EESt5arrayIPcLm2EEEEviT0_T1_ --------------------------
	.section	.nv.info._ZN2at6native29vectorized_elementwise_kernelILi4ENS0_13AUnaryFunctorIdddZZZNS0_20copysign_kernel_cudaERNS_18TensorIteratorBaseEENKUlvE_clEvENKUlvE_clEvEUlddE_EESt5arrayIPcLm2EEEEviT0_T1_,"",@"SHT_CUDA_INFO"
	.sectionflags	@""
	.align	4


	//----- nvinfo : EIATTR_CUDA_API_VERSION
	.align		4
        /*0000*/ 	.byte	0x04, 0x37
        /*0002*/ 	.short	(.L_2237 - .L_2236)
.L_2236:
        /*0004*/ 	.word	0x00000082


	//----- nvinfo : EIATTR_KPARAM_INFO
	.align		4
.L_2237:
        /*0008*/ 	.byte	0x04, 0x17
        /*000a*/ 	.short	(.L_2239 - .L_2238)
.L_2238:
        /*000c*/ 	.word	0x00000000
        /*0010*/ 	.short	0x0002
        /*0012*/ 	.short	0x0018
        /*0014*/ 	.byte	0x00, 0xf0, 0x41, 0x00


	//----- nvinfo : EIATTR_KPARAM_INFO
	.align		4
.L_2239:
        /*0018*/ 	.byte	0x04, 0x17
        /*001a*/ 	.short	(.L_2241 - .L_2240)
.L_2240:
        /*001c*/ 	.word	0x00000000
        /*0020*/ 	.short	0x0001
        /*0022*/ 	.short	0x0008
        /*0024*/ 	.byte	0x00, 0xf0, 0x41, 0x00


	//----- nvinfo : EIATTR_KPARAM_INFO
	.align		4
.L_2241:
        /*0028*/ 	.byte	0x04, 0x17
        /*002a*/ 	.short	(.L_2243 - .L_2242)
.L_2242:
        /*002c*/ 	.word	0x00000000
        /*0030*/ 	.short	0x0000
        /*0032*/ 	.short	0x0000
        /*0034*/ 	.byte	0x00, 0xf0, 0x11, 0x00


	//----- nvinfo : EIATTR_SPARSE_MMA_MASK
	.align		4
.L_2243:
        /*0038*/ 	.byte	0x03, 0x50
        /*003a*/ 	.short	0x0000


	//----- nvinfo : EIATTR_MAXREG_COUNT
	.align		4
        /*003c*/ 	.byte	0x03, 0x1b
        /*003e*/ 	.short	0x00ff


	//----- nvinfo : EIATTR_MERCURY_ISA_VERSION
	.align		4
        /*0040*/ 	.byte	0x03, 0x5f
        /*0042*/ 	.short	0x0101


	//----- nvinfo : EIATTR_VRC_CTA_INIT_COUNT
	.align		4
        /*0044*/ 	.byte	0x02, 0x4a
	.zero		1
	.zero		1


	//----- nvinfo : EIATTR_EXIT_INSTR_OFFSETS
	.align		4
        /*0048*/ 	.byte	0x04, 0x1c
        /*004a*/ 	.short	(.L_2245 - .L_2244)


	//   ....[0]....
.L_2244:
        /*004c*/ 	.word	0x00000870


	//   ....[1]....
        /*0050*/ 	.word	0x000008c0


	//   ....[2]....
        /*0054*/ 	.word	0x00000ab0


	//----- nvinfo : EIATTR_MAX_THREADS
	.align		4
.L_2245:
        /*0058*/ 	.byte	0x04, 0x05
        /*005a*/ 	.short	(.L_2247 - .L_2246)
.L_2246:
        /*005c*/ 	.word	0x00000080
        /*0060*/ 	.word	0x00000001
        /*0064*/ 	.word	0x00000001


	//----- nvinfo : EIATTR_CRS_STACK_SIZE
	.align		4
.L_2247:
        /*0068*/ 	.byte	0x04, 0x1e
        /*006a*/ 	.short	(.L_2249 - .L_2248)
.L_2248:
        /*006c*/ 	.word	0x00000000


	//----- nvinfo : EIATTR_CBANK_PARAM_SIZE
	.align		4
.L_2249:
        /*0070*/ 	.byte	0x03, 0x19
        /*0072*/ 	.short	0x0028


	//----- nvinfo : EIATTR_PARAM_CBANK
	.align		4
        /*0074*/ 	.byte	0x04, 0x0a
        /*0076*/ 	.short	(.L_2251 - .L_2250)
	.align		4
.L_2250:
        /*0078*/ 	.word	index@(.nv.constant0._ZN2at6native29vectorized_elementwise_kernelILi4ENS0_13AUnaryFunctorIdddZZZNS0_20copysign_kernel_cudaERNS_18TensorIteratorBaseEENKUlvE_clEvENKUlvE_clEvEUlddE_EESt5arrayIPcLm2EEEEviT0_T1_)
        /*007c*/ 	.short	0x0380
        /*007e*/ 	.short	0x0028


	//----- nvinfo : EIATTR_SW_WAR
	.align		4
.L_2251:
        /*0080*/ 	.byte	0x04, 0x36
        /*0082*/ 	.short	(.L_2253 - .L_2252)
.L_2252:
        /*0084*/ 	.word	0x00000008
.L_2253:


//--------------------- .nv.info._ZN2at6native29vectorized_elementwise_kernelILi8ENS0_13AUnaryFunctorIdddZZZNS0_20copysign_kernel_cudaERNS_18TensorIteratorBaseEENKUlvE_clEvENKUlvE_clEvEUlddE_EESt5arrayIPcLm2EEEEviT0_T1_ --------------------------
	.section	.nv.info._ZN2at6native29vectorized_elementwise_kernelILi8ENS0_13AUnaryFunctorIdddZZZNS0_20copysign_kernel_cudaERNS_18TensorIteratorBaseEENKUlvE_clEvENKUlvE_clEvEUlddE_EESt5arrayIPcLm2EEEEviT0_T1_,"",@"SHT_CUDA_INFO"
	.sectionflags	@""
	.align	4


	//----- nvinfo : EIATTR_CUDA_API_VERSION
	.align		4
        /*0000*/ 	.byte	0x04, 0x37
        /*0002*/ 	.short	(.L_2255 - .L_2254)
.L_2254:
        /*0004*/ 	.word	0x00000082


	//----- nvinfo : EIATTR_KPARAM_INFO
	.align		4
.L_2255:
        /*0008*/ 	.byte	0x04, 0x17
        /*000a*/ 	.short	(.L_2257 - .L_2256)
.L_2256:
        /*000c*/ 	.word	0x00000000
        /*0010*/ 	.short	0x0002
        /*0012*/ 	.short	0x0018
        /*0014*/ 	.byte	0x00, 0xf0, 0x41, 0x00


	//----- nvinfo : EIATTR_KPARAM_INFO
	.align		4
.L_2257:
        /*0018*/ 	.byte	0x04, 0x17
        /*001a*/ 	.short	(.L_2259 - .L_2258)
.L_2258:
        /*001c*/ 	.word	0x00000000
        /*0020*/ 	.short	0x0001
        /*0022*/ 	.short	0x0008
        /*0024*/ 	.byte	0x00, 0xf0, 0x41, 0x00


	//----- nvinfo : EIATTR_KPARAM_INFO
	.align		4
.L_2259:
        /*0028*/ 	.byte	0x04, 0x17
        /*002a*/ 	.short	(.L_2261 - .L_2260)
.L_2260:
        /*002c*/ 	.word	0x00000000
        /*0030*/ 	.short	0x0000
        /*0032*/ 	.short	0x0000
        /*0034*/ 	.byte	0x00, 0xf0, 0x11, 0x00


	//----- nvinfo : EIATTR_SPARSE_MMA_MASK
	.align		4
.L_2261:
        /*0038*/ 	.byte	0x03, 0x50
        /*003a*/ 	.short	0x0000


	//----- nvinfo : EIATTR_MAXREG_COUNT
	.align		4
        /*003c*/ 	.byte	0x03, 0x1b
        /*003e*/ 	.short	0x00ff


	//----- nvinfo : EIATTR_MERCURY_ISA_VERSION
	.align		4
        /*0040*/ 	.byte	0x03, 0x5f
        /*0042*/ 	.short	0x0101


	//----- nvinfo : EIATTR_VRC_CTA_INIT_COUNT
	.align		4
        /*0044*/ 	.byte	0x02, 0x4a
	.zero		1
	.zero		1


	//----- nvinfo : EIATTR_EXIT_INSTR_OFFSETS
	.align		4
        /*0048*/ 	.byte	0x04, 0x1c
        /*004a*/ 	.short	(.L_2263 - .L_2262)


	//   ....[0]....
.L_2262:
        /*004c*/ 	.word	0x00000010


	//----- nvinfo : EIATTR_MAX_THREADS
	.align		4
.L_2263:
        /*0050*/ 	.byte	0x04, 0x05
        /*0052*/ 	.short	(.L_2265 - .L_2264)
.L_2264:
        /*0054*/ 	.word	0x00000080
        /*0058*/ 	.word	0x00000001
        /*005c*/ 	.word	0x00000001


	//----- nvinfo : EIATTR_CBANK_PARAM_SIZE
	.align		4
.L_2265:
        /*0060*/ 	.byte	0x03, 0x19
        /*0062*/ 	.short	0x0028


	//----- nvinfo : EIATTR_PARAM_CBANK
	.align		4
        /*0064*/ 	.byte	0x04, 0x0a
        /*0066*/ 	.short	(.L_2267 - .L_2266)
	.align		4
.L_2266:
        /*0068*/ 	.word	index@(.nv.constant0._ZN2at6native29vectorized_elementwise_kernelILi8ENS0_13AUnaryFunctorIdddZZZNS0_20copysign_kernel_cudaERNS_18TensorIteratorBaseEENKUlvE_clEvENKUlvE_clEvEUlddE_EESt5arrayIPcLm2EEEEviT0_T1_)
        /*006c*/ 	.short	0x0380
        /*006e*/ 	.short	0x0028


	//----- nvinfo : EIATTR_SW_WAR
	.align		4
.L_2267:
        /*0070*/ 	.byte	0x04, 0x36
        /*0072*/ 	.short	(.L_2269 - .L_2268)
.L_2268:
        /*0074*/ 	.word	0x00000008
.L_2269:


//--------------------- .nv.callgraph             --------------------------
	.section	.nv.callgraph,"",@"SHT_CUDA_CALLGRAPH"
	.align	4
	.sectionentsize	8
	.align		4
        /*0000*/ 	.word	0x00000000
	.align		4
        /*0004*/ 	.word	0xffffffff
	.align		4
        /*0008*/ 	.word	index@(_ZN2at6native18elementwise_kernelILi128ELi4EZNS0_15gpu_kernel_implINS0_13BinaryFunctorIN3c104HalfES5_S5_ZZZNS0_20copysign_kernel_cudaERNS_18TensorIteratorBaseEENKUlvE_clEvENKUlvE2_clEvEUlS5_S5_E_EEEEvS7_RKT_EUliE_EEviT1_)
	.align		4
        /*000c*/ 	.word	index@(__assertfail)
	.align		4
        /*0010*/ 	.word	index@(_ZN2at6native27unrolled_elementwise_kernelINS0_13BinaryFunctorIN3c104HalfES4_S4_ZZZNS0_20copysign_kernel_cudaERNS_18TensorIteratorBaseEENKUlvE_clEvENKUlvE2_clEvEUlS4_S4_E_EESt5arrayIPcLm3EELi4E23TrivialOffsetCalculatorILi2EjESE_ILi1EjENS0_6memory12LoadWithCastILi2EEENSH_13StoreWithCastILi1EEEEEviT_T0_T2_T3_T4_T5_)
	.align		4
        /*0014*/ 	.word	index@(__assertfail)
	.align		4
        /*0018*/ 	.word	index@(_ZN2at6native18elementwise_kernelILi128ELi4EZNS0_15gpu_kernel_implINS0_13BUnaryFunctorIN3c104HalfES5_S5_ZZZNS0_20copysign_kernel_cudaERNS_18TensorIteratorBaseEENKUlvE_clEvENKUlvE2_clEvEUlS5_S5_E_EEEEvS7_RKT_EUliE_EEviT1_)
	.align		4
        /*001c*/ 	.word	index@(__assertfail)
	.align		4
        /*0020*/ 	.word	index@(_ZN2at6native27unrolled_elementwise_kernelINS0_13BUnaryFunctorIN3c104HalfES4_S4_ZZZNS0_20copysign_kernel_cudaERNS_18TensorIteratorBaseEENKUlvE_clEvENKUlvE2_clEvEUlS4_S4_E_EESt5arrayIPcLm2EELi4E23TrivialOffsetCalculatorILi1EjESF_NS0_6memory12LoadWithCastILi1EEENSG_13StoreWithCastILi1EEEEEviT_T0_T2_T3_T4_T5_)
	.align		4
        /*0024*/ 	.word	index@(__assertfail)
	.align		4
        /*0028*/ 	.word	index@(_ZN2at6native18elementwise_kernelILi128ELi4EZNS0_15gpu_kernel_implINS0_13AUnaryFunctorIN3c104HalfES5_S5_ZZZNS0_20copysign_kernel_cudaERNS_18TensorIteratorBaseEENKUlvE_clEvENKUlvE2_clEvEUlS5_S5_E_EEEEvS7_RKT_EUliE_EEviT1_)
	.align		4
        /*002c*/ 	.word	index@(__assertfail)
	.align		4
        /*0030*/ 	.word	index@(_ZN2at6native27unrolled_elementwise_kernelINS0_13AUnaryFunctorIN3c104HalfES4_S4_ZZZNS0_20copysign_kernel_cudaERNS_18TensorIteratorBaseEENKUlvE_clEvENKUlvE2_clEvEUlS4_S4_E_EESt5arrayIPcLm2EELi4E23TrivialOffsetCalculatorILi1EjESF_NS0_6memory12LoadWithCastILi1EEENSG_13StoreWithCastILi1EEEEEviT_T0_T2_T3_T4_T5_)
	.align		4
        /*0034*/ 	.word	index@(__assertfail)
	.align		4
        /*0038*/ 	.word	index@(_ZN2at6native18elementwise_kernelILi128ELi4EZNS0_15gpu_kernel_implINS0_13BinaryFunctorIN3c108BFloat16ES5_S5_ZZZNS0_20copysign_kernel_cudaERNS_18TensorIteratorBaseEENKUlvE_clEvENKUlvE1_clEvEUlS5_S5_E_EEEEvS7_RKT_EUliE_EEviT1_)
	.align		4
        /*003c*/ 	.word	index@(__assertfail)
	.align		4
        /*0040*/ 	.word	index@(_ZN2at6native27unrolled_elementwise_kernelINS0_13BinaryFunctorIN3c108BFloat16ES4_S4_ZZZNS0_20copysign_kernel_cudaERNS_18TensorIteratorBaseEENKUlvE_clEvENKUlvE1_clEvEUlS4_S4_E_EESt5arrayIPcLm3EELi4E23TrivialOffsetCalculatorILi2EjESE_ILi1EjENS0_6memory12LoadWithCastILi2EEENSH_13StoreWithCastILi1EEEEEviT_T0_T2_T3_T4_T5_)
	.align		4
        /*0044*/ 	.word	index@(__assertfail)
	.align		4
        /*0048*/ 	.word	index@(_ZN2at6native18elementwise_kernelILi128ELi4EZNS0_15gpu_kernel_implINS0_13BUnaryFunctorIN3c108BFloat16ES5_S5_ZZZNS0_20copysign_kernel_cudaERNS_18TensorIteratorBaseEENKUlvE_clEvENKUlvE1_clEvEUlS5_S5_E_EEEEvS7_RKT_EUliE_EEviT1_)
	.align		4
        /*004c*/ 	.word	index@(__assertfail)
	.align		4
        /*0050*/ 	.word	index@(_ZN2at6native27unrolled_elementwise_kernelINS0_13BUnaryFunctorIN3c108BFloat16ES4_S4_ZZZNS0_20copysign_kernel_cudaERNS_18TensorIteratorBaseEENKUlvE_clEvENKUlvE1_clEvEUlS4_S4_E_EESt5arrayIPcLm2EELi4E23TrivialOffsetCalculatorILi1EjESF_NS0_6memory12LoadWithCastILi1EEENSG_13StoreWithCastILi1EEEEEviT_T0_T2_T3_T4_T5_)
	.align		4
        /*0054*/ 	.word	index@(__assertfail)
	.align		4
        /*0058*/ 	.word	index@(_ZN2at6native18elementwise_kernelILi128ELi4EZNS0_15gpu_kernel_implINS0_13AUnaryFunctorIN3c108BFloat16ES5_S5_ZZZNS0_20copysign_kernel_cudaERNS_18TensorIteratorBaseEENKUlvE_clEvENKUlvE1_clEvEUlS5_S5_E_EEEEvS7_RKT_EUliE_EEviT1_)
	.align		4
        /*005c*/ 	.word	index@(__assertfail)
	.align		4
        /*0060*/ 	.word	index@(_ZN2at6native27unrolled_elementwise_kernelINS0_13AUnaryFunctorIN3c108BFloat16ES4_S4_ZZZNS0_20copysign_kernel_cudaERNS_18TensorIteratorBaseEENKUlvE_clEvENKUlvE1_clEvEUlS4_S4_E_EESt5arrayIPcLm2EELi4E23TrivialOffsetCalculatorILi1EjESF_NS0_6memory12LoadWithCastILi1EEENSG_13StoreWithCastILi1EEEEEviT_T0_T2_T3_T4_T5_)
	.align		4
        /*0064*/ 	.word	index@(__assertfail)
	.align		4
        /*0068*/ 	.word	index@(_ZN2at6native18elementwise_kernelILi128ELi4EZNS0_15gpu_kernel_implINS0_13BinaryFunctorIfffZZZNS0_20copysign_kernel_cudaERNS_18TensorIteratorBaseEENKUlvE_clEvENKUlvE0_clEvEUlffE_EEEEvS5_RKT_EUliE_EEviT1_)
	.align		4
        /*006c*/ 	.word	index@(__assertfail)
	.align		4
        /*0070*/ 	.word	index@(_ZN2at6native27unrolled_elementwise_kernelINS0_13BinaryFunctorIfffZZZNS0_20copysign_kernel_cudaERNS_18TensorIteratorBaseEENKUlvE_clEvENKUlvE0_clEvEUlffE_EESt5arrayIPcLm3EELi4E23TrivialOffsetCalculatorILi2EjESC_ILi1EjENS0_6memory12LoadWithCastILi2EEENSF_13StoreWithCastILi1EEEEEviT_T0_T2_T3_T4_T5_)
	.align		4
        /*0074*/ 	.word	index@(__assertfail)
	.align		4
        /*0078*/ 	.word	index@(_ZN2at6native18elementwise_kernelILi128ELi4EZNS0_15gpu_kernel_implINS0_13BUnaryFunctorIfffZZZNS0_20copysign_kernel_cudaERNS_18TensorIteratorBaseEENKUlvE_clEvENKUlvE0_clEvEUlffE_EEEEvS5_RKT_EUliE_EEviT1_)
	.align		4
        /*007c*/ 	.word	index@(__assertfail)
	.align		4
        /*0080*/ 	.word	index@(_ZN2at6native27unrolled_elementwise_kernelINS0_13BUnaryFunctorIfffZZZNS0_20copysign_kernel_cudaERNS_18TensorIteratorBaseEENKUlvE_clEvENKUlvE0_clEvEUlffE_EESt5arrayIPcLm2EELi4E23TrivialOffsetCalculatorILi1EjESD_NS0_6memory12LoadWithCastILi1EEENSE_13StoreWithCastILi1EEEEEviT_T0_T2_T3_T4_T5_)
	.align		4
        /*0084*/ 	.word	index@(__assertfail)
	.align		4
        /*0088*/ 	.word	index@(_ZN2at6native18elementwise_kernelILi128ELi4EZNS0_15gpu_kernel_implINS0_13AUnaryFunctorIfffZZZNS0_20copysign_kernel_cudaERNS_18TensorIteratorBaseEENKUlvE_clEvENKUlvE0_clEvEUlffE_EEEEvS5_RKT_EUliE_EEviT1_)
	.align		4
        /*008c*/ 	.word	index@(__assertfail)
	.align		4
        /*0090*/ 	.word	index@(_ZN2at6native27unrolled_elementwise_kernelINS0_13AUnaryFunctorIfffZZZNS0_20copysign_kernel_cudaERNS_18TensorIteratorBaseEENKUlvE_clEvENKUlvE0_clEvEUlffE_EESt5arrayIPcLm2EELi4E23TrivialOffsetCalculatorILi1EjESD_NS0_6memory12LoadWithCastILi1EEENSE_13StoreWithCastILi1EEEEEviT_T0_T2_T3_T4_T5_)
	.align		4
        /*0094*/ 	.word	index@(__assertfail)
	.align		4
        /*0098*/ 	.word	index@(_ZN2at6native18elementwise_kernelILi128ELi4EZNS0_15gpu_kernel_implINS0_13BinaryFunctorIdddZZZNS0_20copysign_kernel_cudaERNS_18TensorIteratorBaseEENKUlvE_clEvENKUlvE_clEvEUlddE_EEEEvS5_RKT_EUliE_EEviT1_)
	.align		4
        /*009c*/ 	.word	index@(__assertfail)
	.align		4
        /*00a0*/ 	.word	index@(_ZN2at6native27unrolled_elementwise_kernelINS0_13BinaryFunctorIdddZZZNS0_20copysign_kernel_cudaERNS_18TensorIteratorBaseEENKUlvE_clEvENKUlvE_clEvEUlddE_EESt5arrayIPcLm3EELi4E23TrivialOffsetCalculatorILi2EjESC_ILi1EjENS0_6memory12LoadWithCastILi2EEENSF_13StoreWithCastILi1EEEEEviT_T0_T2_T3_T4_T5_)
	.align		4
        /*00a4*/ 	.word	index@(__assertfail)
	.align		4
        /*00a8*/ 	.word	index@(_ZN2at6native18elementwise_kernelILi128ELi4EZNS0_15gpu_kernel_implINS0_13BUnaryFunctorIdddZZZNS0_20copysign_kernel_cudaERNS_18TensorIteratorBaseEENKUlvE_clEvENKUlvE_clEvEUlddE_EEEEvS5_RKT_EUliE_EEviT1_)
	.align		4
        /*00ac*/ 	.word	index@(__assertfail)
	.align		4
        /*00b0*/ 	.word	index@(_ZN2at6native27unrolled_elementwise_kernelINS0_13BUnaryFunctorIdddZZZNS0_20copysign_kernel_cudaERNS_18TensorIteratorBaseEENKUlvE_clEvENKUlvE_clEvEUlddE_EESt5arrayIPcLm2EELi4E23TrivialOffsetCalculatorILi1EjESD_NS0_6memory12LoadWithCastILi1EEENSE_13StoreWithCastILi1EEEEEviT_T0_T2_T3_T4_T5_)
	.align		4
        /*00b4*/ 	.word	index@(__assertfail)
	.align		4
        /*00b8*/ 	.word	index@(_ZN2at6native18elementwise_kernelILi128ELi4EZNS0_15gpu_kernel_implINS0_13AUnaryFunctorIdddZZZNS0_20copysign_kernel_cudaERNS_18TensorIteratorBaseEENKUlvE_clEvENKUlvE_clEvEUlddE_EEEEvS5_RKT_EUliE_EEviT1_)
	.align		4
        /*00bc*/ 	.word	index@(__assertfail)
	.align		4
        /*00c0*/ 	.word	index@(_ZN2at6native27unrolled_elementwise_kernelINS0_13AUnaryFunctorIdddZZZNS0_20copysign_kernel_cudaERNS_18TensorIteratorBaseEENKUlvE_clEvENKUlvE_clEvEUlddE_EESt5arrayIPcLm2EELi4E23TrivialOffsetCalculatorILi1EjESD_NS0_6memory12LoadWithCastILi1EEENSE_13StoreWithCastILi1EEEEEviT_T0_T2_T3_T4_T5_)
	.align		4
        /*00c4*/ 	.word	index@(__assertfail)
	.align		4
        /*00c8*/ 	.word	0x00000000
	.align		4
        /*00cc*/ 	.word	0xfffffffe
	.align		4
        /*00d0*/ 	.word	0x00000000
	.align		4
        /*00d4*/ 	.word	0xfffffffd
	.align		4
        /*00d8*/ 	.word	0x00000000
	.align		4
        /*00dc*/ 	.word	0xfffffffc


//--------------------- .nv.constant4             --------------------------
	.section	.nv.constant4,"a",@progbits
	.align	8
	.align		8
.nv.constant4:
        /*0000*/ 	.dword	__assertfail
	.align		8
        /*0008*/ 	.dword	__unnamed_1
	.align		8
        /*0010*/ 	.dword	__unnamed_2
	.align		8
        /*0018*/ 	.dword	__unnamed_3
	.align		8
        /*0020*/ 	.dword	__unnamed_4
	.align		8
        /*0028*/ 	.dword	__unnamed_5
	.align		8
        /*0030*/ 	.dword	__unnamed_6
	.align		8
        /*0038*/ 	.dword	__unnamed_7
	.align		8
        /*0040*/ 	.dword	__unnamed_8
	.align		8
        /*0048*/ 	.dword	_ZN48_INTERNAL_51620a36_17_CopysignKernel_cu_3e3b8e0b4cuda3std3__45__cpo5beginE
	.align		8
        /*0050*/ 	.dword	_ZN48_INTERNAL_51620a36_17_CopysignKernel_cu_3e3b8e0b4cuda3std3__45__cpo3endE
	.align		8
        /*0058*/ 	.dword	_ZN48_INTERNAL_51620a36_17_CopysignKernel_cu_3e3b8e0b4cuda3std3__45__cpo6cbeginE
	.align		8
        /*0060*/ 	.dword	_ZN48_INTERNAL_51620a36_17_CopysignKernel_cu_3e3b8e0b4cuda3std3__45__cpo4cendE
	.align		8
        /*0068*/ 	.dword	_ZN48_INTERNAL_51620a36_17_CopysignKernel_cu_3e3b8e0b4cuda3std3__45__cpo6rbeginE
	.align		8
        /*0070*/ 	.dword	_ZN48_INTERNAL_51620a36_17_CopysignKernel_cu_3e3b8e0b4cuda3std3__45__cpo4rendE
	.align		8
        /*0078*/ 	.dword	_ZN48_INTERNAL_51620a36_17_CopysignKernel_cu_3e3b8e0b4cuda3std3__45__cpo7crbeginE
	.align		8
        /*0080*/ 	.dword	_ZN48_INTERNAL_51620a36_17_CopysignKernel_cu_3e3b8e0b4cuda3std3__45__cpo5crendE
	.align		8
        /*0088*/ 	.dword	_ZN48_INTERNAL_51620a36_17_CopysignKernel_cu_3e3b8e0b4cuda3std3__450_GLOBAL__N__51620a36_17_CopysignKernel_cu_3e3b8e0b6ignoreE
	.align		8
        /*0090*/ 	.dword	_ZN48_INTERNAL_51620a36_17_CopysignKernel_cu_3e3b8e0b4cuda3std3__419piecewise_constructE
	.align		8
        /*0098*/ 	.dword	_ZN48_INTERNAL_51620a36_17_CopysignKernel_cu_3e3b8e0b4cuda3std3__48in_placeE
	.align		8
        /*00a0*/ 	.dword	_ZN48_INTERNAL_51620a36_17_CopysignKernel_cu_3e3b8e0b4cuda3std3__420unreachable_sentinelE
	.align		8
        /*00a8*/ 	.dword	_ZN48_INTERNAL_51620a36_17_CopysignKernel_cu_3e3b8e0b4cuda3std6ranges3__45__cpo4swapE
	.align		8
        /*00b0*/ 	.dword	_ZN48_INTERNAL_51620a36_17_CopysignKernel_cu_3e3b8e0b4cuda3std6ranges3__45__cpo9iter_moveE
	.align		8
        /*00b8*/ 	.dword	_ZN48_INTERNAL_51620a36_17_CopysignKernel_cu_3e3b8e0b4cuda3std6ranges3__45__cpo5beginE
	.align		8
        /*00c0*/ 	.dword	_ZN48_INTERNAL_51620a36_17_CopysignKernel_cu_3e3b8e0b4cuda3std6ranges3__45__cpo3endE
	.align		8
        /*00c8*/ 	.dword	_ZN48_INTERNAL_51620a36_17_CopysignKernel_cu_3e3b8e0b4cuda3std6ranges3__45__cpo6cbeginE
	.align		8
        /*00d0*/ 	.dword	_ZN48_INTERNAL_51620a36_17_CopysignKernel_cu_3e3b8e0b4cuda3std6ranges3__45__cpo4cendE
	.align		8
        /*00d8*/ 	.dword	_ZN48_INTERNAL_51620a36_17_CopysignKernel_cu_3e3b8e0b4cuda3std6ranges3__45__cpo7advanceE
	.align		8
        /*00e0*/ 	.dword	_ZN48_INTERNAL_51620a36_17_CopysignKernel_cu_3e3b8e0b4cuda3std6ranges3__45__cpo9iter_swapE
	.align		8
        /*00e8*/ 	.dword	_ZN48_INTERNAL_51620a36_17_CopysignKernel_cu_3e3b8e0b4cuda3std6ranges3__45__cpo4nextE
	.align		8
        /*00f0*/ 	.dword	_ZN48_INTERNAL_51620a36_17_CopysignKernel_cu_3e3b8e0b4cuda3std6ranges3__45__cpo4prevE
	.align		8
        /*00f8*/ 	.dword	_ZN48_INTERNAL_51620a36_17_CopysignKernel_cu_3e3b8e0b4cuda3std6ranges3__45__cpo4dataE
	.align		8
        /*0100*/ 	.dword	_ZN48_INTERNAL_51620a36_17_CopysignKernel_cu_3e3b8e0b4cuda3std6ranges3__45__cpo5cdataE
	.align		8
        /*0108*/ 	.dword	_ZN48_INTERNAL_51620a36_17_CopysignKernel_cu_3e3b8e0b4cuda3std6ranges3__45__cpo4sizeE
	.align		8
        /*0110*/ 	.dword	_ZN48_INTERNAL_51620a36_17_CopysignKernel_cu_3e3b8e0b4cuda3std6ranges3__45__cpo5ssizeE
	.align		8
        /*0118*/ 	.dword	_ZN48_INTERNAL_51620a36_17_CopysignKernel_cu_3e3b8e0b4cuda3std6ranges3__45__cpo8distanceE
	.align		8
        /*0120*/ 	.dword	_ZN48_INTERNAL_51620a36_17_CopysignKernel_cu_3e3b8e0b6thrust24THRUST_300001_SM_1030_NS6system6detail10sequential3seqE
	.align		8
        /*0128*/ 	.dword	$str$5
	.align		8
        /*0130*/ 	.dword	$str$6


//--------------------- .text._ZN2at6native18elementwise_kernelILi128ELi4EZNS0_15gpu_kernel_implINS0_13BinaryFunctorIN3c104HalfES5_S5_ZZZNS0_20copysign_kernel_cudaERNS_18TensorIteratorBaseEENKUlvE_clEvENKUlvE2_clEvEUlS5_S5_E_EEEEvS7_RKT_EUliE_EEviT1_ --------------------------
	.section	.text._ZN2at6native18elementwise_kernelILi128ELi4EZNS0_15gpu_kernel_implINS0_13BinaryFunctorIN3c104HalfES5_S5_ZZZNS0_20copysign_kernel_cudaERNS_18TensorIteratorBaseEENKUlvE_clEvENKUlvE2_clEvEUlS5_S5_E_EEEEvS7_RKT_EUliE_EEviT1_,"ax",@progbits
	.align	128
        .global         _ZN2at6native18elementwise_kernelILi128ELi4EZNS0_15gpu_kernel_implINS0_13BinaryFunctorIN3c104HalfES5_S5_ZZZNS0_20copysign_kernel_cudaERNS_18TensorIteratorBaseEENKUlvE_clEvENKUlvE2_clEvEUlS5_S5_E_EEEEvS7_RKT_EUliE_EEviT1_
        .type           _ZN2at6native18elementwise_kernelILi128ELi4EZNS0_15gpu_kernel_implINS0_13BinaryFunctorIN3c104HalfES5_S5_ZZZNS0_20copysign_kernel_cudaERNS_18TensorIteratorBaseEENKUlvE_clEvENKUlvE2_clEvEUlS5_S5_E_EEEEvS7_RKT_EUliE_EEviT1_,@function
        .size           _ZN2at6native18elementwise_kernelILi128ELi4EZNS0_15gpu_kernel_implINS0_13BinaryFunctorIN3c104HalfES5_S5_ZZZNS0_20copysign_kernel_cudaERNS_18TensorIteratorBaseEENKUlvE_clEvENKUlvE2_clEvEUlS5_S5_E_EEEEvS7_RKT_EUliE_EEviT1_,(.L_x_7980 - _ZN2at6native18elementwise_kernelILi128ELi4EZNS0_15gpu_kernel_implINS0_13BinaryFunctorIN3c104HalfES5_S5_ZZZNS0_20copysign_kernel_cudaERNS_18TensorIteratorBaseEENKUlvE_clEvENKUlvE2_clEvEUlS5_S5_E_EEEEvS7_RKT_EUliE_EEviT1_)
        .other          _ZN2at6native18elementwise_kernelILi128ELi4EZNS0_15gpu_kernel_implINS0_13BinaryFunctorIN3c104HalfES5_S5_ZZZNS0_20copysign_kernel_cudaERNS_18TensorIteratorBaseEENKUlvE_clEvENKUlvE2_clEvEUlS5_S5_E_EEEEvS7_RKT_EUliE_EEviT1_,@"STO_CUDA_ENTRY STV_DEFAULT"
_ZN2at6native18elementwise_kernelILi128ELi4EZNS0_15gpu_kernel_implINS0_13BinaryFunctorIN3c104HalfES5_S5_ZZZNS0_20copysign_kernel_cudaERNS_18TensorIteratorBaseEENKUlvE_clEvENKUlvE2_clEvEUlS5_S5_E_EEEEvS7_RKT_EUliE_EEviT1_:
.text._ZN2at6native18elementwise_kernelILi128ELi4EZNS0_15gpu_kernel_implINS0_13BinaryFunctorIN3c104HalfES5_S5_ZZZNS0_20copysign_kernel_cudaERNS_18TensorIteratorBaseEENKUlvE_clEvENKUlvE2_clEvEUlS5_S5_E_EEEEvS7_RKT_EUliE_EEviT1_:
[----:B------:R-:W0:Y:S01]  /*0000*/  LDC R1, c[0x0][0x37c] ;  /* 0x0000df00ff017b82 */ /* 0x000e220000000800 */
[----:B------:R-:W1:Y:S07]  /*0010*/  S2R R17, SR_TID.X ;  /* 0x0000000000117919 */ /* 0x000e6e0000002100 */
[----:B------:R-:W2:Y:S01]  /*0020*/  S2UR UR4, SR_CTAID.X ;  /* 0x00000000000479c3 */ /* 0x000ea20000002500 */
[----:B------:R-:W3:Y:S01]  /*0030*/  LDCU UR40, c[0x0][0x388] ;  /* 0x00007100ff2877ac */ /* 0x000ee20008000800 */
[----:B------:R-:W-:Y:S01]  /*0040*/  BSSY.RECONVERGENT B6, `(.L_x_0) ;  /* 0x0000470000067945 */ /* 0x000fe20003800200 */
[----:B------:R-:W4:Y:S01]  /*0050*/  LDCU UR5, c[0x0][0x380] ;  /* 0x00007000ff0577ac */ /* 0x000f220008000800 */
[----:B------:R-:W0:Y:S01]  /*0060*/  LDCU.64 UR36, c[0x0][0x358] ;  /* 0x00006b00ff2477ac */ /* 0x000e220008000a00 */
[----:B------:R-:W0:Y:S01]  /*0070*/  LDCU.U8 UR39, c[0x0][0x602] ;  /* 0x0000c040ff2777ac */ /* 0x000e220008000000 */
[----:B------:R-:W0:Y:S01]  /*0080*/  LDCU.U8 UR42, c[0x0][0x603] ;  /* 0x0000c060ff2a77ac */ /* 0x000e220008000000 */
[----:B---3--:R-:W-:Y:S01]  /*0090*/  UIADD3 UR41, UPT, UPT, UR40, -0x1, URZ ;  /* 0xffffffff28297890 */ /* 0x008fe2000fffe0ff */
[----:B------:R-:W3:Y:S01]  /*00a0*/  LDCU.U8 UR43, c[0x0][0x601] ;  /* 0x0000c020ff2b77ac */ /* 0x000ee20008000000 */
[----:B--2---:R-:W-:-:S02]  /*00b0*/  USHF.L.U32 UR4, UR4, 0x9, URZ ;  /* 0x0000000904047899 */ /* 0x004fc400080006ff */
[----:B------:R-:W-:-:S04]  /*00c0*/  UISETP.LT.U32.AND UP0, UPT, UR41, 0x18, UPT ;  /* 0x000000182900788c */ /* 0x000fc8000bf01070 */
[----:B-1----:R-:W-:Y:S01]  /*00d0*/  LOP3.LUT R17, R17, UR4, RZ, 0xfc, !PT ;  /* 0x0000000411117c12 */ /* 0x002fe2000f8efcff */
[----:B------:R-:W-:-:S03]  /*00e0*/  USEL UR38, UR41, 0x18, UP0 ;  /* 0x0000001829267887 */ /* 0x000fc60008000000 */
[----:B----4-:R-:W-:Y:S01]  /*00f0*/  ISETP.GE.AND P0, PT, R17, UR5, PT ;  /* 0x0000000511007c0c */ /* 0x010fe2000bf06270 */
[----:B------:R-:W-:-:S12]  /*0100*/  UIADD3 UR38, UPT, UPT, UR38, 0x1, URZ ;  /* 0x0000000126267890 */ /* 0x000fd8000fffe0ff */
[----:B0--3--:R-:W-:Y:S05]  /*0110*/  @P0 BRA `(.L_x_1) ;  /* 0x0000004400880947 */ /* 0x009fea0003800000 */
[----:B------:R-:W-:Y:S01]  /*0120*/  UISETP.NE.AND UP0, UPT, UR40, URZ, UPT ;  /* 0x000000ff2800728c */ /* 0x000fe2000bf05270 */
[----:B------:R-:W-:Y:S02]  /*0130*/  IMAD.MOV.U32 R18, RZ, RZ, RZ ;  /* 0x000000ffff127224 */ /* 0x000fe400078e00ff */
[----:B------:R-:W-:Y:S02]  /*0140*/  IMAD.MOV.U32 R0, RZ, RZ, RZ ;  /* 0x000000ffff007224 */ /* 0x000fe400078e00ff */
[----:B------:R-:W-:-:S04]  /*0150*/  IMAD.MOV.U32 R16, RZ, RZ, RZ ;  /* 0x000000ffff107224 */ /* 0x000fc800078e00ff */
[----:B------:R-:W-:Y:S05]  /*0160*/  BRA.U !UP0, `(.L_x_2) ;  /* 0x0000001508707547 */ /* 0x000fea000b800000 */
[----:B------:R-:W0:Y:S01]  /*0170*/  LDCU.64 UR4, c[0x0][0x390] ;  /* 0x00007200ff0477ac */ /* 0x000e220008000a00 */
[----:B------:R-:W-:Y:S01]  /*0180*/  IMAD.MOV.U32 R16, RZ, RZ, RZ ;  /* 0x000000ffff107224 */ /* 0x000fe200078e00ff */
[----:B------:R-:W1:Y:S01]  /*0190*/  LDCU UR6, c[0x0][0x38c] ;  /* 0x00007180ff0677ac */ /* 0x000e620008000800 */
[----:B------:R-:W2:Y:S01]  /*01a0*/  LDCU.64 UR8, c[0x0][0x4b8] ;  /* 0x00009700ff0877ac */ /* 0x000ea20008000a00 */
[----:B------:R-:W-:Y:S01]  /*01b0*/  UISETP.NE.AND UP0, UPT, UR41, URZ, UPT ;  /* 0x000000ff2900728c */ /* 0x000fe2000bf05270 */
[----:B0-----:R-:W-:Y:S01]  /*01c0*/  IMAD.HI.U32 R2, R17, UR4, R16 ;  /* 0x0000000411027c27 */ /* 0x001fe2000f8e0010 */
[----:B------:R-:W0:Y:S04]  /*01d0*/  LDCU UR4, c[0x0][0x4c0] ;  /* 0x00009800ff0477ac */ /* 0x000e280008000800 */
[----:B------:R-:W-:-:S05]  /*01e0*/  SHF.R.U32.HI R3, RZ, UR5, R2 ;  /* 0x00000005ff037c19 */ /* 0x000fca0008011602 */
[----:B------:R-:W-:-:S04]  /*01f0*/  IMAD.MOV R18, RZ, RZ, -R3 ;  /* 0x000000ffff127224 */ /* 0x000fc800078e0a03 */
[----:B-1----:R-:W-:-:S04]  /*0200*/  IMAD R18, R18, UR6, R17 ;  /* 0x0000000612127c24 */ /* 0x002fc8000f8e0211 */
[C---:B--2---:R-:W-:Y:S02]  /*0210*/  IMAD R16, R18.reuse, UR8, RZ ;  /* 0x0000000812107c24 */ /* 0x044fe4000f8e02ff */
[C---:B------:R-:W-:Y:S02]  /*0220*/  IMAD R0, R18.reuse, UR9, RZ ;  /* 0x0000000912007c24 */ /* 0x040fe4000f8e02ff */
[----:B0-----:R-:W-:Y:S01]  /*0230*/  IMAD R18, R18, UR4, RZ ;  /* 0x0000000412127c24 */ /* 0x001fe2000f8e02ff */
[----:B------:R-:W-:Y:S06]  /*0240*/  BRA.U !UP0, `(.L_x_2) ;  /* 0x0000001508387547 */ /* 0x000fec000b800000 */
[----:B------:R-:W0:Y:S01]  /*0250*/  LDCU.64 UR6, c[0x0][0x398] ;  /* 0x00007300ff0677ac */ /* 0x000e220008000a00 */
[----:B------:R-:W-:Y:S01]  /*0260*/  HFMA2 R2, -RZ, RZ, 0, 0 ;  /* 0x00000000ff027431 */ /* 0x000fe200000001ff */
[----:B------:R-:W1:Y:S01]  /*0270*/  LDCU UR4, c[0x0][0x3a0] ;  /* 0x00007400ff0477ac */ /* 0x000e620008000800 */
[----:B------:R-:W2:Y:S01]  /*0280*/  LDCU UR5, c[0x0][0x4c4] ;  /* 0x00009880ff0577ac */ /* 0x000ea20008000800 */
[----:B------:R-:W3:Y:S01]  /*0290*/  LDCU.64 UR8, c[0x0][0x4c8] ;  /* 0x00009900ff0877ac */ /* 0x000ee20008000a00 */
[----:B------:R-:W-:Y:S01]  /*02a0*/  UISETP.NE.AND UP0, UPT, UR38, 0x2, UPT ;  /* 0x000000022600788c */ /* 0x000fe2000bf05270 */
[----:B0-----:R-:W-:-:S05]  /*02b0*/  IMAD.HI.U32 R4, R3, UR7, R2 ;  /* 0x0000000703047c27 */ /* 0x001fca000f8e0002 */
[----:B-1----:R-:W-:-:S05]  /*02c0*/  SHF.R.U32.HI R5, RZ, UR4, R4 ;  /* 0x00000004ff057c19 */ /* 0x002fca0008011604 */
[----:B------:R-:W-:-:S04]  /*02d0*/  IMAD.MOV R2, RZ, RZ, -R5 ;  /* 0x000000ffff027224 */ /* 0x000fc800078e0a05 */
[----:B------:R-:W-:-:S04]  /*02e0*/  IMAD R3, R2, UR6, R3 ;  /* 0x0000000602037c24 */ /* 0x000fc8000f8e0203 */
[C---:B--2---:R-:W-:Y:S02]  /*02f0*/  IMAD R16, R3.reuse, UR5, R16 ;  /* 0x0000000503107c24 */ /* 0x044fe4000f8e0210 */
[C---:B---3--:R-:W-:Y:S02]  /*0300*/  IMAD R0, R3.reuse, UR8, R0 ;  /* 0x0000000803007c24 */ /* 0x048fe4000f8e0200 */
[----:B------:R-:W-:Y:S01]  /*0310*/  IMAD R18, R3, UR9, R18 ;  /* 0x0000000903127c24 */ /* 0x000fe2000f8e0212 */
[----:B------:R-:W-:Y:S06]  /*0320*/  BRA.U !UP0, `(.L_x_2) ;  /* 0x0000001508007547 */ /* 0x000fec000b800000 */
[----:B------:R-:W0:Y:S01]  /*0330*/  LDCU.64 UR4, c[0x0][0x3a8] ;  /* 0x00007500ff0477ac */ /* 0x000e220008000a00 */
[----:B------:R-:W-:Y:S01]  /*0340*/  IMAD.MOV.U32 R4, RZ, RZ, RZ ;  /* 0x000000ffff047224 */ /* 0x000fe200078e00ff */
[----:B------:R-:W1:Y:S01]  /*0350*/  LDCU UR6, c[0x0][0x3a4] ;  /* 0x00007480ff0677ac */ /* 0x000e620008000800 */
[----:B------:R-:W2:Y:S01]  /*0360*/  LDCU.64 UR8, c[0x0][0x4d0] ;  /* 0x00009a00ff0877ac */ /* 0x000ea20008000a00 */
[----:B------:R-:W-:Y:S01]  /*0370*/  UISETP.NE.AND UP0, UPT, UR38, 0x3, UPT ;  /* 0x000000032600788c */ /* 0x000fe2000bf05270 */
[----:B0-----:R-:W-:Y:S01]  /*0380*/  IMAD.HI.U32 R2, R5, UR4, R4 ;  /* 0x0000000405027c27 */ /* 0x001fe2000f8e0004 */
[----:B------:R-:W0:Y:S04]  /*0390*/  LDCU UR4, c[0x0][0x4d8] ;  /* 0x00009b00ff0477ac */ /* 0x000e280008000800 */
[----:B------:R-:W-:-:S05]  /*03a0*/  SHF.R.U32.HI R3, RZ, UR5, R2 ;  /* 0x00000005ff037c19 */ /* 0x000fca0008011602 */
[----:B------:R-:W-:-:S04]  /*03b0*/  IMAD.MOV R4, RZ, RZ, -R3 ;  /* 0x000000ffff047224 */ /* 0x000fc800078e0a03 */
[----:B-1----:R-:W-:-:S04]  /*03c0*/  IMAD R5, R4, UR6, R5 ;  /* 0x0000000604057c24 */ /* 0x002fc8000f8e0205 */
[C---:B--2---:R-:W-:Y:S02]  /*03d0*/  IMAD R16, R5.reuse, UR8, R16 ;  /* 0x0000000805107c24 */ /* 0x044fe4000f8e0210 */
[C---:B------:R-:W-:Y:S02]  /*03e0*/  IMAD R0, R5.reuse, UR9, R0 ;  /* 0x0000000905007c24 */ /* 0x040fe4000f8e0200 */
[----:B0-----:R-:W-:Y:S01]  /*03f0*/  IMAD R18, R5, UR4, R18 ;  /* 0x0000000405127c24 */ /* 0x001fe2000f8e0212 */
[----:B------:R-:W-:Y:S06]  /*0400*/  BRA.U !UP0, `(.L_x_2) ;  /* 0x0000001108c87547 */ /* 0x000fec000b800000 */
[----:B------:R-:W0:Y:S01]  /*0410*/  LDCU.64 UR6, c[0x0][0x3b0] ;  /* 0x00007600ff0677ac */ /* 0x000e220008000a00 */
[----:B------:R-:W-:Y:S01]  /*0420*/  IMAD.MOV.U32 R2, RZ, RZ, RZ ;  /* 0x000000ffff027224 */ /* 0x000fe200078e00ff */
        /* <DEDUP_REMOVED lines=13> */
[----:B------:R-:W-:Y:S01]  /*0500*/  MOV R4, RZ ;  /* 0x000000ff00047202 */ /* 0x000fe20000000f00 */
[----:B------:R-:W1:Y:S01]  /*0510*/  LDCU UR6, c[0x0][0x3bc] ;  /* 0x00007780ff0677ac */ /* 0x000e620008000800 */
[----:B------:R-:W2:Y:S01]  /*0520*/  LDCU.64 UR8, c[0x0][0x4e8] ;  /* 0x00009d00ff0877ac */ /* 0x000ea20008000a00 */
[----:B------:R-:W-:Y:S02]  /*0530*/  UISETP.NE.AND UP0, UPT, UR38, 0x5, UPT ;  /* 0x000000052600788c */ /* 0x000fe4000bf05270 */
        /* <DEDUP_REMOVED lines=278> */
[----:B------:R-:W2:Y:S02]  /*16a0*/  LDCU.64 UR8, c[0x0][0x5d8] ;  /* 0x0000bb00ff0877ac */ /* 0x000ea40008000a00 */
[----:B0-----:R-:W-:Y:S01]  /*16b0*/  IMAD.HI.U32 R2, R5, UR4, R4 ;  /* 0x0000000405027c27 */ /* 0x001fe2000f8e0004 */
[----:B------:R-:W0:Y:S04]  /*16c0*/  LDCU UR4, c[0x0][0x5e0] ;  /* 0x0000bc00ff0477ac */ /* 0x000e280008000800 */
[----:B------:R-:W-:-:S05]  /*16d0*/  SHF.R.U32.HI R2, RZ, UR5, R2 ;  /* 0x00000005ff027c19 */ /* 0x000fca0008011602 */
[----:B------:R-:W-:-:S04]  /*16e0*/  IMAD.MOV R3, RZ, RZ, -R2 ;  /* 0x000000ffff037224 */ /* 0x000fc800078e0a02 */
[----:B-1----:R-:W-:-:S04]  /*16f0*/  IMAD R5, R3, UR6, R5 ;  /* 0x0000000603057c24 */ /* 0x002fc8000f8e0205 */
[C---:B--2---:R-:W-:Y:S02]  /*1700*/  IMAD R16, R5.reuse, UR8, R16 ;  /* 0x0000000805107c24 */ /* 0x044fe4000f8e0210 */
[C---:B------:R-:W-:Y:S02]  /*1710*/  IMAD R0, R5.reuse, UR9, R0 ;  /* 0x0000000905007c24 */ /* 0x040fe4000f8e0200 */
[----:B0-----:R-:W-:-:S07]  /*1720*/  IMAD R18, R5, UR4, R18 ;  /* 0x0000000405127c24 */ /* 0x001fce000f8e0212 */
.L_x_2:
[----:B------:R-:W0:Y:S01]  /*1730*/  LDCU.64 UR6, c[0x0][0x5f0] ;  /* 0x0000be00ff0677ac */ /* 0x000e220008000a00 */
[----:B------:R-:W-:-:S04]  /*1740*/  UPRMT UR4, UR39, 0x9910, URZ ;  /* 0x0000991027047896 */ /* 0x000fc800080000ff */
[----:B------:R-:W-:Y:S01]  /*1750*/  UISETP.GT.AND UP0, UPT, UR4, 0x9, UPT ;  /* 0x000000090400788c */ /* 0x000fe2000bf04270 */
[----:B0-----:R-:W-:-:S04]  /*1760*/  IADD3 R2, P0, PT, R0, UR6, RZ ;  /* 0x0000000600027c10 */ /* 0x001fc8000ff1e0ff */
[----:B------:R-:W-:-:S04]  /*1770*/  IADD3.X R3, PT, PT, RZ, UR7, RZ, P0, !PT ;  /* 0x00000007ff037c10 */ /* 0x000fc800087fe4ff */
[----:B------:R-:W-:Y:S05]  /*1780*/  BRA.U UP0, `(.L_x_3) ;  /* 0x0000000500287547 */ /* 0x000fea000b800000 */
[----:B------:R-:W-:-:S09]  /*1790*/  UISETP.GT.AND UP0, UPT, UR4, 0x4, UPT ;  /* 0x000000040400788c */ /* 0x000fd2000bf04270 */
[----:B------:R-:W-:Y:S05]  /*17a0*/  BRA.U UP0, `(.L_x_4) ;  /* 0x0000000100947547 */ /* 0x000fea000b800000 */
[----:B------:R-:W-:-:S09]  /*17b0*/  UISETP.GT.AND UP0, UPT, UR4, 0x1, UPT ;  /* 0x000000010400788c */ /* 0x000fd2000bf04270 */
[----:B------:R-:W-:Y:S05]  /*17c0*/  BRA.U UP0, `(.L_x_5) ;  /* 0x0000000100387547 */ /* 0x000fea000b800000 */
[----:B------:R-:W-:-:S09]  /*17d0*/  UISETP.NE.AND UP0, UPT, UR39, URZ, UPT ;  /* 0x000000ff2700728c */ /* 0x000fd2000bf05270 */
[----:B------:R-:W-:Y:S05]  /*17e0*/  BRA.U !UP0, `(.L_x_6) ;  /* 0x00000001081c7547 */ /* 0x000fea000b800000 */
[----:B------:R-:W-:-:S09]  /*17f0*/  UISETP.NE.AND UP0, UPT, UR4, 0x1, UPT ;  /* 0x000000010400788c */ /* 0x000fd2000bf05270 */
[----:B------:R-:W-:Y:S05]  /*1800*/  BRA.U UP0, `(.L_x_7) ;  /* 0x0000000d00607547 */ /* 0x000fea000b800000 */
[----:B------:R-:W2:Y:S02]  /*1810*/  LDG.E.S8 R2, desc[UR36][R2.64] ;  /* 0x0000002402027981 */ /* 0x000ea4000c1e1300 */
[----:B--2---:R-:W0:Y:S02]  /*1820*/  I2F.S16 R0, R2 ;  /* 0x0000000200007306 */ /* 0x004e240000101400 */
[----:B0-----:R-:W-:-:S04]  /*1830*/  F2FP.F16.F32.PACK_AB R0, RZ, R0 ;  /* 0x00000000ff00723e */ /* 0x001fc800000000ff */
[----:B------:R-:W-:Y:S01]  /*1840*/  PRMT R19, R0, 0x7610, R19 ;  /* 0x0000761000137816 */ /* 0x000fe20000000013 */
[----:B------:R-:W-:Y:S06]  /*1850*/  BRA `(.L_x_8) ;  /* 0x0000000c00e87947 */ /* 0x000fec0003800000 */
.L_x_6:
[----:B------:R-:W2:Y:S02]  /*1860*/  LDG.E.U8 R2, desc[UR36][R2.64] ;  /* 0x0000002402027981 */ /* 0x000ea4000c1e1100 */
[----:B--2---:R-:W-:-:S04]  /*1870*/  I2FP.F32.U32 R0, R2 ;  /* 0x0000000200007245 */ /* 0x004fc80000201000 */
[----:B------:R-:W-:-:S04]  /*1880*/  F2FP.F16.F32.PACK_AB R0, RZ, R0 ;  /* 0x00000000ff00723e */ /* 0x000fc800000000ff */
[----:B------:R-:W-:Y:S01]  /*1890*/  PRMT R19, R0, 0x7610, R19 ;  /* 0x0000761000137816 */ /* 0x000fe20000000013 */
[----:B------:R-:W-:Y:S06]  /*18a0*/  BRA `(.L_x_8) ;  /* 0x0000000c00d47947 */ /* 0x000fec0003800000 */
.L_x_5:
[----:B------:R-:W-:-:S09]  /*18b0*/  UISETP.NE.AND UP0, UPT, UR4, 0x2, UPT ;  /* 0x000000020400788c */ /* 0x000fd2000bf05270 */
[----:B------:R-:W-:Y:S05]  /*18c0*/  BRA.U !UP0, `(.L_x_9) ;  /* 0x0000000108387547 */ /* 0x000fea000b800000 */
[----:B------:R-:W-:-:S09]  /*18d0*/  UISETP.NE.AND UP0, UPT, UR4, 0x3, UPT ;  /* 0x000000030400788c */ /* 0x000fd2000bf05270 */
[----:B------:R-:W-:Y:S05]  /*18e0*/  BRA.U !UP0, `(.L_x_10) ;  /* 0x00000001081c7547 */ /* 0x000fea000b800000 */
[----:B------:R-:W-:-:S09]  /*18f0*/  UISETP.NE.AND UP0, UPT, UR4, 0x4, UPT ;  /* 0x000000040400788c */ /* 0x000fd2000bf05270 */
[----:B------:R-:W-:Y:S05]  /*1900*/  BRA.U UP0, `(.L_x_7) ;  /* 0x0000000d00207547 */ /* 0x000fea000b800000 */
[----:B------:R-:W2:Y:S02]  /*1910*/  LDG.E.64 R2, desc[UR36][R2.64] ;  /* 0x0000002402027981 */ /* 0x000ea4000c1e1b00 */
[----:B--2---:R-:W0:Y:S02]  /*1920*/  I2F.S64 R0, R2 ;  /* 0x0000000200007312 */ /* 0x004e240000301400 */
[----:B0-----:R-:W-:-:S04]  /*1930*/  F2FP.F16.F32.PACK_AB R0, RZ, R0 ;  /* 0x00000000ff00723e */ /* 0x001fc800000000ff */
[----:B------:R-:W-:Y:S01]  /*1940*/  PRMT R19, R0, 0x7610, R19 ;  /* 0x0000761000137816 */ /* 0x000fe20000000013 */
[----:B------:R-:W-:Y:S06]  /*1950*/  BRA `(.L_x_8) ;  /* 0x0000000c00a87947 */ /* 0x000fec0003800000 */
.L_x_10:
[----:B------:R-:W2:Y:S02]  /*1960*/  LDG.E R2, desc[UR36][R2.64] ;  /* 0x0000002402027981 */ /* 0x000ea4000c1e1900 */
[----:B--2---:R-:W-:-:S04]  /*1970*/  I2FP.F32.S32 R0, R2 ;  /* 0x0000000200007245 */ /* 0x004fc80000201400 */
[----:B------:R-:W-:-:S04]  /*1980*/  F2FP.F16.F32.PACK_AB R0, RZ, R0 ;  /* 0x00000000ff00723e */ /* 0x000fc800000000ff */
[----:B------:R-:W-:Y:S01]  /*1990*/  PRMT R19, R0, 0x7610, R19 ;  /* 0x0000761000137816 */ /* 0x000fe20000000013 */
[----:B------:R-:W-:Y:S06]  /*19a0*/  BRA `(.L_x_8) ;  /* 0x0000000c00947947 */ /* 0x000fec0003800000 */
.L_x_9:
[----:B------:R-:W2:Y:S02]  /*19b0*/  LDG.E.U16 R2, desc[UR36][R2.64] ;  /* 0x0000002402027981 */ /* 0x000ea4000c1e1500 */
[----:B--2---:R-:W0:Y:S02]  /*19c0*/  I2F.S16 R0, R2 ;  /* 0x0000000200007306 */ /* 0x004e240000101400 */
[----:B0-----:R-:W-:-:S04]  /*19d0*/  F2FP.F16.F32.PACK_AB R0, RZ, R0 ;  /* 0x00000000ff00723e */ /* 0x001fc800000000ff */
[----:B------:R-:W-:Y:S01]  /*19e0*/  PRMT R19, R0, 0x7610, R19 ;  /* 0x0000761000137816 */ /* 0x000fe20000000013 */
[----:B------:R-:W-:Y:S06]  /*19f0*/  BRA `(.L_x_8) ;  /* 0x0000000c00807947 */ /* 0x000fec0003800000 */
.L_x_4:
[----:B------:R-:W-:-:S09]  /*1a00*/  UISETP.GT.AND UP0, UPT, UR4, 0x6, UPT ;  /* 0x000000060400788c */ /* 0x000fd2000bf04270 */
[----:B------:R-:W-:Y:S05]  /*1a10*/  BRA.U UP0, `(.L_x_11) ;  /* 0x0000000100247547 */ /* 0x000fea000b800000 */
[----:B------:R-:W-:-:S09]  /*1a20*/  UISETP.NE.AND UP0, UPT, UR4, 0x5, UPT ;  /* 0x000000050400788c */ /* 0x000fd2000bf05270 */
[----:B------:R-:W-:Y:S05]  /*1a30*/  BRA.U !UP0, `(.L_x_12) ;  /* 0x0000000108147547 */ /* 0x000fea000b800000 */
[----:B------:R-:W-:-:S09]  /*1a40*/  UISETP.NE.AND UP0, UPT, UR4, 0x6, UPT ;  /* 0x000000060400788c */ /* 0x000fd2000bf05270 */
[----:B------:R-:W-:Y:S05]  /*1a50*/  BRA.U UP0, `(.L_x_7) ;  /* 0x0000000900cc7547 */ /* 0x000fea000b800000 */
[----:B------:R-:W2:Y:S02]  /*1a60*/  LDG.E R2, desc[UR36][R2.64] ;  /* 0x0000002402027981 */ /* 0x000ea4000c1e1900 */
[----:B--2---:R-:W-:Y:S01]  /*1a70*/  F2FP.F16.F32.PACK_AB R19, RZ, R2 ;  /* 0x00000002ff13723e */ /* 0x004fe200000000ff */
[----:B------:R-:W-:Y:S06]  /*1a80*/  BRA `(.L_x_8) ;  /* 0x0000000c005c7947 */ /* 0x000fec0003800000 */
.L_x_12:
[----:B------:R0:W5:Y:S01]  /*1a90*/  LDG.E.U16 R19, desc[UR36][R2.64] ;  /* 0x0000002402137981 */ /* 0x000162000c1e1500 */
[----:B------:R-:W-:Y:S05]  /*1aa0*/  BRA `(.L_x_8) ;  /* 0x0000000c00547947 */ /* 0x000fea0003800000 */
.L_x_11:
[----:B------:R-:W-:-:S09]  /*1ab0*/  UISETP.NE.AND UP0, UPT, UR4, 0x7, UPT ;  /* 0x000000070400788c */ /* 0x000fd2000bf05270 */
[----:B------:R-:W-:Y:S05]  /*1ac0*/  BRA.U !UP0, `(.L_x_13) ;  /* 0x0000000108247547 */ /* 0x000fea000b800000 */
[----:B------:R-:W-:-:S09]  /*1ad0*/  UISETP.NE.AND UP0, UPT, UR4, 0x8, UPT ;  /* 0x000000080400788c */ /* 0x000fd2000bf05270 */
[----:B------:R-:W-:Y:S05]  /*1ae0*/  BRA.U !UP0, `(.L_x_14) ;  /* 0x0000000108147547 */ /* 0x000fea000b800000 */
[----:B------:R-:W-:-:S09]  /*1af0*/  UISETP.NE.AND UP0, UPT, UR4, 0x9, UPT ;  /* 0x000000090400788c */ /* 0x000fd2000bf05270 */
[----:B------:R-:W-:Y:S05]  /*1b00*/  BRA.U UP0, `(.L_x_7) ;  /* 0x0000000900a07547 */ /* 0x000fea000b800000 */
[----:B------:R-:W2:Y:S02]  /*1b10*/  LDG.E R2, desc[UR36][R2.64] ;  /* 0x0000002402027981 */ /* 0x000ea4000c1e1900 */
[----:B--2---:R-:W-:Y:S01]  /*1b20*/  F2FP.F16.F32.PACK_AB R19, RZ, R2 ;  /* 0x00000002ff13723e */ /* 0x004fe200000000ff */
[----:B------:R-:W-:Y:S06]  /*1b30*/  BRA `(.L_x_8) ;  /* 0x0000000c00307947 */ /* 0x000fec0003800000 */
.L_x_14:
[----:B------:R1:W5:Y:S01]  /*1b40*/  LDG.E.U16 R19, desc[UR36][R2.64] ;  /* 0x0000002402137981 */ /* 0x000362000c1e1500 */
[----:B------:R-:W-:Y:S05]  /*1b50*/  BRA `(.L_x_8) ;  /* 0x0000000c00287947 */ /* 0x000fea0003800000 */
.L_x_13:
[----:B------:R-:W2:Y:S01]  /*1b60*/  LDG.E.64 R2, desc[UR36][R2.64] ;  /* 0x0000002402027981 */ /* 0x000ea2000c1e1b00 */
[----:B------:R-:W-:Y:S01]  /*1b70*/  UMOV UR4, 0xf0000000 ;  /* 0xf000000000047882 */ /* 0x000fe20000000000 */
[----:B------:R-:W-:Y:S02]  /*1b80*/  UMOV UR5, 0x380fffff ;  /* 0x380fffff00057882 */ /* 0x000fe40000000000 */
[----:B--2---:R-:W0:-:S15]  /*1b90*/  DSETP.GEU.AND P0, PT, |R2|, UR4, PT ;  /* 0x0000000402007e2a */ /* 0x004e1e000bf0e200 */
[----:B------:R-:W-:-:S15]  /*1ba0*/  NOP ;  /* 0x0000000000007918 */ /* 0x000fde0000000000 */
[----:B------:R-:W-:-:S15]  /*1bb0*/  NOP ;  /* 0x0000000000007918 */ /* 0x000fde0000000000 */
[----:B------:R-:W-:-:S15]  /*1bc0*/  NOP ;  /* 0x0000000000007918 */ /* 0x000fde0000000000 */
[----:B------:R-:W-:-:S04]  /*1bd0*/  NOP ;  /* 0x0000000000007918 */ /* 0x000fc80000000000 */
[----:B------:R-:W0:Y:S02]  /*1be0*/  F2F.F32.F64 R0, R2 ;  /* 0x0000000200007310 */ /* 0x000e240000301000 */
[----:B0-----:R-:W-:-:S05]  /*1bf0*/  @!P0 FMUL R0, R0, 1.175494350822287508e-38 ;  /* 0x0080000000008820 */ /* 0x001fca0000400000 */
[----:B------:R-:W-:-:S04]  /*1c00*/  F2FP.F16.F32.PACK_AB R0, RZ, R0 ;  /* 0x00000000ff00723e */ /* 0x000fc800000000ff */
[----:B------:R-:W-:Y:S01]  /*1c10*/  PRMT R19, R0, 0x7610, R19 ;  /* 0x0000761000137816 */ /* 0x000fe20000000013 */
[----:B------:R-:W-:Y:S06]  /*1c20*/  BRA `(.L_x_8) ;  /* 0x0000000800f47947 */ /* 0x000fec0003800000 */
.L_x_3:
[----:B------:R-:W-:-:S09]  /*1c30*/  UISETP.GT.AND UP0, UPT, UR4, 0x18, UPT ;  /* 0x000000180400788c */ /* 0x000fd2000bf04270 */
[----:B------:R-:W-:Y:S05]  /*1c40*/  BRA.U UP0, `(.L_x_15) ;  /* 0x00000005001c7547 */ /* 0x000fea000b800000 */
[----:B------:R-:W-:-:S09]  /*1c50*/  UISETP.GT.AND UP0, UPT, UR4, 0xe, UPT ;  /* 0x0000000e0400788c */ /* 0x000fd2000bf04270 */
[----:B------:R-:W-:Y:S05]  /*1c60*/  BRA.U UP0, `(.L_x_16) ;  /* 0x00000001005c7547 */ /* 0x000fea000b800000 */
[----:B------:R-:W-:-:S09]  /*1c70*/  UISETP.NE.AND UP0, UPT, UR4, 0xa, UPT ;  /* 0x0000000a0400788c */ /* 0x000fd2000bf05270 */
[----:B------:R-:W-:Y:S05]  /*1c80*/  BRA.U !UP0, `(.L_x_17) ;  /* 0x0000000108207547 */ /* 0x000fea000b800000 */
[----:B------:R-:W-:-:S09]  /*1c90*/  UISETP.NE.AND UP0, UPT, UR4, 0xb, UPT ;  /* 0x0000000b0400788c */ /* 0x000fd2000bf05270 */
[----:B------:R-:W-:Y:S05]  /*1ca0*/  BRA.U UP0, `(.L_x_7) ;  /* 0x0000000900387547 */ /* 0x000fea000b800000 */
[----:B------:R-:W2:Y:S02]  /*1cb0*/  LDG.E.U8 R2, desc[UR36][R2.64] ;  /* 0x0000002402027981 */ /* 0x000ea4000c1e1100 */
[----:B--2---:R-:W-:-:S04]  /*1cc0*/  ISETP.NE.AND P0, PT, R2, RZ, PT ;  /* 0x000000ff0200720c */ /* 0x004fc80003f05270 */
[----:B------:R-:W-:-:S04]  /*1cd0*/  FSEL R0, RZ, 1, !P0 ;  /* 0x3f800000ff007808 */ /* 0x000fc80004000000 */
[----:B------:R-:W-:-:S04]  /*1ce0*/  F2FP.F16.F32.PACK_AB R0, RZ, R0 ;  /* 0x00000000ff00723e */ /* 0x000fc800000000ff */
[----:B------:R-:W-:Y:S01]  /*1cf0*/  PRMT R19, R0, 0x7610, R19 ;  /* 0x0000761000137816 */ /* 0x000fe20000000013 */
[----:B------:R-:W-:Y:S06]  /*1d00*/  BRA `(.L_x_8) ;  /* 0x0000000800bc7947 */ /* 0x000fec0003800000 */
.L_x_17:
        /* <DEDUP_REMOVED lines=13> */
.L_x_16:
[----:B------:R-:W-:-:S09]  /*1de0*/  UISETP.NE.AND UP0, UPT, UR4, 0xf, UPT ;  /* 0x0000000f0400788c */ /* 0x000fd2000bf05270 */
[----:B------:R-:W-:Y:S05]  /*1df0*/  BRA.U !UP0, `(.L_x_18) ;  /* 0x00000001089c7547 */ /* 0x000fea000b800000 */
[----:B------:R-:W-:-:S09]  /*1e00*/  UISETP.NE.AND UP0, UPT, UR4, 0x17, UPT ;  /* 0x000000170400788c */ /* 0x000fd2000bf05270 */
[----:B------:R-:W-:Y:S05]  /*1e10*/  BRA.U !UP0, `(.L_x_19) ;  /* 0x00000001085c7547 */ /* 0x000fea000b800000 */
[----:B------:R-:W-:-:S09]  /*1e20*/  UISETP.NE.AND UP0, UPT, UR4, 0x18, UPT ;  /* 0x000000180400788c */ /* 0x000fd2000bf05270 */
[----:B------:R-:W-:Y:S05]  /*1e30*/  BRA.U UP0, `(.L_x_7) ;  /* 0x0000000500d47547 */ /* 0x000fea000b800000 */
[----:B------:R-:W2:Y:S01]  /*1e40*/  LDG.E.U8 R0, desc[UR36][R2.64] ;  /* 0x0000002402007981 */ /* 0x000ea2000c1e1100 */
[----:B------:R-:W-:Y:S02]  /*1e50*/  IMAD.MOV.U32 R6, RZ, RZ, 0x1f ;  /* 0x0000001fff067424 */ /* 0x000fe400078e00ff */
[----:B--2---:R-:W-:-:S05]  /*1e60*/  IMAD.SHL.U32 R0, R0, 0x1000000, RZ ;  /* 0x0100000000007824 */ /* 0x004fca00078e00ff */
[C---:B------:R-:W-:Y:S02]  /*1e70*/  LOP3.LUT R4, R0.reuse, 0x7f000000, RZ, 0xc0, !PT ;  /* 0x7f00000000047812 */ /* 0x040fe400078ec0ff */
[----:B------:R-:W-:Y:S02]  /*1e80*/  LOP3.LUT P0, RZ, R0, 0x7f000000, RZ, 0xc0, !PT ;  /* 0x7f00000000ff7812 */ /* 0x000fe4000780c0ff */
[----:B------:R-:W0:Y:S02]  /*1e90*/  FLO.U32 R5, R4 ;  /* 0x0000000400057300 */ /* 0x000e2400000e0000 */
[----:B0-----:R-:W-:-:S05]  /*1ea0*/  IMAD.MOV R5, RZ, RZ, -R5 ;  /* 0x000000ffff057224 */ /* 0x001fca00078e0a05 */
[----:B------:R-:W-:-:S05]  /*1eb0*/  VIADDMNMX.U32 R5, R5, R6, 0x4, !PT ;  /* 0x0000000405057446 */ /* 0x000fca0007800006 */
[----:B------:R-:W-:-:S04]  /*1ec0*/  VIADD R5, R5, 0xfffffffc ;  /* 0xfffffffc05057836 */ /* 0x000fc80000000000 */
[----:B------:R-:W-:Y:S01]  /*1ed0*/  IMAD.SHL.U32 R7, R5, 0x800000, RZ ;  /* 0x0080000005077824 */ /* 0x000fe200078e00ff */
[C---:B------:R-:W-:Y:S02]  /*1ee0*/  SHF.L.U32 R6, R4.reuse, R5, RZ ;  /* 0x0000000504067219 */ /* 0x040fe400000006ff */
[----:B------:R-:W-:Y:S02]  /*1ef0*/  IADD3 R5, PT, PT, R4, 0x1000000, RZ ;  /* 0x0100000004057810 */ /* 0x000fe40007ffe0ff */
[----:B------:R-:W-:Y:S02]  /*1f00*/  LEA.HI R6, R6, -R7, RZ, 0x1c ;  /* 0x8000000706067211 */ /* 0x000fe400078fe0ff */
[----:B------:R-:W-:-:S03]  /*1f10*/  SHF.R.S32.HI R5, RZ, 0x8, R5 ;  /* 0x00000008ff057819 */ /* 0x000fc60000011405 */
[----:B------:R-:W-:-:S05]  /*1f20*/  VIADD R6, R6, 0x3c000000 ;  /* 0x3c00000006067836 */ /* 0x000fca0000000000 */
[----:B------:R-:W-:-:S04]  /*1f30*/  LOP3.LUT R5, R6, 0x7f800000, R5, 0xf8, !PT ;  /* 0x7f80000006057812 */ /* 0x000fc800078ef805 */
[----:B------:R-:W-:-:S04]  /*1f40*/  SEL R5, R5, RZ, P0 ;  /* 0x000000ff05057207 */ /* 0x000fc80000000000 */
[----:B------:R-:W-:-:S04]  /*1f50*/  LOP3.LUT R5, R5, 0x80000000, R0, 0xf8, !PT ;  /* 0x8000000005057812 */ /* 0x000fc800078ef800 */
[----:B------:R-:W-:-:S04]  /*1f60*/  F2FP.F16.F32.PACK_AB R5, RZ, R5 ;  /* 0x00000005ff05723e */ /* 0x000fc800000000ff */
[----:B------:R-:W-:Y:S01]  /*1f70*/  PRMT R19, R5, 0x7610, R19 ;  /* 0x0000761005137816 */ /* 0x000fe20000000013 */
[----:B------:R-:W-:Y:S06]  /*1f80*/  BRA `(.L_x_8) ;  /* 0x00000008001c7947 */ /* 0x000fec0003800000 */
.L_x_19:
[----:B------:R-:W2:Y:S02]  /*1f90*/  LDG.E.U8 R2, desc[UR36][R2.64] ;  /* 0x0000002402027981 */ /* 0x000ea4000c1e1100 */
[C---:B--2---:R-:W-:Y:S02]  /*1fa0*/  IMAD.SHL.U32 R4, R2.reuse, 0x2000000, RZ ;  /* 0x0200000002047824 */ /* 0x044fe400078e00ff */
[----:B------:R-:W-:-:S03]  /*1fb0*/  IMAD.SHL.U32 R5, R2, 0x100, RZ ;  /* 0x0000010002057824 */ /* 0x000fc600078e00ff */
[----:B------:R-:W-:-:S13]  /*1fc0*/  ISETP.GT.U32.AND P0, PT, R4, 0x7ffffff, PT ;  /* 0x07ffffff0400780c */ /* 0x000fda0003f04070 */
[C---:B------:R-:W-:Y:S02]  /*1fd0*/  @!P0 LOP3.LUT R0, R5.reuse, 0x7f00, RZ, 0xc0, !PT ;  /* 0x00007f0005008812 */ /* 0x040fe400078ec0ff */
[----:B------:R-:W-:Y:S02]  /*1fe0*/  @P0 LEA.HI R4, R4, 0x70000000, RZ, 0x1c ;  /* 0x7000000004040811 */ /* 0x000fe400078fe0ff */
[----:B------:R-:W-:Y:S02]  /*1ff0*/  @!P0 LOP3.LUT R0, R0, 0x3f000000, RZ, 0xfc, !PT ;  /* 0x3f00000000008812 */ /* 0x000fe400078efcff */
[----:B------:R-:W-:-:S03]  /*2000*/  PRMT R5, R5, 0x9910, RZ ;  /* 0x0000991005057816 */ /* 0x000fc600000000ff */
[----:B------:R-:W-:Y:S01]  /*2010*/  @!P0 FADD.FTZ R0, R0, -0.5 ;  /* 0xbf00000000008421 */ /* 0x000fe20000010000 */
[----:B------:R-:W-:-:S05]  /*2020*/  @P0 FMUL.FTZ R0, R4, 1.9259299443872358531e-34 ;  /* 0x0780000004000820 */ /* 0x000fca0000410000 */
[----:B------:R-:W-:-:S04]  /*2030*/  LOP3.LUT R0, R0, 0x80000000, R5, 0xf8, !PT ;  /* 0x8000000000007812 */ /* 0x000fc800078ef805 */
[----:B------:R-:W-:-:S04]  /*2040*/  F2FP.F16.F32.PACK_AB R0, RZ, R0 ;  /* 0x00000000ff00723e */ /* 0x000fc800000000ff */
[----:B------:R-:W-:Y:S01]  /*2050*/  PRMT R19, R0, 0x7610, R19 ;  /* 0x0000761000137816 */ /* 0x000fe20000000013 */
[----:B------:R-:W-:Y:S06]  /*2060*/  BRA `(.L_x_8) ;  /* 0x0000000400e47947 */ /* 0x000fec0003800000 */
.L_x_18:
[----:B------:R-:W2:Y:S02]  /*2070*/  LDG.E.U16 R0, desc[UR36][R2.64] ;  /* 0x0000002402007981 */ /* 0x000ea4000c1e1500 */
[----:B--2---:R-:W-:-:S05]  /*2080*/  IMAD.U32 R0, R0, 0x10000, RZ ;  /* 0x0001000000007824 */ /* 0x004fca00078e00ff */
[----:B------:R-:W-:-:S04]  /*2090*/  F2FP.F16.F32.PACK_AB R0, RZ, R0 ;  /* 0x00000000ff00723e */ /* 0x000fc800000000ff */
[----:B------:R-:W-:Y:S01]  /*20a0*/  PRMT R19, R0, 0x7610, R19 ;  /* 0x0000761000137816 */ /* 0x000fe20000000013 */
[----:B------:R-:W-:Y:S06]  /*20b0*/  BRA `(.L_x_8) ;  /* 0x0000000400d07947 */ /* 0x000fec0003800000 */
.L_x_15:
[----:B------:R-:W-:-:S09]  /*20c0*/  UISETP.GT.AND UP0, UPT, UR4, 0x1b, UPT ;  /* 0x0000001b0400788c */ /* 0x000fd2000bf04270 */
[----:B------:R-:W-:Y:S05]  /*20d0*/  BRA.U UP0, `(.L_x_20) ;  /* 0x0000000500147547 */ /* 0x000fea000b800000 */
[----:B------:R-:W-:-:S09]  /*20e0*/  UISETP.NE.AND UP0, UPT, UR4, 0x19, UPT ;  /* 0x000000190400788c */ /* 0x000fd2000bf05270 */
[----:B------:R-:W-:Y:S05]  /*20f0*/  BRA.U !UP0, `(.L_x_21) ;  /* 0x0000000108987547 */ /* 0x000fea000b800000 */
[----:B------:R-:W-:-:S09]  /*2100*/  UISETP.NE.AND UP0, UPT, UR4, 0x1a, UPT ;  /* 0x0000001a0400788c */ /* 0x000fd2000bf05270 */
[----:B------:R-:W-:Y:S05]  /*2110*/  BRA.U !UP0, `(.L_x_22) ;  /* 0x00000001081c7547 */ /* 0x000fea000b800000 */
[----:B------:R-:W-:-:S09]  /*2120*/  UISETP.NE.AND UP0, UPT, UR4, 0x1b, UPT ;  /* 0x0000001b0400788c */ /* 0x000fd2000bf05270 */
[----:B------:R-:W-:Y:S05]  /*2130*/  BRA.U UP0, `(.L_x_7) ;  /* 0x0000000500147547 */ /* 0x000fea000b800000 */
[----:B------:R-:W2:Y:S02]  /*2140*/  LDG.E.U16 R0, desc[UR36][R2.64] ;  /* 0x0000002402007981 */ /* 0x000ea4000c1e1500 */
[----:B--2---:R-:W-:-:S04]  /*2150*/  I2FP.F32.U32 R0, R0 ;  /* 0x0000000000007245 */ /* 0x004fc80000201000 */
[----:B------:R-:W-:-:S04]  /*2160*/  F2FP.F16.F32.PACK_AB R0, RZ, R0 ;  /* 0x00000000ff00723e */ /* 0x000fc800000000ff */
[----:B------:R-:W-:Y:S01]  /*2170*/  PRMT R19, R0, 0x7610, R19 ;  /* 0x0000761000137816 */ /* 0x000fe20000000013 */
[----:B------:R-:W-:Y:S06]  /*2180*/  BRA `(.L_x_8) ;  /* 0x00000004009c7947 */ /* 0x000fec0003800000 */
.L_x_22:
[----:B------:R-:W2:Y:S01]  /*2190*/  LDG.E.U8 R3, desc[UR36][R2.64] ;  /* 0x0000002402037981 */ /* 0x000ea2000c1e1100 */
[----:B------:R-:W-:Y:S01]  /*21a0*/  BSSY.RECONVERGENT B0, `(.L_x_23) ;  /* 0x0000018000007945 */ /* 0x000fe20003800200 */
[----:B------:R-:W-:Y:S01]  /*21b0*/  IMAD.MOV.U32 R0, RZ, RZ, RZ ;  /* 0x000000ffff007224 */ /* 0x000fe200078e00ff */
[----:B--2---:R-:W-:-:S13]  /*21c0*/  ISETP.NE.AND P0, PT, R3, RZ, PT ;  /* 0x000000ff0300720c */ /* 0x004fda0003f05270 */
[----:B------:R-:W-:Y:S05]  /*21d0*/  @!P0 BRA `(.L_x_24) ;  /* 0x0000000000508947 */ /* 0x000fea0003800000 */
[----:B------:R-:W-:-:S13]  /*21e0*/  ISETP.NE.AND P0, PT, R3, 0x80, PT ;  /* 0x000000800300780c */ /* 0x000fda0003f05270 */
[----:B------:R-:W-:Y:S01]  /*21f0*/  @!P0 MOV R0, 0x7f800001 ;  /* 0x7f80000100008802 */ /* 0x000fe20000000f00 */
[----:B------:R-:W-:Y:S06]  /*2200*/  @!P0 BRA `(.L_x_24) ;  /* 0x0000000000448947 */ /* 0x000fec0003800000 */
[--C-:B------:R-:W-:Y:S01]  /*2210*/  SHF.R.U32.HI R0, RZ, 0x3, R3.reuse ;  /* 0x00000003ff007819 */ /* 0x100fe20000011603 */
[----:B------:R-:W-:Y:S03]  /*2220*/  BSSY.RECONVERGENT B1, `(.L_x_25) ;  /* 0x000000c000017945 */ /* 0x000fe60003800200 */
[----:B------:R-:W-:Y:S02]  /*2230*/  LOP3.LUT P0, R2, R0, 0xf, RZ, 0xc0, !PT ;  /* 0x0000000f00027812 */ /* 0x000fe4000780c0ff */
[----:B------:R-:W-:-:S05]  /*2240*/  SHF.R.U32.HI R0, RZ, 0x7, R3 ;  /* 0x00000007ff007819 */ /* 0x000fca0000011603 */
[----:B------:R-:W-:Y:S01]  /*2250*/  IMAD.U32 R7, R0, -0x80000000, RZ ;  /* 0x8000000000077824 */ /* 0x000fe200078e00ff */
[----:B------:R-:W-:-:S05]  /*2260*/  LOP3.LUT R0, R3, 0x7, RZ, 0xc0, !PT ;  /* 0x0000000703007812 */ /* 0x000fca00078ec0ff */
[----:B------:R-:W-:Y:S05]  /*2270*/  @P0 BRA `(.L_x_26) ;  /* 0x0000000000180947 */ /* 0x000fea0003800000 */
[----:B------:R-:W0:Y:S02]  /*2280*/  FLO.U32 R3, R0 ;  /* 0x0000000000037300 */ /* 0x000e2400000e0000 */
[----:B0-----:R-:W-:-:S04]  /*2290*/  IADD3 R3, PT, PT, -R3, 0x1f, RZ ;  /* 0x0000001f03037810 */ /* 0x001fc80007ffe1ff */
[----:B------:R-:W-:Y:S01]  /*22a0*/  IADD3 R2, PT, PT, R2, 0x1d, -R3 ;  /* 0x0000001d02027810 */ /* 0x000fe20007ffe803 */
[----:B------:R-:W-:-:S05]  /*22b0*/  VIADD R5, R3, 0xffffffe4 ;  /* 0xffffffe403057836 */ /* 0x000fca0000000000 */
[----:B------:R-:W-:-:S04]  /*22c0*/  SHF.L.U32 R5, R0, R5, RZ ;  /* 0x0000000500057219 */ /* 0x000fc800000006ff */
[----:B------:R-:W-:-:S07]  /*22d0*/  LOP3.LUT R0, R5, 0x7, RZ, 0xc0, !PT ;  /* 0x0000000705007812 */ /* 0x000fce00078ec0ff */
.L_x_26:
[----:B------:R-:W-:Y:S05]  /*22e0*/  BSYNC.RECONVERGENT B1 ;  /* 0x0000000000017941 */ /* 0x000fea0003800200 */
.L_x_25:
[----:B------:R-:W-:Y:S01]  /*22f0*/  IMAD.SHL.U32 R0, R0, 0x100000, RZ ;  /* 0x0010000000007824 */ /* 0x000fe200078e00ff */
[----:B------:R-:W-:-:S04]  /*2300*/  LEA R2, R2, 0x3b800000, 0x17 ;  /* 0x3b80000002027811 */ /* 0x000fc800078eb8ff */
[----:B------:R-:W-:-:S07]  /*2310*/  LOP3.LUT R0, R2, R0, R7, 0xfe, !PT ;  /* 0x0000000002007212 */ /* 0x000fce00078efe07 */
.L_x_24:
[----:B------:R-:W-:Y:S05]  /*2320*/  BSYNC.RECONVERGENT B0 ;  /* 0x0000000000007941 */ /* 0x000fea0003800200 */
.L_x_23:
[----:B------:R-:W-:-:S04]  /*2330*/  F2FP.F16.F32.PACK_AB R0, RZ, R0 ;  /* 0x00000000ff00723e */ /* 0x000fc800000000ff */
[----:B------:R-:W-:Y:S01]  /*2340*/  PRMT R19, R0, 0x7610, R19 ;  /* 0x0000761000137816 */ /* 0x000fe20000000013 */
[----:B------:R-:W-:Y:S06]  /*2350*/  BRA `(.L_x_8) ;  /* 0x0000000400287947 */ /* 0x000fec0003800000 */
.L_x_21:
[----:B------:R-:W2:Y:S01]  /*2360*/  LDG.E.U8 R3, desc[UR36][R2.64] ;  /* 0x0000002402037981 */ /* 0x000ea2000c1e1100 */
[----:B------:R-:W-:Y:S01]  /*2370*/  BSSY.RECONVERGENT B0, `(.L_x_27) ;  /* 0x0000018000007945 */ /* 0x000fe20003800200 */
[----:B------:R-:W-:Y:S01]  /*2380*/  IMAD.MOV.U32 R0, RZ, RZ, RZ ;  /* 0x000000ffff007224 */ /* 0x000fe200078e00ff */
[----:B--2---:R-:W-:-:S13]  /*2390*/  ISETP.NE.AND P0, PT, R3, RZ, PT ;  /* 0x000000ff0300720c */ /* 0x004fda0003f05270 */
[----:B------:R-:W-:Y:S05]  /*23a0*/  @!P0 BRA `(.L_x_28) ;  /* 0x0000000000508947 */ /* 0x000fea0003800000 */
[----:B------:R-:W-:-:S13]  /*23b0*/  ISETP.NE.AND P0, PT, R3, 0x80, PT ;  /* 0x000000800300780c */ /* 0x000fda0003f05270 */
[----:B------:R-:W-:Y:S01]  /*23c0*/  @!P0 IMAD.MOV.U32 R0, RZ, RZ, 0x7f800001 ;  /* 0x7f800001ff008424 */ /* 0x000fe200078e00ff */
[----:B------:R-:W-:Y:S06]  /*23d0*/  @!P0 BRA `(.L_x_28) ;  /* 0x0000000000448947 */ /* 0x000fec0003800000 */
[--C-:B------:R-:W-:Y:S01]  /*23e0*/  SHF.R.U32.HI R0, RZ, 0x2, R3.reuse ;  /* 0x00000002ff007819 */ /* 0x100fe20000011603 */
[----:B------:R-:W-:Y:S03]  /*23f0*/  BSSY.RECONVERGENT B1, `(.L_x_29) ;  /* 0x000000c000017945 */ /* 0x000fe60003800200 */
[----:B------:R-:W-:Y:S02]  /*2400*/  LOP3.LUT P0, R2, R0, 0x1f, RZ, 0xc0, !PT ;  /* 0x0000001f00027812 */ /* 0x000fe4000780c0ff */
[----:B------:R-:W-:-:S04]  /*2410*/  SHF.R.U32.HI R0, RZ, 0x7, R3 ;  /* 0x00000007ff007819 */ /* 0x000fc80000011603 */
[----:B------:R-:W-:Y:S02]  /*2420*/  SHF.L.U32 R7, R0, 0x1f, RZ ;  /* 0x0000001f00077819 */ /* 0x000fe400000006ff */
        /* <DEDUP_REMOVED lines=8> */
.L_x_30:
[----:B------:R-:W-:Y:S05]  /*24b0*/  BSYNC.RECONVERGENT B1 ;  /* 0x0000000000017941 */ /* 0x000fea0003800200 */
.L_x_29:
[----:B------:R-:W-:Y:S01]  /*24c0*/  IMAD.SHL.U32 R0, R0, 0x200000, RZ ;  /* 0x0020000000007824 */ /* 0x000fe200078e00ff */
[----:B------:R-:W-:-:S04]  /*24d0*/  LEA R2, R2, 0x37800000, 0x17 ;  /* 0x3780000002027811 */ /* 0x000fc800078eb8ff */
[----:B------:R-:W-:-:S07]  /*24e0*/  LOP3.LUT R0, R2, R0, R7, 0xfe, !PT ;  /* 0x0000000002007212 */ /* 0x000fce00078efe07 */
.L_x_28:
[----:B------:R-:W-:Y:S05]  /*24f0*/  BSYNC.RECONVERGENT B0 ;  /* 0x0000000000007941 */ /* 0x000fea0003800200 */
.L_x_27:
[----:B------:R-:W-:-:S04]  /*2500*/  F2FP.F16.F32.PACK_AB R0, RZ, R0 ;  /* 0x00000000ff00723e */ /* 0x000fc800000000ff */
[----:B------:R-:W-:Y:S01]  /*2510*/  PRMT R19, R0, 0x7610, R19 ;  /* 0x0000761000137816 */ /* 0x000fe20000000013 */
[----:B------:R-:W-:Y:S06]  /*2520*/  BRA `(.L_x_8) ;  /* 0x0000000000b47947 */ /* 0x000fec0003800000 */
.L_x_20:
[----:B------:R-:W-:-:S09]  /*2530*/  UISETP.NE.AND UP0, UPT, UR4, 0x1c, UPT ;  /* 0x0000001c0400788c */ /* 0x000fd2000bf05270 */
[----:B------:R-:W-:Y:S05]  /*2540*/  BRA.U !UP0, `(.L_x_31) ;  /* 0x00000001089c7547 */ /* 0x000fea000b800000 */
[----:B------:R-:W-:-:S09]  /*2550*/  UISETP.NE.AND UP0, UPT, UR4, 0x1d, UPT ;  /* 0x0000001d0400788c */ /* 0x000fd2000bf05270 */
[----:B------:R-:W-:Y:S05]  /*2560*/  BRA.U !UP0, `(.L_x_32) ;  /* 0x0000000108807547 */ /* 0x000fea000b800000 */
[----:B------:R-:W-:-:S09]  /*2570*/  UISETP.NE.AND UP0, UPT, UR4, 0x2c, UPT ;  /* 0x0000002c0400788c */ /* 0x000fd2000bf05270 */
[----:B------:R-:W-:Y:S05]  /*2580*/  BRA.U !UP0, `(.L_x_33) ;  /* 0x0000000108487547 */ /* 0x000fea000b800000 */
.L_x_7:
[----:B------:R-:W-:Y:S01]  /*2590*/  MOV R2, 0x0 ;  /* 0x0000000000027802 */ /* 0x000fe20000000f00 */
[----:B------:R-:W0:Y:S01]  /*25a0*/  LDCU.64 UR4, c[0x4][0x128] ;  /* 0x01002500ff0477ac */ /* 0x000e220008000a00 */
[----:B------:R-:W-:Y:S02]  /*25b0*/  IMAD.MOV.U32 R8, RZ, RZ, 0x4e ;  /* 0x0000004eff087424 */ /* 0x000fe400078e00ff */
[----:B------:R-:W-:Y:S01]  /*25c0*/  IMAD.MOV.U32 R12, RZ, RZ, 0x1 ;  /* 0x00000001ff0c7424 */ /* 0x000fe200078e00ff */
[----:B------:R-:W1:Y:S01]  /*25d0*/  LDCU.64 UR6, c[0x4][0x130] ;  /* 0x01002600ff0677ac */ /* 0x000e620008000a00 */
[----:B------:R-:W2:Y:S01]  /*25e0*/  LDC.64 R2, c[0x4][R2] ;  /* 0x0100000002027b82 */ /* 0x000ea20000000a00 */
[----:B------:R-:W-:Y:S01]  /*25f0*/  IMAD.MOV.U32 R13, RZ, RZ, RZ ;  /* 0x000000ffff0d7224 */ /* 0x000fe200078e00ff */
[----:B------:R-:W3:Y:S01]  /*2600*/  LDCU.64 UR8, c[0x4][0x38] ;  /* 0x01000700ff0877ac */ /* 0x000ee20008000a00 */
[----:B0-----:R-:W-:Y:S02]  /*2610*/  IMAD.U32 R4, RZ, RZ, UR4 ;  /* 0x00000004ff047e24 */ /* 0x001fe4000f8e00ff */
[----:B------:R-:W-:-:S02]  /*2620*/  IMAD.U32 R5, RZ, RZ, UR5 ;  /* 0x00000005ff057e24 */ /* 0x000fc4000f8e00ff */
[----:B-1----:R-:W-:Y:S01]  /*2630*/  IMAD.U32 R6, RZ, RZ, UR6 ;  /* 0x00000006ff067e24 */ /* 0x002fe2000f8e00ff */
[----:B------:R-:W-:Y:S01]  /*2640*/  MOV R7, UR7 ;  /* 0x0000000700077c02 */ /* 0x000fe20008000f00 */
[----:B---3--:R-:W-:Y:S02]  /*2650*/  IMAD.U32 R10, RZ, RZ, UR8 ;  /* 0x00000008ff0a7e24 */ /* 0x008fe4000f8e00ff */
[----:B------:R-:W-:-:S07]  /*2660*/  IMAD.U32 R11, RZ, RZ, UR9 ;  /* 0x00000009ff0b7e24 */ /* 0x000fce000f8e00ff */
[----:B------:R-:W-:-:S07]  /*2670*/  LEPC R20, `(.L_x_34) ;  /* 0x000000001014794e */ /* 0x000fce0000000000 */
[----:B--2---:R-:W-:Y:S05]  /*2680*/  CALL.ABS.NOINC R2 ;  /* 0x0000000002007343 */ /* 0x004fea0003c00000 */
.L_x_34:
[----:B------:R-:W-:Y:S01]  /*2690*/  PRMT R19, RZ, 0x7610, R19 ;  /* 0x00007610ff137816 */ /* 0x000fe20000000013 */
[----:B------:R-:W-:Y:S06]  /*26a0*/  BRA `(.L_x_8) ;  /* 0x0000000000547947 */ /* 0x000fec0003800000 */
.L_x_33:
[----:B------:R-:W2:Y:S01]  /*26b0*/  LDG.E.U8 R2, desc[UR36][R2.64] ;  /* 0x0000002402027981 */ /* 0x000ea2000c1e1100 */
[----:B------:R-:W-:Y:S01]  /*26c0*/  BSSY.RECONVERGENT B0, `(.L_x_35) ;  /* 0x0000007000007945 */ /* 0x000fe20003800200 */
[----:B------:R-:W-:Y:S01]  /*26d0*/  HFMA2 R0, -RZ, RZ, 3.814697265625e-06, 0 ;  /* 0x00400000ff007431 */ /* 0x000fe200000001ff */
[----:B--2---:R-:W-:-:S13]  /*26e0*/  ISETP.NE.AND P0, PT, R2, RZ, PT ;  /* 0x000000ff0200720c */ /* 0x004fda0003f05270 */
[----:B------:R-:W-:Y:S05]  /*26f0*/  @!P0 BRA `(.L_x_36) ;  /* 0x00000000000c8947 */ /* 0x000fea0003800000 */
[----:B------:R-:W-:-:S13]  /*2700*/  ISETP.NE.AND P0, PT, R2, 0xff, PT ;  /* 0x000000ff0200780c */ /* 0x000fda0003f05270 */
[----:B------:R-:W-:Y:S02]  /*2710*/  @!P0 IMAD.MOV.U32 R0, RZ, RZ, 0x7f800001 ;  /* 0x7f800001ff008424 */ /* 0x000fe400078e00ff */
[----:B------:R-:W-:-:S07]  /*2720*/  @P0 IMAD.SHL.U32 R0, R2, 0x800000, RZ ;  /* 0x0080000002000824 */ /* 0x000fce00078e00ff */
.L_x_36:
[----:B------:R-:W-:Y:S05]  /*2730*/  BSYNC.RECONVERGENT B0 ;  /* 0x0000000000007941 */ /* 0x000fea0003800200 */
.L_x_35:
[----:B------:R-:W-:-:S04]  /*2740*/  F2FP.F16.F32.PACK_AB R0, RZ, R0 ;  /* 0x00000000ff00723e */ /* 0x000fc800000000ff */
[----:B------:R-:W-:Y:S01]  /*2750*/  PRMT R19, R0, 0x7610, R19 ;  /* 0x0000761000137816 */ /* 0x000fe20000000013 */
[----:B------:R-:W-:Y:S06]  /*2760*/  BRA `(.L_x_8) ;  /* 0x0000000000247947 */ /* 0x000fec0003800000 */
.L_x_32:
[----:B------:R-:W2:Y:S02]  /*2770*/  LDG.E.64 R2, desc[UR36][R2.64] ;  /* 0x0000002402027981 */ /* 0x000ea4000c1e1b00 */
[----:B--2---:R-:W0:Y:S02]  /*2780*/  I2F.U64 R0, R2 ;  /* 0x0000000200007312 */ /* 0x004e240000301000 */
[----:B0-----:R-:W-:-:S04]  /*2790*/  F2FP.F16.F32.PACK_AB R0, RZ, R0 ;  /* 0x00000000ff00723e */ /* 0x001fc800000000ff */
[----:B------:R-:W-:Y:S01]  /*27a0*/  PRMT R19, R0, 0x7610, R19 ;  /* 0x0000761000137816 */ /* 0x000fe20000000013 */
[----:B------:R-:W-:Y:S06]  /*27b0*/  BRA `(.L_x_8) ;  /* 0x0000000000107947 */ /* 0x000fec0003800000 */
.L_x_31:
[----:B------:R-:W2:Y:S02]  /*27c0*/  LDG.E R2, desc[UR36][R2.64] ;  /* 0x0000002402027981 */ /* 0x000ea4000c1e1900 */
[----:B--2---:R-:W-:-:S04]  /*27d0*/  I2FP.F32.U32 R0, R2 ;  /* 0x0000000200007245 */ /* 0x004fc80000201000 */
[----:B------:R-:W-:-:S04]  /*27e0*/  F2FP.F16.F32.PACK_AB R0, RZ, R0 ;  /* 0x00000000ff00723e */ /* 0x000fc800000000ff */
[----:B------:R-:W-:-:S07]  /*27f0*/  PRMT R19, R0, 0x7610, R19 ;  /* 0x0000761000137816 */ /* 0x000fce0000000013 */
.L_x_8:
[----:B------:R-:W0:Y:S01]  /*2800*/  LDCU.64 UR6, c[0x0][0x5f8] ;  /* 0x0000bf00ff0677ac */ /* 0x000e220008000a00 */
[----:B------:R-:W-:-:S04]  /*2810*/  UPRMT UR4, UR42, 0x9910, URZ ;  /* 0x000099102a047896 */ /* 0x000fc800080000ff */
[----:B------:R-:W-:Y:S01]  /*2820*/  UISETP.GT.AND UP0, UPT, UR4, 0x9, UPT ;  /* 0x000000090400788c */ /* 0x000fe2000bf04270 */
[----:B01----:R-:W-:-:S05]  /*2830*/  IADD3 R2, P0, PT, R18, UR6, RZ ;  /* 0x0000000612027c10 */ /* 0x003fca000ff1e0ff */
[----:B------:R-:W-:-:S03]  /*2840*/  IMAD.X R3, RZ, RZ, UR7, P0 ;  /* 0x00000007ff037e24 */ /* 0x000fc600080e06ff */
        /* <DEDUP_REMOVED lines=11> */
[----:B0-----:R-:W-:Y:S01]  /*2900*/  F2FP.F16.F32.PACK_AB R0, RZ, R0 ;  /* 0x00000000ff00723e */ /* 0x001fe200000000ff */
[----:B------:R-:W-:Y:S06]  /*2910*/  BRA `(.L_x_42) ;  /* 0x0000000c00ac7947 */ /* 0x000fec0003800000 */
.L_x_40:
[----:B------:R-:W2:Y:S02]  /*2920*/  LDG.E.U8 R2, desc[UR36][R2.64] ;  /* 0x0000002402027981 */ /* 0x000ea4000c1e1100 */
[----:B--2---:R-:W-:-:S04]  /*2930*/  I2FP.F32.U32 R0, R2 ;  /* 0x0000000200007245 */ /* 0x004fc80000201000 */
[----:B------:R-:W-:Y:S01]  /*2940*/  F2FP.F16.F32.PACK_AB R0, RZ, R0 ;  /* 0x00000000ff00723e */ /* 0x000fe200000000ff */
[----:B------:R-:W-:Y:S06]  /*2950*/  BRA `(.L_x_42) ;  /* 0x0000000c009c7947 */ /* 0x000fec0003800000 */
.L_x_39:
        /* <DEDUP_REMOVED lines=8> */
[----:B0-----:R-:W-:Y:S01]  /*29e0*/  F2FP.F16.F32.PACK_AB R0, RZ, R0 ;  /* 0x00000000ff00723e */ /* 0x001fe200000000ff */
[----:B------:R-:W-:Y:S06]  /*29f0*/  BRA `(.L_x_42) ;  /* 0x0000000c00747947 */ /* 0x000fec0003800000 */
.L_x_44:
[----:B------:R-:W2:Y:S02]  /*2a00*/  LDG.E R2, desc[UR36][R2.64] ;  /* 0x0000002402027981 */ /* 0x000ea4000c1e1900 */
[----:B--2---:R-:W-:-:S04]  /*2a10*/  I2FP.F32.S32 R0, R2 ;  /* 0x0000000200007245 */ /* 0x004fc80000201400 */
[----:B------:R-:W-:Y:S01]  /*2a20*/  F2FP.F16.F32.PACK_AB R0, RZ, R0 ;  /* 0x00000000ff00723e */ /* 0x000fe200000000ff */
[----:B------:R-:W-:Y:S06]  /*2a30*/  BRA `(.L_x_42) ;  /* 0x0000000c00647947 */ /* 0x000fec0003800000 */
.L_x_43:
[----:B------:R-:W2:Y:S02]  /*2a40*/  LDG.E.U16 R2, desc[UR36][R2.64] ;  /* 0x0000002402027981 */ /* 0x000ea4000c1e1500 */
[----:B--2---:R-:W0:Y:S02]  /*2a50*/  I2F.S16 R0, R2 ;  /* 0x0000000200007306 */ /* 0x004e240000101400 */
[----:B0-----:R-:W-:Y:S01]  /*2a60*/  F2FP.F16.F32.PACK_AB R0, RZ, R0 ;  /* 0x00000000ff00723e */ /* 0x001fe200000000ff */
[----:B------:R-:W-:Y:S06]  /*2a70*/  BRA `(.L_x_42) ;  /* 0x0000000c00547947 */ /* 0x000fec0003800000 */
.L_x_38:
        /* <DEDUP_REMOVED lines=9> */
.L_x_46:
[----:B------:R1:W5:Y:S01]  /*2b10*/  LDG.E.U16 R0, desc[UR36][R2.64] ;  /* 0x0000002402007981 */ /* 0x000362000c1e1500 */
[----:B------:R-:W-:Y:S05]  /*2b20*/  BRA `(.L_x_42) ;  /* 0x0000000c00287947 */ /* 0x000fea0003800000 */
.L_x_45:
        /* <DEDUP_REMOVED lines=9> */
.L_x_48:
[----:B------:R0:W5:Y:S01]  /*2bc0*/  LDG.E.U16 R0, desc[UR36][R2.64] ;  /* 0x0000002402007981 */ /* 0x000162000c1e1500 */
[----:B------:R-:W-:Y:S05]  /*2bd0*/  BRA `(.L_x_42) ;  /* 0x0000000800fc7947 */ /* 0x000fea0003800000 */
.L_x_47:
        /* <DEDUP_REMOVED lines=10> */
[----:B------:R-:W-:Y:S01]  /*2c80*/  F2FP.F16.F32.PACK_AB R0, RZ, R0 ;  /* 0x00000000ff00723e */ /* 0x000fe200000000ff */
[----:B------:R-:W-:Y:S06]  /*2c90*/  BRA `(.L_x_42) ;  /* 0x0000000800cc7947 */ /* 0x000fec0003800000 */
.L_x_37:
        /* <DEDUP_REMOVED lines=11> */
[----:B------:R-:W-:Y:S01]  /*2d50*/  F2FP.F16.F32.PACK_AB R0, RZ, R0 ;  /* 0x00000000ff00723e */ /* 0x000fe200000000ff */
[----:B------:R-:W-:Y:S06]  /*2d60*/  BRA `(.L_x_42) ;  /* 0x0000000800987947 */ /* 0x000fec0003800000 */
.L_x_51:
        /* <DEDUP_REMOVED lines=12> */
.L_x_50:
        /* <DEDUP_REMOVED lines=12> */
[----:B0-----:R-:W-:-:S04]  /*2ef0*/  IADD3 R5, PT, PT, -R5, RZ, RZ ;  /* 0x000000ff05057210 */ /* 0x001fc80007ffe1ff */
[----:B------:R-:W-:-:S05]  /*2f00*/  VIADDMNMX.U32 R5, R5, R6, 0x4, !PT ;  /* 0x0000000405057446 */ /* 0x000fca0007800006 */
[----:B------:R-:W-:-:S04]  /*2f10*/  VIADD R5, R5, 0xfffffffc ;  /* 0xfffffffc05057836 */ /* 0x000fc80000000000 */
[----:B------:R-:W-:Y:S01]  /*2f20*/  IMAD.SHL.U32 R7, R5, 0x800000, RZ ;  /* 0x0080000005077824 */ /* 0x000fe200078e00ff */
[C---:B------:R-:W-:Y:S01]  /*2f30*/  SHF.L.U32 R6, R4.reuse, R5, RZ ;  /* 0x0000000504067219 */ /* 0x040fe200000006ff */
[----:B------:R-:W-:-:S03]  /*2f40*/  VIADD R5, R4, 0x1000000 ;  /* 0x0100000004057836 */ /* 0x000fc60000000000 */
        /* <DEDUP_REMOVED lines=9> */
.L_x_53:
[----:B------:R-:W2:Y:S02]  /*2fe0*/  LDG.E.U8 R2, desc[UR36][R2.64] ;  /* 0x0000002402027981 */ /* 0x000ea4000c1e1100 */
[C---:B--2---:R-:W-:Y:S01]  /*2ff0*/  IMAD.SHL.U32 R4, R2.reuse, 0x2000000, RZ ;  /* 0x0200000002047824 */ /* 0x044fe200078e00ff */
[----:B------:R-:W-:-:S04]  /*3000*/  SHF.L.U32 R5, R2, 0x8, RZ ;  /* 0x0000000802057819 */ /* 0x000fc800000006ff */
        /* <DEDUP_REMOVED lines=8> */
[----:B------:R-:W-:Y:S01]  /*3090*/  F2FP.F16.F32.PACK_AB R0, RZ, R0 ;  /* 0x00000000ff00723e */ /* 0x000fe200000000ff */
[----:B------:R-:W-:Y:S06]  /*30a0*/  BRA `(.L_x_42) ;  /* 0x0000000400c87947 */ /* 0x000fec0003800000 */
.L_x_52:
[----:B------:R-:W2:Y:S02]  /*30b0*/  LDG.E.U16 R0, desc[UR36][R2.64] ;  /* 0x0000002402007981 */ /* 0x000ea4000c1e1500 */
[----:B--2---:R-:W-:-:S05]  /*30c0*/  IMAD.U32 R0, R0, 0x10000, RZ ;  /* 0x0001000000007824 */ /* 0x004fca00078e00ff */
[----:B------:R-:W-:Y:S01]  /*30d0*/  F2FP.F16.F32.PACK_AB R0, RZ, R0 ;  /* 0x00000000ff00723e */ /* 0x000fe200000000ff */
[----:B------:R-:W-:Y:S06]  /*30e0*/  BRA `(.L_x_42) ;  /* 0x0000000400b87947 */ /* 0x000fec0003800000 */
.L_x_49:
        /* <DEDUP_REMOVED lines=10> */
[----:B------:R-:W-:Y:S01]  /*3190*/  F2FP.F16.F32.PACK_AB R0, RZ, R0 ;  /* 0x00000000ff00723e */ /* 0x000fe200000000ff */
[----:B------:R-:W-:Y:S06]  /*31a0*/  BRA `(.L_x_42) ;  /* 0x0000000400887947 */ /* 0x000fec0003800000 */
.L_x_56:
        /* <DEDUP_REMOVED lines=21> */
.L_x_60:
[----:B------:R-:W-:Y:S05]  /*3300*/  BSYNC.RECONVERGENT B1 ;  /* 0x0000000000017941 */ /* 0x000fea0003800200 */
.L_x_59:
[----:B------:R-:W-:Y:S02]  /*3310*/  SHF.L.U32 R0, R0, 0x14, RZ ;  /* 0x0000001400007819 */ /* 0x000fe400000006ff */
[----:B------:R-:W-:-:S04]  /*3320*/  LEA R2, R2, 0x3b800000, 0x17 ;  /* 0x3b80000002027811 */ /* 0x000fc800078eb8ff */
[----:B------:R-:W-:-:S07]  /*3330*/  LOP3.LUT R0, R2, R0, R7, 0xfe, !PT ;  /* 0x0000000002007212 */ /* 0x000fce00078efe07 */
.L_x_58:
[----:B------:R-:W-:Y:S05]  /*3340*/  BSYNC.RECONVERGENT B0 ;  /* 0x0000000000007941 */ /* 0x000fea0003800200 */
.L_x_57:
[----:B------:R-:W-:Y:S01]  /*3350*/  F2FP.F16.F32.PACK_AB R0, RZ, R0 ;  /* 0x00000000ff00723e */ /* 0x000fe200000000ff */
[----:B------:R-:W-:Y:S06]  /*3360*/  BRA `(.L_x_42) ;  /* 0x0000000400187947 */ /* 0x000fec0003800000 */
.L_x_55:
        /* <DEDUP_REMOVED lines=21> */
.L_x_64:
[----:B------:R-:W-:Y:S05]  /*34c0*/  BSYNC.RECONVERGENT B1 ;  /* 0x0000000000017941 */ /* 0x000fea0003800200 */
.L_x_63:
[----:B------:R-:W-:Y:S01]  /*34d0*/  IMAD.SHL.U32 R0, R0, 0x200000, RZ ;  /* 0x0020000000007824 */ /* 0x000fe200078e00ff */
[----:B------:R-:W-:-:S04]  /*34e0*/  LEA R2, R2, 0x37800000, 0x17 ;  /* 0x3780000002027811 */ /* 0x000fc800078eb8ff */
[----:B------:R-:W-:-:S07]  /*34f0*/  LOP3.LUT R0, R2, R0, R7, 0xfe, !PT ;  /* 0x0000000002007212 */ /* 0x000fce00078efe07 */
.L_x_62:
[----:B------:R-:W-:Y:S05]  /*3500*/  BSYNC.RECONVERGENT B0 ;  /* 0x0000000000007941 */ /* 0x000fea0003800200 */
.L_x_61:
[----:B------:R-:W-:Y:S01]  /*3510*/  F2FP.F16.F32.PACK_AB R0, RZ, R0 ;  /* 0x00000000ff00723e */ /* 0x000fe200000000ff */
[----:B------:R-:W-:Y:S06]  /*3520*/  BRA `(.L_x_42) ;  /* 0x0000000000a87947 */ /* 0x000fec0003800000 */
.L_x_54:
[----:B------:R-:W-:-:S09]  /*3530*/  UISETP.NE.AND UP0, UPT, UR4, 0x1c, UPT ;  /* 0x0000001c0400788c */ /* 0x000fd2000bf05270 */
[----:B------:R-:W-:Y:S05]  /*3540*/  BRA.U !UP0, `(.L_x_65) ;  /* 0x0000000108947547 */ /* 0x000fea000b800000 */
[----:B------:R-:W-:-:S09]  /*3550*/  UISETP.NE.AND UP0, UPT, UR4, 0x1d, UPT ;  /* 0x0000001d0400788c */ /* 0x000fd2000bf05270 */
[----:B------:R-:W-:Y:S05]  /*3560*/  BRA.U !UP0, `(.L_x_66) ;  /* 0x00000001087c7547 */ /* 0x000fea000b800000 */
[----:B------:R-:W-:-:S09]  /*3570*/  UISETP.NE.AND UP0, UPT, UR4, 0x2c, UPT ;  /* 0x0000002c0400788c */ /* 0x000fd2000bf05270 */
[----:B------:R-:W-:Y:S05]  /*3580*/  BRA.U !UP0, `(.L_x_67) ;  /* 0x0000000108487547 */ /* 0x000fea000b800000 */
.L_x_41:
[----:B------:R-:W-:Y:S01]  /*3590*/  MOV R2, 0x0 ;  /* 0x0000000000027802 */ /* 0x000fe20000000f00 */
[----:B------:R-:W0:Y:S01]  /*35a0*/  LDCU.64 UR4, c[0x4][0x128] ;  /* 0x01002500ff0477ac */ /* 0x000e220008000a00 */
[----:B------:R-:W-:Y:S02]  /*35b0*/  HFMA2 R8, -RZ, RZ, 0, 4.64916229248046875e-06 ;  /* 0x0000004eff087431 */ /* 0x000fe400000001ff */
[----:B------:R-:W-:Y:S01]  /*35c0*/  IMAD.MOV.U32 R12, RZ, RZ, 0x1 ;  /* 0x00000001ff0c7424 */ /* 0x000fe200078e00ff */
[----:B------:R-:W1:Y:S01]  /*35d0*/  LDCU.64 UR6, c[0x4][0x130] ;  /* 0x01002600ff0677ac */ /* 0x000e620008000a00 */
[----:B------:R-:W2:Y:S01]  /*35e0*/  LDC.64 R2, c[0x4][R2] ;  /* 0x0100000002027b82 */ /* 0x000ea20000000a00 */
[----:B------:R-:W-:Y:S01]  /*35f0*/  IMAD.MOV.U32 R13, RZ, RZ, RZ ;  /* 0x000000ffff0d7224 */ /* 0x000fe200078e00ff */
[----:B------:R-:W3:Y:S01]  /*3600*/  LDCU.64 UR8, c[0x4][0x38] ;  /* 0x01000700ff0877ac */ /* 0x000ee20008000a00 */
[----:B0-----:R-:W-:Y:S01]  /*3610*/  MOV R4, UR4 ;  /* 0x0000000400047c02 */ /* 0x001fe20008000f00 */
[----:B------:R-:W-:-:S02]  /*3620*/  IMAD.U32 R5, RZ, RZ, UR5 ;  /* 0x00000005ff057e24 */ /* 0x000fc4000f8e00ff */
[----:B-1----:R-:W-:Y:S02]  /*3630*/  IMAD.U32 R6, RZ, RZ, UR6 ;  /* 0x00000006ff067e24 */ /* 0x002fe4000f8e00ff */
[----:B------:R-:W-:Y:S02]  /*3640*/  IMAD.U32 R7, RZ, RZ, UR7 ;  /* 0x00000007ff077e24 */ /* 0x000fe4000f8e00ff */
[----:B---3--:R-:W-:Y:S02]  /*3650*/  IMAD.U32 R10, RZ, RZ, UR8 ;  /* 0x00000008ff0a7e24 */ /* 0x008fe4000f8e00ff */
[----:B------:R-:W-:-:S07]  /*3660*/  IMAD.U32 R11, RZ, RZ, UR9 ;  /* 0x00000009ff0b7e24 */ /* 0x000fce000f8e00ff */
[----:B------:R-:W-:-:S07]  /*3670*/  LEPC R20, `(.L_x_68) ;  /* 0x000000001014794e */ /* 0x000fce0000000000 */
[----:B--2--5:R-:W-:Y:S05]  /*3680*/  CALL.ABS.NOINC R2 ;  /* 0x0000000002007343 */ /* 0x024fea0003c00000 */
.L_x_68:
[----:B------:R-:W-:Y:S01]  /*3690*/  PRMT R0, RZ, 0x7610, R0 ;  /* 0x00007610ff007816 */ /* 0x000fe20000000000 */
[----:B------:R-:W-:Y:S06]  /*36a0*/  BRA `(.L_x_42) ;  /* 0x0000000000487947 */ /* 0x000fec0003800000 */
.L_x_67:
[----:B------:R-:W2:Y:S01]  /*36b0*/  LDG.E.U8 R2, desc[UR36][R2.64] ;  /* 0x0000002402027981 */ /* 0x000ea2000c1e1100 */
[----:B------:R-:W-:Y:S01]  /*36c0*/  BSSY.RECONVERGENT B0, `(.L_x_69) ;  /* 0x0000007000007945 */ /* 0x000fe20003800200 */
[----:B------:R-:W-:Y:S01]  /*36d0*/  IMAD.MOV.U32 R0, RZ, RZ, 0x400000 ;  /* 0x00400000ff007424 */ /* 0x000fe200078e00ff */
[----:B--2---:R-:W-:-:S13]  /*36e0*/  ISETP.NE.AND P0, PT, R2, RZ, PT ;  /* 0x000000ff0200720c */ /* 0x004fda0003f05270 */
[----:B------:R-:W-:Y:S05]  /*36f0*/  @!P0 BRA `(.L_x_70) ;  /* 0x00000000000c8947 */ /* 0x000fea0003800000 */
[----:B------:R-:W-:-:S13]  /*3700*/  ISETP.NE.AND P0, PT, R2, 0xff, PT ;  /* 0x000000ff0200780c */ /* 0x000fda0003f05270 */
[----:B------:R-:W-:Y:S02]  /*3710*/  @!P0 IMAD.MOV.U32 R0, RZ, RZ, 0x7f800001 ;  /* 0x7f800001ff008424 */ /* 0x000fe400078e00ff */
[----:B------:R-:W-:-:S07]  /*3720*/  @P0 IMAD.SHL.U32 R0, R2, 0x800000, RZ ;  /* 0x0080000002000824 */ /* 0x000fce00078e00ff */
.L_x_70:
[----:B------:R-:W-:Y:S05]  /*3730*/  BSYNC.RECONVERGENT B0 ;  /* 0x0000000000007941 */ /* 0x000fea0003800200 */
.L_x_69:
[----:B------:R-:W-:Y:S01]  /*3740*/  F2FP.F16.F32.PACK_AB R0, RZ, R0 ;  /* 0x00000000ff00723e */ /* 0x000fe200000000ff */
[----:B------:R-:W-:Y:S06]  /*3750*/  BRA `(.L_x_42) ;  /* 0x00000000001c7947 */ /* 0x000fec0003800000 */
.L_x_66:
[----:B------:R-:W2:Y:S02]  /*3760*/  LDG.E.64 R2, desc[UR36][R2.64] ;  /* 0x0000002402027981 */ /* 0x000ea4000c1e1b00 */
[----:B--2---:R-:W0:Y:S02]  /*3770*/  I2F.U64 R0, R2 ;  /* 0x0000000200007312 */ /* 0x004e240000301000 */
[----:B0-----:R-:W-:Y:S01]  /*3780*/  F2FP.F16.F32.PACK_AB R0, RZ, R0 ;  /* 0x00000000ff00723e */ /* 0x001fe200000000ff */
[----:B------:R-:W-:Y:S06]  /*3790*/  BRA `(.L_x_42) ;  /* 0x00000000000c7947 */ /* 0x000fec0003800000 */
.L_x_65:
[----:B------:R-:W2:Y:S02]  /*37a0*/  LDG.E R2, desc[UR36][R2.64] ;  /* 0x0000002402027981 */ /* 0x000ea4000c1e1900 */
[----:B--2---:R-:W-:-:S04]  /*37b0*/  I2FP.F32.U32 R0, R2 ;  /* 0x0000000200007245 */ /* 0x004fc80000201000 */
[----:B------:R-:W-:-:S07]  /*37c0*/  F2FP.F16.F32.PACK_AB R0, RZ, R0 ;  /* 0x00000000ff00723e */ /* 0x000fce00000000ff */
.L_x_42:
[----:B------:R-:W0:Y:S01]  /*37d0*/  LDCU.64 UR6, c[0x0][0x5e8] ;  /* 0x0000bd00ff0677ac */ /* 0x000e220008000a00 */
[----:B-----5:R-:W-:Y:S02]  /*37e0*/  HADD2.F32 R19, -RZ, R19.H0_H0 ;  /* 0x20000013ff137230 */ /* 0x020fe40000004100 */
[----:B------:R-:W-:Y:S01]  /*37f0*/  HADD2.F32 R0, -RZ, R0.H0_H0 ;  /* 0x20000000ff007230 */ /* 0x000fe20000004100 */
[----:B------:R-:W-:-:S04]  /*3800*/  UPRMT UR4, UR43, 0x9910, URZ ;  /* 0x000099102b047896 */ /* 0x000fc800080000ff */
[----:B------:R-:W-:Y:S01]  /*3810*/  UISETP.GT.AND UP0, UPT, UR4, 0x9, UPT ;  /* 0x000000090400788c */ /* 0x000fe2000bf04270 */
[----:B------:R-:W-:-:S04]  /*3820*/  LOP3.LUT R0, R19, 0x80000000, R0, 0xb8, !PT ;  /* 0x8000000013007812 */ /* 0x000fc800078eb800 */
[----:B------:R-:W-:Y:S02]  /*3830*/  F2FP.F16.F32.PACK_AB R0, RZ, R0 ;  /* 0x00000000ff00723e */ /* 0x000fe400000000ff */
[----:B01----:R-:W-:-:S04]  /*3840*/  IADD3 R2, P0, PT, R16, UR6, RZ ;  /* 0x0000000610027c10 */ /* 0x003fc8000ff1e0ff */
[----:B------:R-:W-:Y:S01]  /*3850*/  IADD3.X R3, PT, PT, RZ, UR7, RZ, P0, !PT ;  /* 0x00000007ff037c10 */ /* 0x000fe200087fe4ff */
[----:B------:R-:W-:Y:S08]  /*3860*/  BRA.U UP0, `(.L_x_71) ;  /* 0x0000000500047547 */ /* 0x000ff0000b800000 */
        /* <DEDUP_REMOVED lines=8> */
[----:B------:R-:W-:-:S04]  /*38f0*/  HADD2.F32 R0, -RZ, R0.H0_H0 ;  /* 0x20000000ff007230 */ /* 0x000fc80000004100 */
[----:B------:R-:W0:Y:S02]  /*3900*/  F2I.FTZ.TRUNC.NTZ R5, R0 ;  /* 0x0000000000057305 */ /* 0x000e24000021f100 */
[----:B0-----:R0:W-:Y:S01]  /*3910*/  STG.E.U8 desc[UR36][R2.64], R5 ;  /* 0x0000000502007986 */ /* 0x0011e2000c101124 */
[----:B------:R-:W-:Y:S05]  /*3920*/  BRA `(.L_x_76) ;  /* 0x0000000c00807947 */ /* 0x000fea0003800000 */
.L_x_74:
[----:B------:R-:W-:-:S06]  /*3930*/  HADD2.F32 R5, -RZ, R0.H0_H0 ;  /* 0x20000000ff057230 */ /* 0x000fcc0000004100 */
[----:B------:R-:W0:Y:S02]  /*3940*/  F2I.S64.TRUNC R4, R5 ;  /* 0x0000000500047311 */ /* 0x000e24000020d900 */
[----:B0-----:R1:W-:Y:S01]  /*3950*/  STG.E.U8 desc[UR36][R2.64], R4 ;  /* 0x0000000402007986 */ /* 0x0013e2000c101124 */
[----:B------:R-:W-:Y:S05]  /*3960*/  BRA `(.L_x_76) ;  /* 0x0000000c00707947 */ /* 0x000fea0003800000 */
.L_x_73:
[----:B------:R-:W-:-:S09]  /*3970*/  UISETP.NE.AND UP0, UPT, UR4, 0x2, UPT ;  /* 0x000000020400788c */ /* 0x000fd2000bf05270 */
[----:B------:R-:W-:Y:S05]  /*3980*/  BRA.U !UP0, `(.L_x_77) ;  /* 0x0000000108307547 */ /* 0x000fea000b800000 */
[----:B------:R-:W-:-:S09]  /*3990*/  UISETP.NE.AND UP0, UPT, UR4, 0x3, UPT ;  /* 0x000000030400788c */ /* 0x000fd2000bf05270 */
[----:B------:R-:W-:Y:S05]  /*39a0*/  BRA.U !UP0, `(.L_x_78) ;  /* 0x0000000108187547 */ /* 0x000fea000b800000 */
[----:B------:R-:W-:-:S09]  /*39b0*/  UISETP.NE.AND UP0, UPT, UR4, 0x4, UPT ;  /* 0x000000040400788c */ /* 0x000fd2000bf05270 */
[----:B------:R-:W-:Y:S05]  /*39c0*/  BRA.U UP0, `(.L_x_75) ;  /* 0x0000000900b87547 */ /* 0x000fea000b800000 */
[----:B------:R-:W-:-:S06]  /*39d0*/  HADD2.F32 R4, -RZ, R0.H0_H0 ;  /* 0x20000000ff047230 */ /* 0x000fcc0000004100 */
[----:B------:R-:W0:Y:S02]  /*39e0*/  F2I.S64.TRUNC R4, R4 ;  /* 0x0000000400047311 */ /* 0x000e24000020d900 */
[----:B0-----:R4:W-:Y:S01]  /*39f0*/  STG.E.64 desc[UR36][R2.64], R4 ;  /* 0x0000000402007986 */ /* 0x0019e2000c101b24 */
[----:B------:R-:W-:Y:S05]  /*3a00*/  BRA `(.L_x_76) ;  /* 0x0000000c00487947 */ /* 0x000fea0003800000 */
.L_x_78:
[----:B------:R-:W-:-:S04]  /*3a10*/  HADD2.F32 R0, -RZ, R0.H0_H0 ;  /* 0x20000000ff007230 */ /* 0x000fc80000004100 */
[----:B------:R-:W0:Y:S02]  /*3a20*/  F2I.FTZ.TRUNC.NTZ R5, R0 ;  /* 0x0000000000057305 */ /* 0x000e24000021f100 */
[----:B0-----:R3:W-:Y:S01]  /*3a30*/  STG.E desc[UR36][R2.64], R5 ;  /* 0x0000000502007986 */ /* 0x0017e2000c101924 */
[----:B------:R-:W-:Y:S05]  /*3a40*/  BRA `(.L_x_76) ;  /* 0x0000000c00387947 */ /* 0x000fea0003800000 */
.L_x_77:
[----:B------:R-:W-:-:S04]  /*3a50*/  HADD2.F32 R0, -RZ, R0.H0_H0 ;  /* 0x20000000ff007230 */ /* 0x000fc80000004100 */
[----:B------:R-:W0:Y:S02]  /*3a60*/  F2I.FTZ.TRUNC.NTZ R5, R0 ;  /* 0x0000000000057305 */ /* 0x000e24000021f100 */
[----:B0-----:R2:W-:Y:S01]  /*3a70*/  STG.E.U16 desc[UR36][R2.64], R5 ;  /* 0x0000000502007986 */ /* 0x0015e2000c101524 */
[----:B------:R-:W-:Y:S05]  /*3a80*/  BRA `(.L_x_76) ;  /* 0x0000000c00287947 */ /* 0x000fea0003800000 */
.L_x_72:
[----:B------:R-:W-:-:S09]  /*3a90*/  UISETP.GT.AND UP0, UPT, UR4, 0x6, UPT ;  /* 0x000000060400788c */ /* 0x000fd2000bf04270 */
[----:B------:R-:W-:Y:S05]  /*3aa0*/  BRA.U UP0, `(.L_x_79) ;  /* 0x0000000100247547 */ /* 0x000fea000b800000 */
[----:B------:R-:W-:-:S09]  /*3ab0*/  UISETP.NE.AND UP0, UPT, UR4, 0x5, UPT ;  /* 0x000000050400788c */ /* 0x000fd2000bf05270 */
[----:B------:R-:W-:Y:S05]  /*3ac0*/  BRA.U !UP0, `(.L_x_80) ;  /* 0x0000000108147547 */ /* 0x000fea000b800000 */
[----:B------:R-:W-:-:S09]  /*3ad0*/  UISETP.NE.AND UP0, UPT, UR4, 0x6, UPT ;  /* 0x000000060400788c */ /* 0x000fd2000bf05270 */
[----:B------:R-:W-:Y:S05]  /*3ae0*/  BRA.U UP0, `(.L_x_75) ;  /* 0x0000000900707547 */ /* 0x000fea000b800000 */
[----:B------:R-:W-:-:S05]  /*3af0*/  HADD2.F32 R5, -RZ, R0.H0_H0 ;  /* 0x20000000ff057230 */ /* 0x000fca0000004100 */
[----:B------:R0:W-:Y:S01]  /*3b00*/  STG.E desc[UR36][R2.64], R5 ;  /* 0x0000000502007986 */ /* 0x0001e2000c101924 */
[----:B------:R-:W-:Y:S05]  /*3b10*/  BRA `(.L_x_76) ;  /* 0x0000000c00047947 */ /* 0x000fea0003800000 */
.L_x_80:
[----:B------:R0:W-:Y:S01]  /*3b20*/  STG.E.U16 desc[UR36][R2.64], R0 ;  /* 0x0000000002007986 */ /* 0x0001e2000c101524 */
[----:B------:R-:W-:Y:S05]  /*3b30*/  BRA `(.L_x_76) ;  /* 0x0000000800fc7947 */ /* 0x000fea0003800000 */
.L_x_79:
[----:B------:R-:W-:-:S09]  /*3b40*/  UISETP.NE.AND UP0, UPT, UR4, 0x7, UPT ;  /* 0x000000070400788c */ /* 0x000fd2000bf05270 */
[----:B------:R-:W-:Y:S05]  /*3b50*/  BRA.U !UP0, `(.L_x_81) ;  /* 0x0000000108347547 */ /* 0x000fea000b800000 */
[----:B------:R-:W-:-:S09]  /*3b60*/  UISETP.NE.AND UP0, UPT, UR4, 0x8, UPT ;  /* 0x000000080400788c */ /* 0x000fd2000bf05270 */
[----:B------:R-:W-:Y:S05]  /*3b70*/  BRA.U !UP0, `(.L_x_82) ;  /* 0x0000000108187547 */ /* 0x000fea000b800000 */
[----:B------:R-:W-:-:S09]  /*3b80*/  UISETP.NE.AND UP0, UPT, UR4, 0x9, UPT ;  /* 0x000000090400788c */ /* 0x000fd2000bf05270 */
[----:B------:R-:W-:Y:S05]  /*3b90*/  BRA.U UP0, `(.L_x_75) ;  /* 0x0000000900447547 */ /* 0x000fea000b800000 */
[----:B------:R-:W-:Y:S02]  /*3ba0*/  HADD2.F32 R4, -RZ, R0.H0_H0 ;  /* 0x20000000ff047230 */ /* 0x000fe40000004100 */
[----:B------:R-:W-:-:S05]  /*3bb0*/  IMAD.MOV.U32 R5, RZ, RZ, RZ ;  /* 0x000000ffff057224 */ /* 0x000fca00078e00ff */
[----:B------:R0:W-:Y:S01]  /*3bc0*/  STG.E.64 desc[UR36][R2.64], R4 ;  /* 0x0000000402007986 */ /* 0x0001e2000c101b24 */
[----:B------:R-:W-:Y:S05]  /*3bd0*/  BRA `(.L_x_76) ;  /* 0x0000000800d47947 */ /* 0x000fea0003800000 */
.L_x_82:
[----:B------:R-:W-:-:S05]  /*3be0*/  HADD2.F32 R0, -RZ, R0.H0_H0 ;  /* 0x20000000ff007230 */ /* 0x000fca0000004100 */
[----:B------:R-:W-:-:S04]  /*3bf0*/  F2FP.F16.F32.PACK_AB R0, RZ, R0 ;  /* 0x00000000ff00723e */ /* 0x000fc800000000ff */
[----:B------:R-:W-:-:S05]  /*3c00*/  PRMT R0, R0, 0x5410, RZ ;  /* 0x0000541000007816 */ /* 0x000fca00000000ff */
[----:B------:R0:W-:Y:S01]  /*3c10*/  STG.E desc[UR36][R2.64], R0 ;  /* 0x0000000002007986 */ /* 0x0001e2000c101924 */
[----:B------:R-:W-:Y:S05]  /*3c20*/  BRA `(.L_x_76) ;  /* 0x0000000800c07947 */ /* 0x000fea0003800000 */
.L_x_81:
[----:B------:R-:W-:-:S05]  /*3c30*/  HADD2.F32 R4, -RZ, R0.H0_H0 ;  /* 0x20000000ff047230 */ /* 0x000fca0000004100 */
[----:B------:R-:W-:-:S06]  /*3c40*/  FMUL.FTZ R4, R4, 1 ;  /* 0x3f80000004047820 */ /* 0x000fcc0000410000 */
[----:B------:R-:W0:Y:S02]  /*3c50*/  F2F.F64.F32 R4, R4 ;  /* 0x0000000400047310 */ /* 0x000e240000201800 */
[----:B0-----:R0:W-:Y:S01]  /*3c60*/  STG.E.64 desc[UR36][R2.64], R4 ;  /* 0x0000000402007986 */ /* 0x0011e2000c101b24 */
[----:B------:R-:W-:Y:S05]  /*3c70*/  BRA `(.L_x_76) ;  /* 0x0000000800ac7947 */ /* 0x000fea0003800000 */
.L_x_71:
        /* <DEDUP_REMOVED lines=8> */
[----:B------:R-:W-:-:S05]  /*3d00*/  HADD2.F32 R0, -RZ, R0.H0_H0 ;  /* 0x20000000ff007230 */ /* 0x000fca0000004100 */
[----:B------:R-:W-:-:S04]  /*3d10*/  FSETP.NEU.FTZ.AND P0, PT, R0, RZ, PT ;  /* 0x000000ff0000720b */ /* 0x000fc80003f1d000 */
[----:B------:R-:W-:-:S05]  /*3d20*/  SEL R5, RZ, 0x1, !P0 ;  /* 0x00000001ff057807 */ /* 0x000fca0004000000 */
[----:B------:R0:W-:Y:S01]  /*3d30*/  STG.E.U8 desc[UR36][R2.64], R5 ;  /* 0x0000000502007986 */ /* 0x0001e2000c101124 */
[----:B------:R-:W-:Y:S05]  /*3d40*/  BRA `(.L_x_76) ;  /* 0x0000000800787947 */ /* 0x000fea0003800000 */
.L_x_85:
[----:B------:R-:W-:Y:S01]  /*3d50*/  HADD2.F32 R0, -RZ, R0.H0_H0 ;  /* 0x20000000ff007230 */ /* 0x000fe20000004100 */
[----:B------:R-:W-:-:S04]  /*3d60*/  CS2R R6, SRZ ;  /* 0x0000000000067805 */ /* 0x000fc8000001ff00 */
[----:B------:R-:W-:-:S04]  /*3d70*/  FMUL.FTZ R0, R0, 1 ;  /* 0x3f80000000007820 */ /* 0x000fc80000410000 */
[----:B------:R-:W0:Y:S02]  /*3d80*/  F2F.F64.F32 R4, R0 ;  /* 0x0000000000047310 */ /* 0x000e240000201800 */
[----:B0-----:R0:W-:Y:S01]  /*3d90*/  STG.E.128 desc[UR36][R2.64], R4 ;  /* 0x0000000402007986 */ /* 0x0011e2000c101d24 */
[----:B------:R-:W-:Y:S05]  /*3da0*/  BRA `(.L_x_76) ;  /* 0x0000000800607947 */ /* 0x000fea0003800000 */
.L_x_84:
[----:B------:R-:W-:-:S09]  /*3db0*/  UISETP.NE.AND UP0, UPT, UR4, 0xf, UPT ;  /* 0x0000000f0400788c */ /* 0x000fd2000bf05270 */
[----:B------:R-:W-:Y:S05]  /*3dc0*/  BRA.U !UP0, `(.L_x_86) ;  /* 0x0000000108a07547 */ /* 0x000fea000b800000 */
[----:B------:R-:W-:-:S09]  /*3dd0*/  UISETP.NE.AND UP0, UPT, UR4, 0x17, UPT ;  /* 0x000000170400788c */ /* 0x000fd2000bf05270 */
[----:B------:R-:W-:Y:S05]  /*3de0*/  BRA.U !UP0, `(.L_x_87) ;  /* 0x00000001084c7547 */ /* 0x000fea000b800000 */
[----:B------:R-:W-:-:S09]  /*3df0*/  UISETP.NE.AND UP0, UPT, UR4, 0x18, UPT ;  /* 0x000000180400788c */ /* 0x000fd2000bf05270 */
[----:B------:R-:W-:Y:S05]  /*3e00*/  BRA.U UP0, `(.L_x_75) ;  /* 0x0000000500a87547 */ /* 0x000fea000b800000 */
[----:B------:R-:W-:Y:S01]  /*3e10*/  HADD2.F32 R7, -RZ, R0.H0_H0 ;  /* 0x20000000ff077230 */ /* 0x000fe20000004100 */
[----:B------:R-:W-:Y:S01]  /*3e20*/  BSSY.RECONVERGENT B0, `(.L_x_88) ;  /* 0x000000c000007945 */ /* 0x000fe20003800200 */
[----:B------:R-:W-:-:S03]  /*3e30*/  IMAD.MOV.U32 R0, RZ, RZ, 0x7f ;  /* 0x0000007fff007424 */ /* 0x000fc600078e00ff */
[----:B------:R-:W-:Y:S02]  /*3e40*/  LOP3.LUT R6, R7, 0x7fffffff, RZ, 0xc0, !PT ;  /* 0x7fffffff07067812 */ /* 0x000fe400078ec0ff */
[----:B------:R-:W-:Y:S02]  /*3e50*/  SHF.R.U32.HI R5, RZ, 0x18, R7 ;  /* 0x00000018ff057819 */ /* 0x000fe40000011607 */
[----:B------:R-:W-:-:S13]  /*3e60*/  ISETP.GT.U32.AND P0, PT, R6, 0x43efffff, PT ;  /* 0x43efffff0600780c */ /* 0x000fda0003f04070 */
[----:B------:R-:W-:Y:S05]  /*3e70*/  @P0 BRA `(.L_x_89) ;  /* 0x0000000000180947 */ /* 0x000fea0003800000 */
[----:B------:R-:W-:-:S13]  /*3e80*/  ISETP.GT.U32.AND P0, PT, R6, 0x3c7fffff, PT ;  /* 0x3c7fffff0600780c */ /* 0x000fda0003f04070 */
[----:B------:R-:W-:-:S04]  /*3e90*/  @P0 SHF.R.U32.HI R0, RZ, 0x14, R7 ;  /* 0x00000014ff000819 */ /* 0x000fc80000011607 */
[----:B------:R-:W-:Y:S01]  /*3ea0*/  @P0 LOP3.LUT R4, R0, 0x1, RZ, 0xc0, !PT ;  /* 0x0000000100040812 */ /* 0x000fe200078ec0ff */
[----:B------:R-:W-:-:S03]  /*3eb0*/  @!P0 FADD.FTZ R0, R6, 16384 ;  /* 0x4680000006008421 */ /* 0x000fc60000010000 */
[----:B------:R-:W-:-:S04]  /*3ec0*/  @P0 IADD3 R4, PT, PT, R7, 0x407ffff, R4 ;  /* 0x0407ffff07040810 */ /* 0x000fc80007ffe004 */
[----:B------:R-:W-:-:S07]  /*3ed0*/  @P0 SHF.R.U32.HI R0, RZ, 0x14, R4 ;  /* 0x00000014ff000819 */ /* 0x000fce0000011604 */
.L_x_89:
[----:B------:R-:W-:Y:S05]  /*3ee0*/  BSYNC.RECONVERGENT B0 ;  /* 0x0000000000007941 */ /* 0x000fea0003800200 */
.L_x_88:
[----:B------:R-:W-:-:S05]  /*3ef0*/  LOP3.LUT R5, R0, 0x80, R5, 0xf8, !PT ;  /* 0x0000008000057812 */ /* 0x000fca00078ef805 */
[----:B------:R0:W-:Y:S01]  /*3f00*/  STG.E.U8 desc[UR36][R2.64], R5 ;  /* 0x0000000502007986 */ /* 0x0001e2000c101124 */
[----:B------:R-:W-:Y:S05]  /*3f10*/  BRA `(.L_x_76) ;  /* 0x0000000800047947 */ /* 0x000fea0003800000 */
.L_x_87:
[----:B------:R-:W-:Y:S01]  /*3f20*/  HADD2.F32 R7, -RZ, R0.H0_H0 ;  /* 0x20000000ff077230 */ /* 0x000fe20000004100 */
[----:B------:R-:W-:Y:S04]  /*3f30*/  BSSY.RECONVERGENT B0, `(.L_x_90) ;  /* 0x000000e000007945 */ /* 0x000fe80003800200 */
[----:B------:R-:W-:Y:S02]  /*3f40*/  LOP3.LUT R6, R7, 0x7fffffff, RZ, 0xc0, !PT ;  /* 0x7fffffff07067812 */ /* 0x000fe400078ec0ff */
[----:B------:R-:W-:Y:S02]  /*3f50*/  SHF.R.U32.HI R5, RZ, 0x18, R7 ;  /* 0x00000018ff057819 */ /* 0x000fe40000011607 */
[----:B------:R-:W-:-:S13]  /*3f60*/  ISETP.GE.U32.AND P1, PT, R6, 0x47800000, PT ;  /* 0x478000000600780c */ /* 0x000fda0003f26070 */
[----:B------:R-:W-:Y:S01]  /*3f70*/  @P1 IMAD.MOV.U32 R0, RZ, RZ, 0x7f ;  /* 0x0000007fff001424 */ /* 0x000fe200078e00ff */
[----:B------:R-:W-:-:S04]  /*3f80*/  @P1 ISETP.GT.U32.AND P0, PT, R6, 0x7f800000, PT ;  /* 0x7f8000000600180c */ /* 0x000fc80003f04070 */
[----:B------:R-:W-:Y:S01]  /*3f90*/  @P1 SEL R0, R0, 0x7c, P0 ;  /* 0x0000007c00001807 */ /* 0x000fe20000000000 */
[----:B------:R-:W-:Y:S08]  /*3fa0*/  @P1 BRA `(.L_x_91) ;  /* 0x0000000000181947 */ /* 0x000ff00003800000 */
[----:B------:R-:W-:-:S13]  /*3fb0*/  ISETP.GT.U32.AND P0, PT, R6, 0x387fffff, PT ;  /* 0x387fffff0600780c */ /* 0x000fda0003f04070 */
[----:B------:R-:W-:-:S04]  /*3fc0*/  @P0 SHF.R.U32.HI R0, RZ, 0x15, R7 ;  /* 0x00000015ff000819 */ /* 0x000fc80000011607 */
[----:B------:R-:W-:Y:S01]  /*3fd0*/  @P0 LOP3.LUT R4, R0, 0x1, RZ, 0xc0, !PT ;  /* 0x0000000100040812 */ /* 0x000fe200078ec0ff */
[----:B------:R-:W-:-:S03]  /*3fe0*/  @!P0 FADD.FTZ R0, R6, 128 ;  /* 0x4300000006008421 */ /* 0x000fc60000010000 */
[----:B------:R-:W-:-:S04]  /*3ff0*/  @P0 IADD3 R4, PT, PT, R7, 0x80fffff, R4 ;  /* 0x080fffff07040810 */ /* 0x000fc80007ffe004 */
[----:B------:R-:W-:-:S07]  /*4000*/  @P0 SHF.R.U32.HI R0, RZ, 0x15, R4 ;  /* 0x00000015ff000819 */ /* 0x000fce0000011604 */
.L_x_91:
[----:B------:R-:W-:Y:S05]  /*4010*/  BSYNC.RECONVERGENT B0 ;  /* 0x0000000000007941 */ /* 0x000fea0003800200 */
.L_x_90:
[----:B------:R-:W-:-:S05]  /*4020*/  LOP3.LUT R5, R0, 0x80, R5, 0xf8, !PT ;  /* 0x0000008000057812 */ /* 0x000fca00078ef805 */
[----:B------:R0:W-:Y:S01]  /*4030*/  STG.E.U8 desc[UR36][R2.64], R5 ;  /* 0x0000000502007986 */ /* 0x0001e2000c101124 */
[----:B------:R-:W-:Y:S05]  /*4040*/  BRA `(.L_x_76) ;  /* 0x0000000400b87947 */ /* 0x000fea0003800000 */
.L_x_86:
[----:B------:R-:W-:-:S05]  /*4050*/  HADD2.F32 R0, -RZ, R0.H0_H0 ;  /* 0x20000000ff007230 */ /* 0x000fca0000004100 */
[----:B------:R-:W-:-:S05]  /*4060*/  F2FP.BF16.F32.PACK_AB R0, RZ, R0 ;  /* 0x00000000ff00723e */ /* 0x000fca00000010ff */
[----:B------:R0:W-:Y:S01]  /*4070*/  STG.E.U16 desc[UR36][R2.64], R0 ;  /* 0x0000000002007986 */ /* 0x0001e2000c101524 */
[----:B------:R-:W-:Y:S05]  /*4080*/  BRA `(.L_x_76) ;  /* 0x0000000400a87947 */ /* 0x000fea0003800000 */
.L_x_83:
        /* <DEDUP_REMOVED lines=8> */
[----:B------:R-:W-:-:S06]  /*4110*/  HADD2.F32 R5, -RZ, R0.H0_H0 ;  /* 0x20000000ff057230 */ /* 0x000fcc0000004100 */
[----:B------:R-:W0:Y:S02]  /*4120*/  F2I.FTZ.U32.TRUNC.NTZ R5, R5 ;  /* 0x0000000500057305 */ /* 0x000e24000021f000 */
[----:B0-----:R0:W-:Y:S01]  /*4130*/  STG.E.U16 desc[UR36][R2.64], R5 ;  /* 0x0000000502007986 */ /* 0x0011e2000c101524 */
[----:B------:R-:W-:Y:S05]  /*4140*/  BRA `(.L_x_76) ;  /* 0x0000000400787947 */ /* 0x000fea0003800000 */
.L_x_94:
[----:B------:R-:W-:Y:S01]  /*4150*/  HADD2.F32 R5, -RZ, R0.H0_H0 ;  /* 0x20000000ff057230 */ /* 0x000fe20000004100 */
[----:B------:R-:W-:Y:S01]  /*4160*/  BSSY.RECONVERGENT B0, `(.L_x_95) ;  /* 0x0000014000007945 */ /* 0x000fe20003800200 */
[----:B------:R-:W-:-:S03]  /*4170*/  IMAD.MOV.U32 R0, RZ, RZ, 0x80 ;  /* 0x00000080ff007424 */ /* 0x000fc600078e00ff */
[----:B------:R-:W-:-:S04]  /*4180*/  LOP3.LUT R4, R5, 0x7fffffff, RZ, 0xc0, !PT ;  /* 0x7fffffff05047812 */ /* 0x000fc800078ec0ff */
[----:B------:R-:W-:-:S13]  /*4190*/  ISETP.GT.U32.AND P0, PT, R4, 0x437fffff, PT ;  /* 0x437fffff0400780c */ /* 0x000fda0003f04070 */
[----:B------:R-:W-:Y:S05]  /*41a0*/  @P0 BRA `(.L_x_96) ;  /* 0x00000000003c0947 */ /* 0x000fea0003800000 */
[----:B------:R-:W-:-:S13]  /*41b0*/  ISETP.GT.U32.AND P0, PT, R4, 0x3bffffff, PT ;  /* 0x3bffffff0400780c */ /* 0x000fda0003f04070 */
[----:B------:R-:W-:Y:S05]  /*41c0*/  @P0 BRA `(.L_x_97) ;  /* 0x0000000000140947 */ /* 0x000fea0003800000 */
[----:B------:R-:W-:-:S05]  /*41d0*/  FADD.FTZ R0, R4, 8192 ;  /* 0x4600000004007421 */ /* 0x000fca0000010000 */
[----:B------:R-:W-:Y:S02]  /*41e0*/  LOP3.LUT P0, R4, R0, 0xff, RZ, 0xc0, !PT ;  /* 0x000000ff00047812 */ /* 0x000fe4000780c0ff */
[----:B------:R-:W-:-:S11]  /*41f0*/  PRMT R0, RZ, 0x7610, R0 ;  /* 0x00007610ff007816 */ /* 0x000fd60000000000 */
[----:B------:R-:W-:Y:S05]  /*4200*/  @!P0 BRA `(.L_x_96) ;  /* 0x0000000000248947 */ /* 0x000fea0003800000 */
[----:B------:R-:W-:Y:S05]  /*4210*/  BRA `(.L_x_98) ;  /* 0x0000000000147947 */ /* 0x000fea0003800000 */
.L_x_97:
[----:B------:R-:W-:-:S04]  /*4220*/  SHF.R.U32.HI R0, RZ, 0x14, R5 ;  /* 0x00000014ff007819 */ /* 0x000fc80000011605 */
[----:B------:R-:W-:-:S04]  /*4230*/  LOP3.LUT R0, R0, 0x1, RZ, 0xc0, !PT ;  /* 0x0000000100007812 */ /* 0x000fc800078ec0ff */
[----:B------:R-:W-:-:S04]  /*4240*/  IADD3 R0, PT, PT, R5, 0x487ffff, R0 ;  /* 0x0487ffff05007810 */ /* 0x000fc80007ffe000 */
[----:B------:R-:W-:-:S04]  /*4250*/  SHF.R.U32.HI R0, RZ, 0x14, R0 ;  /* 0x00000014ff007819 */ /* 0x000fc80000011600 */
[----:B------:R-:W-:-:S07]  /*4260*/  LOP3.LUT R4, R0, 0xff, RZ, 0xc0, !PT ;  /* 0x000000ff00047812 */ /* 0x000fce00078ec0ff */
.L_x_98:
[----:B------:R-:W-:-:S04]  /*4270*/  SHF.R.U32.HI R5, RZ, 0x18, R5 ;  /* 0x00000018ff057819 */ /* 0x000fc80000011605 */
[----:B------:R-:W-:-:S04]  /*4280*/  LOP3.LUT R4, R4, 0x80, R5, 0xf8, !PT ;  /* 0x0000008004047812 */ /* 0x000fc800078ef805 */
[----:B------:R-:W-:-:S07]  /*4290*/  PRMT R0, R4, 0x7610, R0 ;  /* 0x0000761004007816 */ /* 0x000fce0000000000 */
.L_x_96:
[----:B------:R-:W-:Y:S05]  /*42a0*/  BSYNC.RECONVERGENT B0 ;  /* 0x0000000000007941 */ /* 0x000fea0003800200 */
.L_x_95:
[----:B------:R0:W-:Y:S01]  /*42b0*/  STG.E.U8 desc[UR36][R2.64], R0 ;  /* 0x0000000002007986 */ /* 0x0001e2000c101124 */
[----:B------:R-:W-:Y:S05]  /*42c0*/  BRA `(.L_x_76) ;  /* 0x0000000400187947 */ /* 0x000fea0003800000 */
.L_x_93:
        /* <DEDUP_REMOVED lines=13> */
.L_x_101:
[----:B------:R-:W-:-:S04]  /*43a0*/  SHF.R.U32.HI R0, RZ, 0x15, R5 ;  /* 0x00000015ff007819 */ /* 0x000fc80000011605 */
[----:B------:R-:W-:-:S04]  /*43b0*/  LOP3.LUT R0, R0, 0x1, RZ, 0xc0, !PT ;  /* 0x0000000100007812 */ /* 0x000fc800078ec0ff */
[----:B------:R-:W-:-:S04]  /*43c0*/  IADD3 R0, PT, PT, R5, 0x88fffff, R0 ;  /* 0x088fffff05007810 */ /* 0x000fc80007ffe000 */
[----:B------:R-:W-:-:S04]  /*43d0*/  SHF.R.U32.HI R0, RZ, 0x15, R0 ;  /* 0x00000015ff007819 */ /* 0x000fc80000011600 */
[----:B------:R-:W-:-:S07]  /*43e0*/  LOP3.LUT R4, R0, 0xff, RZ, 0xc0, !PT ;  /* 0x000000ff00047812 */ /* 0x000fce00078ec0ff */
.L_x_102:
[----:B------:R-:W-:-:S04]  /*43f0*/  SHF.R.U32.HI R5, RZ, 0x18, R5 ;  /* 0x00000018ff057819 */ /* 0x000fc80000011605 */
[----:B------:R-:W-:-:S04]  /*4400*/  LOP3.LUT R4, R4, 0x80, R5, 0xf8, !PT ;  /* 0x0000008004047812 */ /* 0x000fc800078ef805 */
[----:B------:R-:W-:-:S07]  /*4410*/  PRMT R0, R4, 0x7610, R0 ;  /* 0x0000761004007816 */ /* 0x000fce0000000000 */
.L_x_100:
[----:B------:R-:W-:Y:S05]  /*4420*/  BSYNC.RECONVERGENT B0 ;  /* 0x0000000000007941 */ /* 0x000fea0003800200 */
.L_x_99:
[----:B------:R0:W-:Y:S01]  /*4430*/  STG.E.U8 desc[UR36][R2.64], R0 ;  /* 0x0000000002007986 */ /* 0x0001e2000c101124 */
[----:B------:R-:W-:Y:S05]  /*4440*/  BRA `(.L_x_76) ;  /* 0x0000000000b87947 */ /* 0x000fea0003800000 */
.L_x_92:
[----:B------:R-:W-:-:S09]  /*4450*/  UISETP.NE.AND UP0, UPT, UR4, 0x1c, UPT ;  /* 0x0000001c0400788c */ /* 0x000fd2000bf05270 */
[----:B------:R-:W-:Y:S05]  /*4460*/  BRA.U !UP0, `(.L_x_103) ;  /* 0x0000000108a47547 */ /* 0x000fea000b800000 */
[----:B------:R-:W-:-:S09]  /*4470*/  UISETP.NE.AND UP0, UPT, UR4, 0x1d, UPT ;  /* 0x0000001d0400788c */ /* 0x000fd2000bf05270 */
[----:B------:R-:W-:Y:S05]  /*4480*/  BRA.U !UP0, `(.L_x_104) ;  /* 0x00000001088c7547 */ /* 0x000fea000b800000 */
[----:B------:R-:W-:-:S09]  /*4490*/  UISETP.NE.AND UP0, UPT, UR4, 0x2c, UPT ;  /* 0x0000002c0400788c */ /* 0x000fd2000bf05270 */
[----:B------:R-:W-:Y:S05]  /*44a0*/  BRA.U !UP0, `(.L_x_105) ;  /* 0x0000000108447547 */ /* 0x000fea000b800000 */
.L_x_75:
[----:B------:R-:W-:Y:S01]  /*44b0*/  MOV R0, 0x0 ;  /* 0x0000000000007802 */ /* 0x000fe20000000f00 */
[----:B------:R-:W0:Y:S01]  /*44c0*/  LDCU.64 UR6, c[0x4][0x128] ;  /* 0x01002500ff0677ac */ /* 0x000e220008000a00 */
[----:B------:R-:W-:Y:S02]  /*44d0*/  HFMA2 R8, -RZ, RZ, 0, 6.020069122314453125e-06 ;  /* 0x00000065ff087431 */ /* 0x000fe400000001ff */
[----:B------:R-:W-:Y:S01]  /*44e0*/  IMAD.MOV.U32 R12, RZ, RZ, 0x1 ;  /* 0x00000001ff0c7424 */ /* 0x000fe200078e00ff */
[----:B------:R1:W2:Y:S01]  /*44f0*/  LDC.64 R2, c[0x4][R0] ;  /* 0x0100000000027b82 */ /* 0x0002a20000000a00 */
[----:B------:R-:W3:Y:S01]  /*4500*/  LDCU.64 UR8, c[0x4][0x130] ;  /* 0x01002600ff0877ac */ /* 0x000ee20008000a00 */
[----:B------:R-:W-:Y:S01]  /*4510*/  IMAD.MOV.U32 R13, RZ, RZ, RZ ;  /* 0x000000ffff0d7224 */ /* 0x000fe200078e00ff */
[----:B------:R-:W4:Y:S01]  /*4520*/  LDCU.64 UR4, c[0x4][0x40] ;  /* 0x01000800ff0477ac */ /* 0x000f220008000a00 */
[----:B0-----:R-:W-:Y:S01]  /*4530*/  MOV R4, UR6 ;  /* 0x0000000600047c02 */ /* 0x001fe20008000f00 */
[----:B------:R-:W-:-:S02]  /*4540*/  IMAD.U32 R5, RZ, RZ, UR7 ;  /* 0x00000007ff057e24 */ /* 0x000fc4000f8e00ff */
[----:B---3--:R-:W-:Y:S02]  /*4550*/  IMAD.U32 R6, RZ, RZ, UR8 ;  /* 0x00000008ff067e24 */ /* 0x008fe4000f8e00ff */
[----:B------:R-:W-:Y:S02]  /*4560*/  IMAD.U32 R7, RZ, RZ, UR9 ;  /* 0x00000009ff077e24 */ /* 0x000fe4000f8e00ff */
[----:B----4-:R-:W-:Y:S02]  /*4570*/  IMAD.U32 R10, RZ, RZ, UR4 ;  /* 0x00000004ff0a7e24 */ /* 0x010fe4000f8e00ff */
[----:B-1----:R-:W-:-:S07]  /*4580*/  IMAD.U32 R11, RZ, RZ, UR5 ;  /* 0x00000005ff0b7e24 */ /* 0x002fce000f8e00ff */
[----:B------:R-:W-:-:S07]  /*4590*/  LEPC R20, `(.L_x_106) ;  /* 0x000000001014794e */ /* 0x000fce0000000000 */
[----:B--2---:R-:W-:Y:S05]  /*45a0*/  CALL.ABS.NOINC R2 ;  /* 0x0000000002007343 */ /* 0x004fea0003c00000 */
.L_x_106:
[----:B------:R-:W-:Y:S05]  /*45b0*/  BRA `(.L_x_76) ;  /* 0x00000000005c7947 */ /* 0x000fea0003800000 */
.L_x_105:
[----:B------:R-:W-:-:S05]  /*45c0*/  HADD2.F32 R5, -RZ, R0.H0_H0 ;  /* 0x20000000ff057230 */ /* 0x000fca0000004100 */
[----:B------:R-:W-:-:S04]  /*45d0*/  SHF.R.U32.HI R6, RZ, 0x17, R5 ;  /* 0x00000017ff067819 */ /* 0x000fc80000011605 */
[----:B------:R-:W-:-:S04]  /*45e0*/  LOP3.LUT R4, R6, 0xff, RZ, 0xc0, !PT ;  /* 0x000000ff06047812 */ /* 0x000fc800078ec0ff */
[----:B------:R-:W-:-:S13]  /*45f0*/  ISETP.NE.AND P1, PT, R4, 0xff, PT ;  /* 0x000000ff0400780c */ /* 0x000fda0003f25270 */
[--C-:B------:R-:W-:Y:S02]  /*4600*/  @P1 SHF.R.U32.HI R0, RZ, 0x16, R5.reuse ;  /* 0x00000016ff001819 */ /* 0x100fe40000011605 */
[----:B------:R-:W-:Y:S01]  /*4610*/  @P1 LOP3.LUT P0, RZ, R4, 0x3fffff, R5, 0xf8, !PT ;  /* 0x003fffff04ff1812 */ /* 0x000fe2000780f805 */
[----:B------:R-:W-:Y:S01]  /*4620*/  IMAD.MOV.U32 R5, RZ, RZ, 0xff ;  /* 0x000000ffff057424 */ /* 0x000fe200078e00ff */
[----:B------:R-:W-:-:S04]  /*4630*/  @P1 LOP3.LUT R0, R0, 0x1, RZ, 0xc0, !PT ;  /* 0x0000000100001812 */ /* 0x000fc800078ec0ff */
[----:B------:R-:W-:Y:S01]  /*4640*/  @P1 ISETP.EQ.U32.AND P2, PT, R0, 0x1, P0 ;  /* 0x000000010000180c */ /* 0x000fe20000742070 */
[----:B------:R-:W-:Y:S01]  /*4650*/  @P1 VIADD R0, R6, 0x1 ;  /* 0x0000000106001836 */ /* 0x000fe20000000000 */
[----:B------:R-:W-:Y:S02]  /*4660*/  PLOP3.LUT P0, PT, PT, PT, PT, 0x80, 0x8 ;  /* 0x000000000008781c */ /* 0x000fe40003f0f070 */
[----:B------:R-:W-:-:S13]  /*4670*/  @P1 PLOP3.LUT P0, PT, P2, PT, PT, 0x80, 0x8 ;  /* 0x000000000008181c */ /* 0x000fda000170f070 */
[----:B------:R-:W-:-:S05]  /*4680*/  @!P0 IMAD.MOV R0, RZ, RZ, R6 ;  /* 0x000000ffff008224 */ /* 0x000fca00078e0206 */
[----:B------:R-:W-:-:S05]  /*4690*/  @P1 MOV R5, R0 ;  /* 0x0000000000051202 */ /* 0x000fca0000000f00 */
[----:B------:R0:W-:Y:S01]  /*46a0*/  STG.E.U8 desc[UR36][R2.64], R5 ;  /* 0x0000000502007986 */ /* 0x0001e2000c101124 */
[----:B------:R-:W-:Y:S05]  /*46b0*/  BRA `(.L_x_76) ;  /* 0x00000000001c7947 */ /* 0x000fea0003800000 */
.L_x_104:
[----:B------:R-:W-:-:S06]  /*46c0*/  HADD2.F32 R4, -RZ, R0.H0_H0 ;  /* 0x20000000ff047230 */ /* 0x000fcc0000004100 */
[----:B------:R-:W0:Y:S02]  /*46d0*/  F2I.U64.TRUNC R4, R4 ;  /* 0x0000000400047311 */ /* 0x000e24000020d800 */
[----:B0-----:R0:W-:Y:S01]  /*46e0*/  STG.E.64 desc[UR36][R2.64], R4 ;  /* 0x0000000402007986 */ /* 0x0011e2000c101b24 */
[----:B------:R-:W-:Y:S05]  /*46f0*/  BRA `(.L_x_76) ;  /* 0x00000000000c7947 */ /* 0x000fea0003800000 */
.L_x_103:
[----:B------:R-:W-:-:S04]  /*4700*/  HADD2.F32 R0, -RZ, R0.H0_H0 ;  /* 0x20000000ff007230 */ /* 0x000fc80000004100 */
[----:B------:R-:W0:Y:S02]  /*4710*/  F2I.FTZ.U32.TRUNC.NTZ R5, R0 ;  /* 0x0000000000057305 */ /* 0x000e24000021f000 */
[----:B0-----:R0:W-:Y:S02]  /*4720*/  STG.E desc[UR36][R2.64], R5 ;  /* 0x0000000502007986 */ /* 0x0011e4000c101924 */
.L_x_76:
[----:B------:R-:W-:-:S07]  /*4730*/  VIADD R17, R17, 0x80 ;  /* 0x0000008011117836 */ /* 0x000fce0000000000 */
.L_x_1:
[----:B------:R-:W-:Y:S05]  /*4740*/  BSYNC.RECONVERGENT B6 ;  /* 0x0000000000067941 */ /* 0x000fea0003800200 */
.L_x_0:
[----:B------:R-:W5:Y:S01]  /*4750*/  LDCU UR4, c[0x0][0x380] ;  /* 0x00007000ff0477ac */ /* 0x000f620008000800 */
[----:B------:R-:W-:Y:S01]  /*4760*/  BSSY.RECONVERGENT B6, `(.L_x_107) ;  /* 0x0000465000067945 */ /* 0x000fe20003800200 */
[----:B-----5:R-:W-:-:S13]  /*4770*/  ISETP.GE.AND P0, PT, R17, UR4, PT ;  /* 0x0000000411007c0c */ /* 0x020fda000bf06270 */
[----:B------:R-:W-:Y:S05]  /*4780*/  @P0 BRA `(.L_x_108) ;  /* 0x0000004400880947 */ /* 0x000fea0003800000 */
[----:B------:R-:W5:Y:S01]  /*4790*/  LDCU UR4, c[0x0][0x388] ;  /* 0x00007100ff0477ac */ /* 0x000f620008000800 */
[----:B------:R-:W-:Y:S02]  /*47a0*/  IMAD.MOV.U32 R18, RZ, RZ, RZ ;  /* 0x000000ffff127224 */ /* 0x000fe400078e00ff */
[----:B0-----:R-:W-:Y:S02]  /*47b0*/  IMAD.MOV.U32 R0, RZ, RZ, RZ ;  /* 0x000000ffff007224 */ /* 0x001fe400078e00ff */
[----:B------:R-:W-:Y:S01]  /*47c0*/  IMAD.MOV.U32 R16, RZ, RZ, RZ ;  /* 0x000000ffff107224 */ /* 0x000fe200078e00ff */
[----:B-----5:R-:W-:-:S09]  /*47d0*/  UISETP.NE.AND UP0, UPT, UR4, URZ, UPT ;  /* 0x000000ff0400728c */ /* 0x020fd2000bf05270 */
[----:B------:R-:W-:Y:S05]  /*47e0*/  BRA.U !UP0, `(.L_x_109) ;  /* 0x0000001508707547 */ /* 0x000fea000b800000 */
[----:B------:R-:W1:Y:S01]  /*47f0*/  LDCU.64 UR4, c[0x0][0x390] ;  /* 0x00007200ff0477ac */ /* 0x000e620008000a00 */
[----:B------:R-:W-:Y:S01]  /*4800*/  IMAD.MOV.U32 R16, RZ, RZ, RZ ;  /* 0x000000ffff107224 */ /* 0x000fe200078e00ff */
[----:B------:R-:W0:Y:S01]  /*4810*/  LDCU UR6, c[0x0][0x38c] ;  /* 0x00007180ff0677ac */ /* 0x000e220008000800 */
[----:B------:R-:W5:Y:S01]  /*4820*/  LDCU.64 UR8, c[0x0][0x4b8] ;  /* 0x00009700ff0877ac */ /* 0x000f620008000a00 */
[----:B------:R-:W-:Y:S01]  /*4830*/  UISETP.NE.AND UP0, UPT, UR41, URZ, UPT ;  /* 0x000000ff2900728c */ /* 0x000fe2000bf05270 */
[----:B-1234-:R-:W-:Y:S01]  /*4840*/  IMAD.HI.U32 R2, R17, UR4, R16 ;  /* 0x0000000411027c27 */ /* 0x01efe2000f8e0010 */
[----:B------:R-:W1:Y:S04]  /*4850*/  LDCU UR4, c[0x0][0x4c0] ;  /* 0x00009800ff0477ac */ /* 0x000e680008000800 */
[----:B------:R-:W-:-:S04]  /*4860*/  SHF.R.U32.HI R3, RZ, UR5, R2 ;  /* 0x00000005ff037c19 */ /* 0x000fc80008011602 */
[----:B------:R-:W-:-:S05]  /*4870*/  IADD3 R18, PT, PT, -R3, RZ, RZ ;  /* 0x000000ff03127210 */ /* 0x000fca0007ffe1ff */
[----:B0-----:R-:W-:-:S04]  /*4880*/  IMAD R18, R18, UR6, R17 ;  /* 0x0000000612127c24 */ /* 0x001fc8000f8e0211 */
[C---:B-----5:R-:W-:Y:S02]  /*4890*/  IMAD R16, R18.reuse, UR8, RZ ;  /* 0x0000000812107c24 */ /* 0x060fe4000f8e02ff */
[C---:B------:R-:W-:Y:S02]  /*48a0*/  IMAD R0, R18.reuse, UR9, RZ ;  /* 0x0000000912007c24 */ /* 0x040fe4000f8e02ff */
[----:B-1----:R-:W-:Y:S01]  /*48b0*/  IMAD R18, R18, UR4, RZ ;  /* 0x0000000412127c24 */ /* 0x002fe2000f8e02ff */
        /* <DEDUP_REMOVED lines=36> */
[----:B-1----:R-:W-:-:S04]  /*4b00*/  SHF.R.U32.HI R5, RZ, UR4, R4 ;  /* 0x00000004ff057c19 */ /* 0x002fc80008011604 */
[----:B------:R-:W-:-:S05]  /*4b10*/  IADD3 R2, PT, PT, -R5, RZ, RZ ;  /* 0x000000ff05027210 */ /* 0x000fca0007ffe1ff */
        /* <DEDUP_REMOVED lines=40> */
[----:B------:R-:W-:-:S04]  /*4da0*/  SHF.R.U32.HI R3, RZ, UR5, R2 ;  /* 0x00000005ff037c19 */ /* 0x000fc80008011602 */
[----:B------:R-:W-:-:S05]  /*4db0*/  IADD3 R4, PT, PT, -R3, RZ, RZ ;  /* 0x000000ff03047210 */ /* 0x000fca0007ffe1ff */
        /* <DEDUP_REMOVED lines=249> */
[----:B------:R-:W-:-:S04]  /*5d50*/  SHF.R.U32.HI R2, RZ, UR5, R2 ;  /* 0x00000005ff027c19 */ /* 0x000fc80008011602 */
[----:B------:R-:W-:-:S05]  /*5d60*/  IADD3 R3, PT, PT, -R2, RZ, RZ ;  /* 0x000000ff02037210 */ /* 0x000fca0007ffe1ff */
[----:B-1----:R-:W-:-:S04]  /*5d70*/  IMAD R5, R3, UR6, R5 ;  /* 0x0000000603057c24 */ /* 0x002fc8000f8e0205 */
[C---:B--2---:R-:W-:Y:S02]  /*5d80*/  IMAD R16, R5.reuse, UR8, R16 ;  /* 0x0000000805107c24 */ /* 0x044fe4000f8e0210 */
[C---:B------:R-:W-:Y:S02]  /*5d90*/  IMAD R0, R5.reuse, UR9, R0 ;  /* 0x0000000905007c24 */ /* 0x040fe4000f8e0200 */
[----:B0-----:R-:W-:-:S07]  /*5da0*/  IMAD R18, R5, UR4, R18 ;  /* 0x0000000405127c24 */ /* 0x001fce000f8e0212 */
.L_x_109:
[----:B------:R-:W1:Y:S01]  /*5db0*/  LDCU.64 UR6, c[0x0][0x5f0] ;  /* 0x0000be00ff0677ac */ /* 0x000e620008000a00 */
[----:B------:R-:W-:-:S04]  /*5dc0*/  UPRMT UR4, UR39, 0x9910, URZ ;  /* 0x0000991027047896 */ /* 0x000fc800080000ff */
[----:B------:R-:W-:Y:S01]  /*5dd0*/  UISETP.GT.AND UP0, UPT, UR4, 0x9, UPT ;  /* 0x000000090400788c */ /* 0x000fe2000bf04270 */
[----:B-1234-:R-:W-:-:S05]  /*5de0*/  IADD3 R2, P0, PT, R0, UR6, RZ ;  /* 0x0000000600027c10 */ /* 0x01efca000ff1e0ff */
        /* <DEDUP_REMOVED lines=15> */
.L_x_113:
[----:B------:R-:W2:Y:S02]  /*5ee0*/  LDG.E.U8 R2, desc[UR36][R2.64] ;  /* 0x0000002402027981 */ /* 0x000ea4000c1e1100 */
[----:B--2---:R-:W-:-:S04]  /*5ef0*/  I2FP.F32.U32 R0, R2 ;  /* 0x0000000200007245 */ /* 0x004fc80000201000 */
[----:B------:R-:W-:-:S04]  /*5f00*/  F2FP.F16.F32.PACK_AB R0, RZ, R0 ;  /* 0x00000000ff00723e */ /* 0x000fc800000000ff */
[----:B------:R-:W-:Y:S01]  /*5f10*/  PRMT R19, R0, 0x7610, R19 ;  /* 0x0000761000137816 */ /* 0x000fe20000000013 */
[----:B------:R-:W-:Y:S06]  /*5f20*/  BRA `(.L_x_115) ;  /* 0x0000000c00d47947 */ /* 0x000fec0003800000 */
.L_x_112:
        /* <DEDUP_REMOVED lines=11> */
.L_x_117:
[----:B------:R-:W2:Y:S02]  /*5fe0*/  LDG.E R2, desc[UR36][R2.64] ;  /* 0x0000002402027981 */ /* 0x000ea4000c1e1900 */
[----:B--2---:R-:W-:-:S04]  /*5ff0*/  I2FP.F32.S32 R0, R2 ;  /* 0x0000000200007245 */ /* 0x004fc80000201400 */
[----:B------:R-:W-:-:S04]  /*6000*/  F2FP.F16.F32.PACK_AB R0, RZ, R0 ;  /* 0x00000000ff00723e */ /* 0x000fc800000000ff */
[----:B------:R-:W-:Y:S01]  /*6010*/  PRMT R19, R0, 0x7610, R19 ;  /* 0x0000761000137816 */ /* 0x000fe20000000013 */
[----:B------:R-:W-:Y:S06]  /*6020*/  BRA `(.L_x_115) ;  /* 0x0000000c00947947 */ /* 0x000fec0003800000 */
.L_x_116:
[----:B------:R-:W2:Y:S02]  /*6030*/  LDG.E.U16 R2, desc[UR36][R2.64] ;  /* 0x0000002402027981 */ /* 0x000ea4000c1e1500 */
[----:B--2---:R-:W0:Y:S02]  /*6040*/  I2F.S16 R0, R2 ;  /* 0x0000000200007306 */ /* 0x004e240000101400 */
[----:B0-----:R-:W-:-:S04]  /*6050*/  F2FP.F16.F32.PACK_AB R0, RZ, R0 ;  /* 0x00000000ff00723e */ /* 0x001fc800000000ff */
[----:B------:R-:W-:Y:S01]  /*6060*/  PRMT R19, R0, 0x7610, R19 ;  /* 0x0000761000137816 */ /* 0x000fe20000000013 */
[----:B------:R-:W-:Y:S06]  /*6070*/  BRA `(.L_x_115) ;  /* 0x0000000c00807947 */ /* 0x000fec0003800000 */
.L_x_111:
        /* <DEDUP_REMOVED lines=9> */
.L_x_119:
[----:B------:R1:W5:Y:S01]  /*6110*/  LDG.E.U16 R19, desc[UR36][R2.64] ;  /* 0x0000002402137981 */ /* 0x000362000c1e1500 */
[----:B------:R-:W-:Y:S05]  /*6120*/  BRA `(.L_x_115) ;  /* 0x0000000c00547947 */ /* 0x000fea0003800000 */
.L_x_118:
        /* <DEDUP_REMOVED lines=9> */
.L_x_121:
[----:B------:R0:W5:Y:S01]  /*61c0*/  LDG.E.U16 R19, desc[UR36][R2.64] ;  /* 0x0000002402137981 */ /* 0x000162000c1e1500 */
[----:B------:R-:W-:Y:S05]  /*61d0*/  BRA `(.L_x_115) ;  /* 0x0000000c00287947 */ /* 0x000fea0003800000 */
.L_x_120:
        /* <DEDUP_REMOVED lines=13> */
.L_x_110:
        /* <DEDUP_REMOVED lines=14> */
.L_x_124:
        /* <DEDUP_REMOVED lines=13> */
.L_x_123:
        /* <DEDUP_REMOVED lines=14> */
[----:B------:R-:W-:-:S05]  /*6540*/  VIADD R5, R5, 0xfffffffc ;  /* 0xfffffffc05057836 */ /* 0x000fca0000000000 */
[C---:B------:R-:W-:Y:S02]  /*6550*/  SHF.L.U32 R6, R4.reuse, R5, RZ ;  /* 0x0000000504067219 */ /* 0x040fe400000006ff */
[----:B------:R-:W-:Y:S01]  /*6560*/  SHF.L.U32 R7, R5, 0x17, RZ ;  /* 0x0000001705077819 */ /* 0x000fe200000006ff */
        /* <DEDUP_REMOVED lines=10> */
.L_x_126:
[----:B------:R-:W2:Y:S02]  /*6610*/  LDG.E.U8 R2, desc[UR36][R2.64] ;  /* 0x0000002402027981 */ /* 0x000ea4000c1e1100 */
[C---:B--2---:R-:W-:Y:S02]  /*6620*/  IMAD.SHL.U32 R0, R2.reuse, 0x2000000, RZ ;  /* 0x0200000002007824 */ /* 0x044fe400078e00ff */
[----:B------:R-:W-:-:S03]  /*6630*/  IMAD.SHL.U32 R5, R2, 0x100, RZ ;  /* 0x0000010002057824 */ /* 0x000fc600078e00ff */
[----:B------:R-:W-:-:S13]  /*6640*/  ISETP.GE.U32.AND P0, PT, R0, 0x8000000, PT ;  /* 0x080000000000780c */ /* 0x000fda0003f06070 */
[C---:B------:R-:W-:Y:S02]  /*6650*/  @!P0 LOP3.LUT R4, R5.reuse, 0x7f00, RZ, 0xc0, !PT ;  /* 0x00007f0005048812 */ /* 0x040fe400078ec0ff */
[----:B------:R-:W-:Y:S02]  /*6660*/  @P0 LEA.HI R0, R0, 0x70000000, RZ, 0x1c ;  /* 0x7000000000000811 */ /* 0x000fe400078fe0ff */
[----:B------:R-:W-:Y:S02]  /*6670*/  @!P0 LOP3.LUT R4, R4, 0x3f000000, RZ, 0xfc, !PT ;  /* 0x3f00000004048812 */ /* 0x000fe400078efcff */
[----:B------:R-:W-:Y:S01]  /*6680*/  PRMT R5, R5, 0x9910, RZ ;  /* 0x0000991005057816 */ /* 0x000fe200000000ff */
[----:B------:R-:W-:Y:S02]  /*6690*/  @P0 FMUL.FTZ R0, R0, 1.9259299443872358531e-34 ;  /* 0x0780000000000820 */ /* 0x000fe40000410000 */
[----:B------:R-:W-:-:S05]  /*66a0*/  @!P0 FADD.FTZ R0, R4, -0.5 ;  /* 0xbf00000004008421 */ /* 0x000fca0000010000 */
[----:B------:R-:W-:-:S04]  /*66b0*/  LOP3.LUT R0, R0, 0x80000000, R5, 0xf8, !PT ;  /* 0x8000000000007812 */ /* 0x000fc800078ef805 */
[----:B------:R-:W-:-:S04]  /*66c0*/  F2FP.F16.F32.PACK_AB R0, RZ, R0 ;  /* 0x00000000ff00723e */ /* 0x000fc800000000ff */
[----:B------:R-:W-:Y:S01]  /*66d0*/  PRMT R19, R0, 0x7610, R19 ;  /* 0x0000761000137816 */ /* 0x000fe20000000013 */
[----:B------:R-:W-:Y:S06]  /*66e0*/  BRA `(.L_x_115) ;  /* 0x0000000400e47947 */ /* 0x000fec0003800000 */
.L_x_125:
[----:B------:R-:W2:Y:S02]  /*66f0*/  LDG.E.U16 R0, desc[UR36][R2.64] ;  /* 0x0000002402007981 */ /* 0x000ea4000c1e1500 */
[----:B--2---:R-:W-:-:S05]  /*6700*/  IMAD.U32 R0, R0, 0x10000, RZ ;  /* 0x0001000000007824 */ /* 0x004fca00078e00ff */
[----:B------:R-:W-:-:S04]  /*6710*/  F2FP.F16.F32.PACK_AB R0, RZ, R0 ;  /* 0x00000000ff00723e */ /* 0x000fc800000000ff */
[----:B------:R-:W-:Y:S01]  /*6720*/  PRMT R19, R0, 0x7610, R19 ;  /* 0x0000761000137816 */ /* 0x000fe20000000013 */
[----:B------:R-:W-:Y:S06]  /*6730*/  BRA `(.L_x_115) ;  /* 0x0000000400d07947 */ /* 0x000fec0003800000 */
.L_x_122:
        /* <DEDUP_REMOVED lines=13> */
.L_x_129:
[----:B------:R-:W2:Y:S01]  /*6810*/  LDG.E.U8 R3, desc[UR36][R2.64] ;  /* 0x0000002402037981 */ /* 0x000ea2000c1e1100 */
[----:B------:R-:W-:Y:S01]  /*6820*/  BSSY.RECONVERGENT B0, `(.L_x_130) ;  /* 0x0000018000007945 */ /* 0x000fe20003800200 */
[----:B------:R-:W-:Y:S02]  /*6830*/  MOV R0, RZ ;  /* 0x000000ff00007202 */ /* 0x000fe40000000f00 */
        /* <DEDUP_REMOVED lines=18> */
.L_x_133:
[----:B------:R-:W-:Y:S05]  /*6960*/  BSYNC.RECONVERGENT B1 ;  /* 0x0000000000017941 */ /* 0x000fea0003800200 */
.L_x_132:
[----:B------:R-:W-:Y:S01]  /*6970*/  IMAD.SHL.U32 R0, R0, 0x100000, RZ ;  /* 0x0010000000007824 */ /* 0x000fe200078e00ff */
[----:B------:R-:W-:-:S04]  /*6980*/  LEA R2, R2, 0x3b800000, 0x17 ;  /* 0x3b80000002027811 */ /* 0x000fc800078eb8ff */
[----:B------:R-:W-:-:S07]  /*6990*/  LOP3.LUT R0, R2, R0, R7, 0xfe, !PT ;  /* 0x0000000002007212 */ /* 0x000fce00078efe07 */
.L_x_131:
[----:B------:R-:W-:Y:S05]  /*69a0*/  BSYNC.RECONVERGENT B0 ;  /* 0x0000000000007941 */ /* 0x000fea0003800200 */
.L_x_130:
[----:B------:R-:W-:-:S04]  /*69b0*/  F2FP.F16.F32.PACK_AB R0, RZ, R0 ;  /* 0x00000000ff00723e */ /* 0x000fc800000000ff */
[----:B------:R-:W-:Y:S01]  /*69c0*/  PRMT R19, R0, 0x7610, R19 ;  /* 0x0000761000137816 */ /* 0x000fe20000000013 */
[----:B------:R-:W-:Y:S06]  /*69d0*/  BRA `(.L_x_115) ;  /* 0x0000000400287947 */ /* 0x000fec0003800000 */
.L_x_128:
        /* <DEDUP_REMOVED lines=21> */
.L_x_137:
[----:B------:R-:W-:Y:S05]  /*6b30*/  BSYNC.RECONVERGENT B1 ;  /* 0x0000000000017941 */ /* 0x000fea0003800200 */
.L_x_136:
[----:B------:R-:W-:Y:S01]  /*6b40*/  IMAD.SHL.U32 R0, R0, 0x200000, RZ ;  /* 0x0020000000007824 */ /* 0x000fe200078e00ff */
[----:B------:R-:W-:-:S04]  /*6b50*/  LEA R2, R2, 0x37800000, 0x17 ;  /* 0x3780000002027811 */ /* 0x000fc800078eb8ff */
[----:B------:R-:W-:-:S07]  /*6b60*/  LOP3.LUT R0, R2, R0, R7, 0xfe, !PT ;  /* 0x0000000002007212 */ /* 0x000fce00078efe07 */
.L_x_135:
[----:B------:R-:W-:Y:S05]  /*6b70*/  BSYNC.RECONVERGENT B0 ;  /* 0x0000000000007941 */ /* 0x000fea0003800200 */
.L_x_134:
[----:B------:R-:W-:-:S04]  /*6b80*/  F2FP.F16.F32.PACK_AB R0, RZ, R0 ;  /* 0x00000000ff00723e */ /* 0x000fc800000000ff */
[----:B------:R-:W-:Y:S01]  /*6b90*/  PRMT R19, R0, 0x7610, R19 ;  /* 0x0000761000137816 */ /* 0x000fe20000000013 */
[----:B------:R-:W-:Y:S06]  /*6ba0*/  BRA `(.L_x_115) ;  /* 0x0000000000b47947 */ /* 0x000fec0003800000 */
.L_x_127:
[----:B------:R-:W-:-:S09]  /*6bb0*/  UISETP.NE.AND UP0, UPT, UR4, 0x1c, UPT ;  /* 0x0000001c0400788c */ /* 0x000fd2000bf05270 */
[----:B------:R-:W-:Y:S05]  /*6bc0*/  BRA.U !UP0, `(.L_x_138) ;  /* 0x00000001089c7547 */ /* 0x000fea000b800000 */
[----:B------:R-:W-:-:S09]  /*6bd0*/  UISETP.NE.AND UP0, UPT, UR4, 0x1d, UPT ;  /* 0x0000001d0400788c */ /* 0x000fd2000bf05270 */
[----:B------:R-:W-:Y:S05]  /*6be0*/  BRA.U !UP0, `(.L_x_139) ;  /* 0x0000000108807547 */ /* 0x000fea000b800000 */
[----:B------:R-:W-:-:S09]  /*6bf0*/  UISETP.NE.AND UP0, UPT, UR4, 0x2c, UPT ;  /* 0x0000002c0400788c */ /* 0x000fd2000bf05270 */
[----:B------:R-:W-:Y:S05]  /*6c00*/  BRA.U UP0, `(.L_x_114) ;  /* 0x0000000100307547 */ /* 0x000fea000b800000 */
[----:B------:R-:W2:Y:S01]  /*6c10*/  LDG.E.U8 R2, desc[UR36][R2.64] ;  /* 0x0000002402027981 */ /* 0x000ea2000c1e1100 */
[----:B------:R-:W-:Y:S01]  /*6c20*/  BSSY.RECONVERGENT B0, `(.L_x_140) ;  /* 0x0000007000007945 */ /* 0x000fe20003800200 */
[----:B------:R-:W-:Y:S01]  /*6c30*/  IMAD.MOV.U32 R0, RZ, RZ, 0x400000 ;  /* 0x00400000ff007424 */ /* 0x000fe200078e00ff */
[----:B--2---:R-:W-:-:S13]  /*6c40*/  ISETP.NE.AND P0, PT, R2, RZ, PT ;  /* 0x000000ff0200720c */ /* 0x004fda0003f05270 */
[----:B------:R-:W-:Y:S05]  /*6c50*/  @!P0 BRA `(.L_x_141) ;  /* 0x00000000000c8947 */ /* 0x000fea0003800000 */
[----:B------:R-:W-:-:S13]  /*6c60*/  ISETP.NE.AND P0, PT, R2, 0xff, PT ;  /* 0x000000ff0200780c */ /* 0x000fda0003f05270 */
[----:B------:R-:W-:Y:S01]  /*6c70*/  @!P0 IMAD.MOV.U32 R0, RZ, RZ, 0x7f800001 ;  /* 0x7f800001ff008424 */ /* 0x000fe200078e00ff */
[----:B------:R-:W-:-:S07]  /*6c80*/  @P0 SHF.L.U32 R0, R2, 0x17, RZ ;  /* 0x0000001702000819 */ /* 0x000fce00000006ff */
.L_x_141:
[----:B------:R-:W-:Y:S05]  /*6c90*/  BSYNC.RECONVERGENT B0 ;  /* 0x0000000000007941 */ /* 0x000fea0003800200 */
.L_x_140:
[----:B------:R-:W-:-:S04]  /*6ca0*/  F2FP.F16.F32.PACK_AB R0, RZ, R0 ;  /* 0x00000000ff00723e */ /* 0x000fc800000000ff */
[----:B------:R-:W-:Y:S01]  /*6cb0*/  PRMT R19, R0, 0x7610, R19 ;  /* 0x0000761000137816 */ /* 0x000fe20000000013 */
[----:B------:R-:W-:Y:S06]  /*6cc0*/  BRA `(.L_x_115) ;  /* 0x00000000006c7947 */ /* 0x000fec0003800000 */
.L_x_114:
        /* <DEDUP_REMOVED lines=10> */
[----:B-1----:R-:W-:Y:S02]  /*6d70*/  IMAD.U32 R6, RZ, RZ, UR6 ;  /* 0x00000006ff067e24 */ /* 0x002fe4000f8e00ff */
[----:B------:R-:W-:Y:S01]  /*6d80*/  IMAD.U32 R7, RZ, RZ, UR7 ;  /* 0x00000007ff077e24 */ /* 0x000fe2000f8e00ff */
[----:B---3--:R-:W-:Y:S01]  /*6d90*/  MOV R10, UR8 ;  /* 0x00000008000a7c02 */ /* 0x008fe20008000f00 */
[----:B------:R-:W-:-:S07]  /*6da0*/  IMAD.U32 R11, RZ, RZ, UR9 ;  /* 0x00000009ff0b7e24 */ /* 0x000fce000f8e00ff */
[----:B------:R-:W-:-:S07]  /*6db0*/  LEPC R20, `(.L_x_142) ;  /* 0x000000001014794e */ /* 0x000fce0000000000 */
[----:B--2---:R-:W-:Y:S05]  /*6dc0*/  CALL.ABS.NOINC R2 ;  /* 0x0000000002007343 */ /* 0x004fea0003c00000 */
.L_x_142:
[----:B------:R-:W-:Y:S01]  /*6dd0*/  PRMT R19, RZ, 0x7610, R19 ;  /* 0x00007610ff137816 */ /* 0x000fe20000000013 */
[----:B------:R-:W-:Y:S06]  /*6de0*/  BRA `(.L_x_115) ;  /* 0x0000000000247947 */ /* 0x000fec0003800000 */
.L_x_139:
[----:B------:R-:W2:Y:S02]  /*6df0*/  LDG.E.64 R2, desc[UR36][R2.64] ;  /* 0x0000002402027981 */ /* 0x000ea4000c1e1b00 */
[----:B--2---:R-:W0:Y:S02]  /*6e00*/  I2F.U64 R0, R2 ;  /* 0x0000000200007312 */ /* 0x004e240000301000 */
[----:B0-----:R-:W-:-:S04]  /*6e10*/  F2FP.F16.F32.PACK_AB R0, RZ, R0 ;  /* 0x00000000ff00723e */ /* 0x001fc800000000ff */
[----:B------:R-:W-:Y:S01]  /*6e20*/  PRMT R19, R0, 0x7610, R19 ;  /* 0x0000761000137816 */ /* 0x000fe20000000013 */
[----:B------:R-:W-:Y:S06]  /*6e30*/  BRA `(.L_x_115) ;  /* 0x0000000000107947 */ /* 0x000fec0003800000 */
.L_x_138:
[----:B------:R-:W2:Y:S02]  /*6e40*/  LDG.E R2, desc[UR36][R2.64] ;  /* 0x0000002402027981 */ /* 0x000ea4000c1e1900 */
[----:B--2---:R-:W-:-:S04]  /*6e50*/  I2FP.F32.U32 R0, R2 ;  /* 0x0000000200007245 */ /* 0x004fc80000201000 */
[----:B------:R-:W-:-:S04]  /*6e60*/  F2FP.F16.F32.PACK_AB R0, RZ, R0 ;  /* 0x00000000ff00723e */ /* 0x000fc800000000ff */
[----:B------:R-:W-:-:S07]  /*6e70*/  PRMT R19, R0, 0x7610, R19 ;  /* 0x0000761000137816 */ /* 0x000fce0000000013 */
.L_x_115:
[----:B------:R-:W0:Y:S01]  /*6e80*/  LDCU.64 UR6, c[0x0][0x5f8] ;  /* 0x0000bf00ff0677ac */ /* 0x000e220008000a00 */
[----:B------:R-:W-:-:S04]  /*6e90*/  UPRMT UR4, UR42, 0x9910, URZ ;  /* 0x000099102a047896 */ /* 0x000fc800080000ff */
[----:B------:R-:W-:Y:S01]  /*6ea0*/  UISETP.GT.AND UP0, UPT, UR4, 0x9, UPT ;  /* 0x000000090400788c */ /* 0x000fe2000bf04270 */
[----:B01----:R-:W-:-:S04]  /*6eb0*/  IADD3 R2, P0, PT, R18, UR6, RZ ;  /* 0x0000000612027c10 */ /* 0x003fc8000ff1e0ff */
        /* <DEDUP_REMOVED lines=14> */
.L_x_146:
[----:B------:R-:W2:Y:S02]  /*6fa0*/  LDG.E.U8 R2, desc[UR36][R2.64] ;  /* 0x0000002402027981 */ /* 0x000ea4000c1e1100 */
[----:B--2---:R-:W-:-:S04]  /*6fb0*/  I2FP.F32.U32 R0, R2 ;  /* 0x0000000200007245 */ /* 0x004fc80000201000 */
[----:B------:R-:W-:Y:S01]  /*6fc0*/  F2FP.F16.F32.PACK_AB R0, RZ, R0 ;  /* 0x00000000ff00723e */ /* 0x000fe200000000ff */
[----:B------:R-:W-:Y:S06]  /*6fd0*/  BRA `(.L_x_148) ;  /* 0x0000000c009c7947 */ /* 0x000fec0003800000 */
.L_x_145:
        /* <DEDUP_REMOVED lines=10> */
.L_x_150:
[----:B------:R-:W2:Y:S02]  /*7080*/  LDG.E R2, desc[UR36][R2.64] ;  /* 0x0000002402027981 */ /* 0x000ea4000c1e1900 */
[----:B--2---:R-:W-:-:S04]  /*7090*/  I2FP.F32.S32 R0, R2 ;  /* 0x0000000200007245 */ /* 0x004fc80000201400 */
[----:B------:R-:W-:Y:S01]  /*70a0*/  F2FP.F16.F32.PACK_AB R0, RZ, R0 ;  /* 0x00000000ff00723e */ /* 0x000fe200000000ff */
[----:B------:R-:W-:Y:S06]  /*70b0*/  BRA `(.L_x_148) ;  /* 0x0000000c00647947 */ /* 0x000fec0003800000 */
.L_x_149:
[----:B------:R-:W2:Y:S02]  /*70c0*/  LDG.E.U16 R2, desc[UR36][R2.64] ;  /* 0x0000002402027981 */ /* 0x000ea4000c1e1500 */
[----:B--2---:R-:W0:Y:S02]  /*70d0*/  I2F.S16 R0, R2 ;  /* 0x0000000200007306 */ /* 0x004e240000101400 */
[----:B0-----:R-:W-:Y:S01]  /*70e0*/  F2FP.F16.F32.PACK_AB R0, RZ, R0 ;  /* 0x00000000ff00723e */ /* 0x001fe200000000ff */
[----:B------:R-:W-:Y:S06]  /*70f0*/  BRA `(.L_x_148) ;  /* 0x0000000c00547947 */ /* 0x000fec0003800000 */
.L_x_144:
        /* <DEDUP_REMOVED lines=9> */
.L_x_152:
[----:B------:R0:W5:Y:S01]  /*7190*/  LDG.E.U16 R0, desc[UR36][R2.64] ;  /* 0x0000002402007981 */ /* 0x000162000c1e1500 */
[----:B------:R-:W-:Y:S05]  /*71a0*/  BRA `(.L_x_148) ;  /* 0x0000000c00287947 */ /* 0x000fea0003800000 */
.L_x_151:
        /* <DEDUP_REMOVED lines=9> */
.L_x_154:
[----:B------:R1:W5:Y:S01]  /*7240*/  LDG.E.U16 R0, desc[UR36][R2.64] ;  /* 0x0000002402007981 */ /* 0x000362000c1e1500 */
[----:B------:R-:W-:Y:S05]  /*7250*/  BRA `(.L_x_148) ;  /* 0x0000000800fc7947 */ /* 0x000fea0003800000 */
.L_x_153:
        /* <DEDUP_REMOVED lines=12> */
.L_x_143:
        /* <DEDUP_REMOVED lines=13> */
.L_x_157:
        /* <DEDUP_REMOVED lines=12> */
.L_x_156:
        /* <DEDUP_REMOVED lines=27> */
.L_x_159:
        /* <DEDUP_REMOVED lines=11> */
[----:B------:R-:W-:Y:S01]  /*7710*/  F2FP.F16.F32.PACK_AB R0, RZ, R0 ;  /* 0x00000000ff00723e */ /* 0x000fe200000000ff */
[----:B------:R-:W-:Y:S06]  /*7720*/  BRA `(.L_x_148) ;  /* 0x0000000400c87947 */ /* 0x000fec0003800000 */
.L_x_158:
[----:B------:R-:W2:Y:S02]  /*7730*/  LDG.E.U16 R0, desc[UR36][R2.64] ;  /* 0x0000002402007981 */ /* 0x000ea4000c1e1500 */
[----:B--2---:R-:W-:-:S04]  /*7740*/  SHF.L.U32 R0, R0, 0x10, RZ ;  /* 0x0000001000007819 */ /* 0x004fc800000006ff */
[----:B------:R-:W-:Y:S01]  /*7750*/  F2FP.F16.F32.PACK_AB R0, RZ, R0 ;  /* 0x00000000ff00723e */ /* 0x000fe200000000ff */
[----:B------:R-:W-:Y:S06]  /*7760*/  BRA `(.L_x_148) ;  /* 0x0000000400b87947 */ /* 0x000fec0003800000 */
.L_x_155:
        /* <DEDUP_REMOVED lines=12> */
.L_x_162:
        /* <DEDUP_REMOVED lines=21> */
.L_x_166:
[----:B------:R-:W-:Y:S05]  /*7980*/  BSYNC.RECONVERGENT B1 ;  /* 0x0000000000017941 */ /* 0x000fea0003800200 */
.L_x_165:
[----:B------:R-:W-:Y:S02]  /*7990*/  SHF.L.U32 R0, R0, 0x14, RZ ;  /* 0x0000001400007819 */ /* 0x000fe400000006ff */
[----:B------:R-:W-:-:S04]  /*79a0*/  LEA R2, R2, 0x3b800000, 0x17 ;  /* 0x3b80000002027811 */ /* 0x000fc800078eb8ff */
[----:B------:R-:W-:-:S07]  /*79b0*/  LOP3.LUT R0, R2, R0, R7, 0xfe, !PT ;  /* 0x0000000002007212 */ /* 0x000fce00078efe07 */
.L_x_164:
[----:B------:R-:W-:Y:S05]  /*79c0*/  BSYNC.RECONVERGENT B0 ;  /* 0x0000000000007941 */ /* 0x000fea0003800200 */
.L_x_163:
[----:B------:R-:W-:Y:S01]  /*79d0*/  F2FP.F16.F32.PACK_AB R0, RZ, R0 ;  /* 0x00000000ff00723e */ /* 0x000fe200000000ff */
[----:B------:R-:W-:Y:S06]  /*79e0*/  BRA `(.L_x_148) ;  /* 0x0000000400187947 */ /* 0x000fec0003800000 */
.L_x_161:
        /* <DEDUP_REMOVED lines=21> */
.L_x_170:
[----:B------:R-:W-:Y:S05]  /*7b40*/  BSYNC.RECONVERGENT B1 ;  /* 0x0000000000017941 */ /* 0x000fea0003800200 */
.L_x_169:
[----:B------:R-:W-:Y:S02]  /*7b50*/  SHF.L.U32 R0, R0, 0x15, RZ ;  /* 0x0000001500007819 */ /* 0x000fe400000006ff */
[----:B------:R-:W-:-:S04]  /*7b60*/  LEA R2, R2, 0x37800000, 0x17 ;  /* 0x3780000002027811 */ /* 0x000fc800078eb8ff */
[----:B------:R-:W-:-:S07]  /*7b70*/  LOP3.LUT R0, R2, R0, R7, 0xfe, !PT ;  /* 0x0000000002007212 */ /* 0x000fce00078efe07 */
.L_x_168:
[----:B------:R-:W-:Y:S05]  /*7b80*/  BSYNC.RECONVERGENT B0 ;  /* 0x0000000000007941 */ /* 0x000fea0003800200 */
.L_x_167:
[----:B------:R-:W-:Y:S01]  /*7b90*/  F2FP.F16.F32.PACK_AB R0, RZ, R0 ;  /* 0x00000000ff00723e */ /* 0x000fe200000000ff */
[----:B------:R-:W-:Y:S06]  /*7ba0*/  BRA `(.L_x_148) ;  /* 0x0000000000a87947 */ /* 0x000fec0003800000 */
.L_x_160:
        /* <DEDUP_REMOVED lines=14> */
.L_x_174:
[----:B------:R-:W-:Y:S05]  /*7c90*/  BSYNC.RECONVERGENT B0 ;  /* 0x0000000000007941 */ /* 0x000fea0003800200 */
.L_x_173:
[----:B------:R-:W-:Y:S01]  /*7ca0*/  F2FP.F16.F32.PACK_AB R0, RZ, R0 ;  /* 0x00000000ff00723e */ /* 0x000fe200000000ff */
[----:B------:R-:W-:Y:S06]  /*7cb0*/  BRA `(.L_x_148) ;  /* 0x0000000000647947 */ /* 0x000fec0003800000 */
.L_x_147:
        /* <DEDUP_REMOVED lines=8> */
[----:B0-----:R-:W-:Y:S01]  /*7d40*/  IMAD.U32 R4, RZ, RZ, UR4 ;  /* 0x00000004ff047e24 */ /* 0x001fe2000f8e00ff */
[----:B------:R-:W-:Y:S01]  /*7d50*/  MOV R5, UR5 ;  /* 0x0000000500057c02 */ /* 0x000fe20008000f00 */
[----:B-1----:R-:W-:-:S02]  /*7d60*/  IMAD.U32 R6, RZ, RZ, UR6 ;  /* 0x00000006ff067e24 */ /* 0x002fc4000f8e00ff */
[----:B------:R-:W-:Y:S02]  /*7d70*/  IMAD.U32 R7, RZ, RZ, UR7 ;  /* 0x00000007ff077e24 */ /* 0x000fe4000f8e00ff */
[----:B---3--:R-:W-:Y:S02]  /*7d80*/  IMAD.U32 R10, RZ, RZ, UR8 ;  /* 0x00000008ff0a7e24 */ /* 0x008fe4000f8e00ff */
[----:B------:R-:W-:-:S07]  /*7d90*/  IMAD.U32 R11, RZ, RZ, UR9 ;  /* 0x00000009ff0b7e24 */ /* 0x000fce000f8e00ff */
[----:B------:R-:W-:-:S07]  /*7da0*/  LEPC R20, `(.L_x_175) ;  /* 0x000000001014794e */ /* 0x000fce0000000000 */
[----:B--2--5:R-:W-:Y:S05]  /*7db0*/  CALL.ABS.NOINC R2 ;  /* 0x0000000002007343 */ /* 0x024fea0003c00000 */
.L_x_175:
[----:B------:R-:W-:Y:S01]  /*7dc0*/  PRMT R0, RZ, 0x7610, R0 ;  /* 0x00007610ff007816 */ /* 0x000fe20000000000 */
[----:B------:R-:W-:Y:S06]  /*7dd0*/  BRA `(.L_x_148) ;  /* 0x00000000001c7947 */ /* 0x000fec0003800000 */
.L_x_172:
[----:B------:R-:W2:Y:S02]  /*7de0*/  LDG.E.64 R2, desc[UR36][R2.64] ;  /* 0x0000002402027981 */ /* 0x000ea4000c1e1b00 */
[----:B--2---:R-:W0:Y:S02]  /*7df0*/  I2F.U64 R0, R2 ;  /* 0x0000000200007312 */ /* 0x004e240000301000 */
[----:B0-----:R-:W-:Y:S01]  /*7e00*/  F2FP.F16.F32.PACK_AB R0, RZ, R0 ;  /* 0x00000000ff00723e */ /* 0x001fe200000000ff */
[----:B------:R-:W-:Y:S06]  /*7e10*/  BRA `(.L_x_148) ;  /* 0x00000000000c7947 */ /* 0x000fec0003800000 */
.L_x_171:
[----:B------:R-:W2:Y:S02]  /*7e20*/  LDG.E R2, desc[UR36][R2.64] ;  /* 0x0000002402027981 */ /* 0x000ea4000c1e1900 */
[----:B--2---:R-:W-:-:S04]  /*7e30*/  I2FP.F32.U32 R0, R2 ;  /* 0x0000000200007245 */ /* 0x004fc80000201000 */
[----:B------:R-:W-:-:S07]  /*7e40*/  F2FP.F16.F32.PACK_AB R0, RZ, R0 ;  /* 0x00000000ff00723e */ /* 0x000fce00000000ff */
.L_x_148:
[----:B------:R-:W0:Y:S01]  /*7e50*/  LDCU.64 UR6, c[0x0][0x5e8] ;  /* 0x0000bd00ff0677ac */ /* 0x000e220008000a00 */
[----:B-----5:R-:W-:Y:S02]  /*7e60*/  HADD2.F32 R19, -RZ, R19.H0_H0 ;  /* 0x20000013ff137230 */ /* 0x020fe40000004100 */
[----:B------:R-:W-:Y:S01]  /*7e70*/  HADD2.F32 R0, -RZ, R0.H0_H0 ;  /* 0x20000000ff007230 */ /* 0x000fe20000004100 */
[----:B------:R-:W-:-:S04]  /*7e80*/  UPRMT UR4, UR43, 0x9910, URZ ;  /* 0x000099102b047896 */ /* 0x000fc800080000ff */
[----:B------:R-:W-:Y:S01]  /*7e90*/  UISETP.GT.AND UP0, UPT, UR4, 0x9, UPT ;  /* 0x000000090400788c */ /* 0x000fe2000bf04270 */
[----:B------:R-:W-:-:S04]  /*7ea0*/  LOP3.LUT R0, R19, 0x80000000, R0, 0xb8, !PT ;  /* 0x8000000013007812 */ /* 0x000fc800078eb800 */
[----:B------:R-:W-:Y:S02]  /*7eb0*/  F2FP.F16.F32.PACK_AB R0, RZ, R0 ;  /* 0x00000000ff00723e */ /* 0x000fe400000000ff */
[----:B01----:R-:W-:-:S05]  /*7ec0*/  IADD3 R2, P0, PT, R16, UR6, RZ ;  /* 0x0000000610027c10 */ /* 0x003fca000ff1e0ff */
[----:B------:R-:W-:Y:S01]  /*7ed0*/  IMAD.X R3, RZ, RZ, UR7, P0 ;  /* 0x00000007ff037e24 */ /* 0x000fe200080e06ff */
[----:B------:R-:W-:Y:S07]  /*7ee0*/  BRA.U UP0, `(.L_x_176) ;  /* 0x0000000500047547 */ /* 0x000fee000b800000 */
        /* <DEDUP_REMOVED lines=12> */
.L_x_179:
[----:B------:R-:W-:-:S06]  /*7fb0*/  HADD2.F32 R5, -RZ, R0.H0_H0 ;  /* 0x20000000ff057230 */ /* 0x000fcc0000004100 */
[----:B------:R-:W0:Y:S02]  /*7fc0*/  F2I.S64.TRUNC R4, R5 ;  /* 0x0000000500047311 */ /* 0x000e24000020d900 */
[----:B0-----:R0:W-:Y:S01]  /*7fd0*/  STG.E.U8 desc[UR36][R2.64], R4 ;  /* 0x0000000402007986 */ /* 0x0011e2000c101124 */
[----:B------:R-:W-:Y:S05]  /*7fe0*/  BRA `(.L_x_181) ;  /* 0x0000000c006c7947 */ /* 0x000fea0003800000 */
.L_x_178:
        /* <DEDUP_REMOVED lines=10> */
.L_x_183:
[----:B------:R-:W-:-:S04]  /*8090*/  HADD2.F32 R0, -RZ, R0.H0_H0 ;  /* 0x20000000ff007230 */ /* 0x000fc80000004100 */
[----:B------:R-:W0:Y:S02]  /*80a0*/  F2I.FTZ.TRUNC.NTZ R5, R0 ;  /* 0x0000000000057305 */ /* 0x000e24000021f100 */
[----:B0-----:R0:W-:Y:S01]  /*80b0*/  STG.E desc[UR36][R2.64], R5 ;  /* 0x0000000502007986 */ /* 0x0011e2000c101924 */
[----:B------:R-:W-:Y:S05]  /*80c0*/  BRA `(.L_x_181) ;  /* 0x0000000c00347947 */ /* 0x000fea0003800000 */
.L_x_182:
[----:B------:R-:W-:-:S04]  /*80d0*/  HADD2.F32 R0, -RZ, R0.H0_H0 ;  /* 0x20000000ff007230 */ /* 0x000fc80000004100 */
[----:B------:R-:W0:Y:S02]  /*80e0*/  F2I.FTZ.TRUNC.NTZ R5, R0 ;  /* 0x0000000000057305 */ /* 0x000e24000021f100 */
[----:B0-----:R0:W-:Y:S01]  /*80f0*/  STG.E.U16 desc[UR36][R2.64], R5 ;  /* 0x0000000502007986 */ /* 0x0011e2000c101524 */
[----:B------:R-:W-:Y:S05]  /*8100*/  BRA `(.L_x_181) ;  /* 0x0000000c00247947 */ /* 0x000fea0003800000 */
.L_x_177:
        /* <DEDUP_REMOVED lines=9> */
.L_x_185:
[----:B------:R0:W-:Y:S01]  /*81a0*/  STG.E.U16 desc[UR36][R2.64], R0 ;  /* 0x0000000002007986 */ /* 0x0001e2000c101524 */
[----:B------:R-:W-:Y:S05]  /*81b0*/  BRA `(.L_x_181) ;  /* 0x0000000800f87947 */ /* 0x000fea0003800000 */
.L_x_184:
        /* <DEDUP_REMOVED lines=10> */
.L_x_187:
[----:B------:R-:W-:-:S05]  /*8260*/  HADD2.F32 R0, -RZ, R0.H0_H0 ;  /* 0x20000000ff007230 */ /* 0x000fca0000004100 */
[----:B------:R-:W-:-:S04]  /*8270*/  F2FP.F16.F32.PACK_AB R0, RZ, R0 ;  /* 0x00000000ff00723e */ /* 0x000fc800000000ff */
[----:B------:R-:W-:-:S05]  /*8280*/  PRMT R0, R0, 0x5410, RZ ;  /* 0x0000541000007816 */ /* 0x000fca00000000ff */
[----:B------:R0:W-:Y:S01]  /*8290*/  STG.E desc[UR36][R2.64], R0 ;  /* 0x0000000002007986 */ /* 0x0001e2000c101924 */
[----:B------:R-:W-:Y:S05]  /*82a0*/  BRA `(.L_x_181) ;  /* 0x0000000800bc7947 */ /* 0x000fea0003800000 */
.L_x_186:
[----:B------:R-:W-:-:S05]  /*82b0*/  HADD2.F32 R4, -RZ, R0.H0_H0 ;  /* 0x20000000ff047230 */ /* 0x000fca0000004100 */
[----:B------:R-:W-:-:S06]  /*82c0*/  FMUL.FTZ R4, R4, 1 ;  /* 0x3f80000004047820 */ /* 0x000fcc0000410000 */
[----:B------:R-:W0:Y:S02]  /*82d0*/  F2F.F64.F32 R4, R4 ;  /* 0x0000000400047310 */ /* 0x000e240000201800 */
[----:B0-----:R0:W-:Y:S01]  /*82e0*/  STG.E.64 desc[UR36][R2.64], R4 ;  /* 0x0000000402007986 */ /* 0x0011e2000c101b24 */
[----:B------:R-:W-:Y:S05]  /*82f0*/  BRA `(.L_x_181) ;  /* 0x0000000800a87947 */ /* 0x000fea0003800000 */
.L_x_176:
[----:B------:R-:W-:-:S09]  /*8300*/  UISETP.GT.AND UP0, UPT, UR4, 0x18, UPT ;  /* 0x000000180400788c */ /* 0x000fd2000bf04270 */
[----:B------:R-:W-:Y:S05]  /*8310*/  BRA.U !UP0, `(.L_x_188) ;  /* 0x0000000508607547 */ /* 0x000fea000b800000 */
        /* <DEDUP_REMOVED lines=12> */
.L_x_191:
[----:B------:R-:W-:Y:S01]  /*83e0*/  HADD2.F32 R5, -RZ, R0.H0_H0 ;  /* 0x20000000ff057230 */ /* 0x000fe20000004100 */
[----:B------:R-:W-:Y:S01]  /*83f0*/  BSSY.RECONVERGENT B0, `(.L_x_192) ;  /* 0x0000013000007945 */ /* 0x000fe20003800200 */
[----:B------:R-:W-:-:S03]  /*8400*/  MOV R0, 0x80 ;  /* 0x0000008000007802 */ /* 0x000fc60000000f00 */
[----:B------:R-:W-:-:S04]  /*8410*/  LOP3.LUT R4, R5, 0x7fffffff, RZ, 0xc0, !PT ;  /* 0x7fffffff05047812 */ /* 0x000fc800078ec0ff */
[----:B------:R-:W-:-:S13]  /*8420*/  ISETP.GT.U32.AND P0, PT, R4, 0x437fffff, PT ;  /* 0x437fffff0400780c */ /* 0x000fda0003f04070 */
[----:B------:R-:W-:Y:S05]  /*8430*/  @P0 BRA `(.L_x_193) ;  /* 0x0000000000380947 */ /* 0x000fea0003800000 */
[----:B------:R-:W-:-:S13]  /*8440*/  ISETP.GE.U32.AND P0, PT, R4, 0x3c000000, PT ;  /* 0x3c0000000400780c */ /* 0x000fda0003f06070 */
[----:B------:R-:W-:-:S04]  /*8450*/  @P0 SHF.R.U32.HI R0, RZ, 0x14, R5 ;  /* 0x00000014ff000819 */ /* 0x000fc80000011605 */
[----:B------:R-:W-:-:S04]  /*8460*/  @P0 LOP3.LUT R0, R0, 0x1, RZ, 0xc0, !PT ;  /* 0x0000000100000812 */ /* 0x000fc800078ec0ff */
[----:B------:R-:W-:-:S04]  /*8470*/  @P0 IADD3 R0, PT, PT, R5, 0x487ffff, R0 ;  /* 0x0487ffff05000810 */ /* 0x000fc80007ffe000 */
[----:B------:R-:W-:-:S04]  /*8480*/  @P0 SHF.R.U32.HI R0, RZ, 0x14, R0 ;  /* 0x00000014ff000819 */ /* 0x000fc80000011600 */
[----:B------:R-:W-:Y:S01]  /*8490*/  @P0 LOP3.LUT R0, R0, 0xff, RZ, 0xc0, !PT ;  /* 0x000000ff00000812 */ /* 0x000fe200078ec0ff */
[----:B------:R-:W-:Y:S06]  /*84a0*/  @P0 BRA `(.L_x_194) ;  /* 0x0000000000140947 */ /* 0x000fec0003800000 */
[----:B------:R-:W-:-:S05]  /*84b0*/  FADD.FTZ R0, R4, 8192 ;  /* 0x4600000004007421 */ /* 0x000fca0000010000 */
[----:B------:R-:W-:Y:S02]  /*84c0*/  LOP3.LUT P0, R4, R0, 0xff, RZ, 0xc0, !PT ;  /* 0x000000ff00047812 */ /* 0x000fe4000780c0ff */
[----:B------:R-:W-:-:S11]  /*84d0*/  PRMT R0, RZ, 0x7610, R0 ;  /* 0x00007610ff007816 */ /* 0x000fd60000000000 */
[----:B------:R-:W-:Y:S05]  /*84e0*/  @!P0 BRA `(.L_x_193) ;  /* 0x00000000000c8947 */ /* 0x000fea0003800000 */
[----:B------:R-:W-:-:S07]  /*84f0*/  IMAD.MOV.U32 R0, RZ, RZ, R4 ;  /* 0x000000ffff007224 */ /* 0x000fce00078e0004 */
.L_x_194:
[----:B------:R-:W-:-:S04]  /*8500*/  SHF.R.U32.HI R5, RZ, 0x18, R5 ;  /* 0x00000018ff057819 */ /* 0x000fc80000011605 */
[----:B------:R-:W-:-:S07]  /*8510*/  LOP3.LUT R0, R0, 0x80, R5, 0xf8, !PT ;  /* 0x0000008000007812 */ /* 0x000fce00078ef805 */
.L_x_193:
[----:B------:R-:W-:Y:S05]  /*8520*/  BSYNC.RECONVERGENT B0 ;  /* 0x0000000000007941 */ /* 0x000fea0003800200 */
.L_x_192:
[----:B------:R3:W-:Y:S01]  /*8530*/  STG.E.U8 desc[UR36][R2.64], R0 ;  /* 0x0000000002007986 */ /* 0x0007e2000c101124 */
[----:B------:R-:W-:Y:S05]  /*8540*/  BRA `(.L_x_181) ;  /* 0x0000000800147947 */ /* 0x000fea0003800000 */
.L_x_190:
[----:B------:R-:W-:Y:S01]  /*8550*/  HADD2.F32 R5, -RZ, R0.H0_H0 ;  /* 0x20000000ff057230 */ /* 0x000fe20000004100 */
[----:B------:R-:W-:Y:S01]  /*8560*/  BSSY.RECONVERGENT B0, `(.L_x_195) ;  /* 0x0000013000007945 */ /* 0x000fe20003800200 */
[----:B------:R-:W-:-:S03]  /*8570*/  IMAD.MOV.U32 R0, RZ, RZ, 0x80 ;  /* 0x00000080ff007424 */ /* 0x000fc600078e00ff */
        /* <DEDUP_REMOVED lines=15> */
.L_x_197:
[----:B------:R-:W-:-:S04]  /*8670*/  SHF.R.U32.HI R5, RZ, 0x18, R5 ;  /* 0x00000018ff057819 */ /* 0x000fc80000011605 */
[----:B------:R-:W-:-:S07]  /*8680*/  LOP3.LUT R0, R0, 0x80, R5, 0xf8, !PT ;  /* 0x0000008000007812 */ /* 0x000fce00078ef805 */
.L_x_196:
[----:B------:R-:W-:Y:S05]  /*8690*/  BSYNC.RECONVERGENT B0 ;  /* 0x0000000000007941 */ /* 0x000fea0003800200 */
.L_x_195:
[----:B------:R0:W-:Y:S01]  /*86a0*/  STG.E.U8 desc[UR36][R2.64], R0 ;  /* 0x0000000002007986 */ /* 0x0001e2000c101124 */
[----:B------:R-:W-:Y:S05]  /*86b0*/  BRA `(.L_x_181) ;  /* 0x0000000400b87947 */ /* 0x000fea0003800000 */
.L_x_189:
[----:B------:R-:W-:-:S09]  /*86c0*/  UISETP.NE.AND UP0, UPT, UR4, 0x1c, UPT ;  /* 0x0000001c0400788c */ /* 0x000fd2000bf05270 */
[----:B------:R-:W-:Y:S05]  /*86d0*/  BRA.U !UP0, `(.L_x_198) ;  /* 0x0000000108607547 */ /* 0x000fea000b800000 */
[----:B------:R-:W-:-:S09]  /*86e0*/  UISETP.NE.AND UP0, UPT, UR4, 0x1d, UPT ;  /* 0x0000001d0400788c */ /* 0x000fd2000bf05270 */
[----:B------:R-:W-:Y:S05]  /*86f0*/  BRA.U !UP0, `(.L_x_199) ;  /* 0x0000000108487547 */ /* 0x000fea000b800000 */
[----:B------:R-:W-:-:S09]  /*8700*/  UISETP.NE.AND UP0, UPT, UR4, 0x2c, UPT ;  /* 0x0000002c0400788c */ /* 0x000fd2000bf05270 */
[----:B------:R-:W-:Y:S05]  /*8710*/  BRA.U UP0, `(.L_x_180) ;  /* 0x0000000100bc7547 */ /* 0x000fea000b800000 */
        /* <DEDUP_REMOVED lines=8> */
[----:B------:R-:W-:Y:S02]  /*87a0*/  @P1 ISETP.EQ.U32.AND P2, PT, R0, 0x1, P0 ;  /* 0x000000010000180c */ /* 0x000fe40000742070 */
[----:B------:R-:W-:Y:S02]  /*87b0*/  PLOP3.LUT P0, PT, PT, PT, PT, 0x80, 0x8 ;  /* 0x000000000008781c */ /* 0x000fe40003f0f070 */
[----:B------:R-:W-:Y:S02]  /*87c0*/  @P1 PLOP3.LUT P0, PT, P2, PT, PT, 0x80, 0x8 ;  /* 0x000000000008181c */ /* 0x000fe4000170f070 */
[----:B------:R-:W-:-:S11]  /*87d0*/  @P1 IADD3 R0, PT, PT, R6, 0x1, RZ ;  /* 0x0000000106001810 */ /* 0x000fd60007ffe0ff */
[----:B------:R-:W-:-:S04]  /*87e0*/  @!P0 IMAD.MOV R0, RZ, RZ, R6 ;  /* 0x000000ffff008224 */ /* 0x000fc800078e0206 */
[----:B------:R-:W-:-:S05]  /*87f0*/  @P1 IMAD.MOV.U32 R5, RZ, RZ, R0 ;  /* 0x000000ffff051224 */ /* 0x000fca00078e0000 */
[----:B------:R2:W-:Y:S01]  /*8800*/  STG.E.U8 desc[UR36][R2.64], R5 ;  /* 0x0000000502007986 */ /* 0x0005e2000c101124 */
[----:B------:R-:W-:Y:S05]  /*8810*/  BRA `(.L_x_181) ;  /* 0x0000000400607947 */ /* 0x000fea0003800000 */
.L_x_199:
[----:B------:R-:W-:-:S06]  /*8820*/  HADD2.F32 R4, -RZ, R0.H0_H0 ;  /* 0x20000000ff047230 */ /* 0x000fcc0000004100 */
[----:B------:R-:W0:Y:S02]  /*8830*/  F2I.U64.TRUNC R4, R4 ;  /* 0x0000000400047311 */ /* 0x000e24000020d800 */
[----:B0-----:R1:W-:Y:S01]  /*8840*/  STG.E.64 desc[UR36][R2.64], R4 ;  /* 0x0000000402007986 */ /* 0x0013e2000c101b24 */
[----:B------:R-:W-:Y:S05]  /*8850*/  BRA `(.L_x_181) ;  /* 0x0000000400507947 */ /* 0x000fea0003800000 */
.L_x_198:
[----:B------:R-:W-:-:S04]  /*8860*/  HADD2.F32 R0, -RZ, R0.H0_H0 ;  /* 0x20000000ff007230 */ /* 0x000fc80000004100 */
[----:B------:R-:W0:Y:S02]  /*8870*/  F2I.FTZ.U32.TRUNC.NTZ R5, R0 ;  /* 0x0000000000057305 */ /* 0x000e24000021f000 */
[----:B0-----:R0:W-:Y:S01]  /*8880*/  STG.E desc[UR36][R2.64], R5 ;  /* 0x0000000502007986 */ /* 0x0011e2000c101924 */
[----:B------:R-:W-:Y:S05]  /*8890*/  BRA `(.L_x_181) ;  /* 0x0000000400407947 */ /* 0x000fea0003800000 */
.L_x_188:
        /* <DEDUP_REMOVED lines=11> */
.L_x_201:
[----:B------:R-:W-:Y:S01]  /*8950*/  HADD2.F32 R0, -RZ, R0.H0_H0 ;  /* 0x20000000ff007230 */ /* 0x000fe20000004100 */
[----:B------:R-:W-:-:S04]  /*8960*/  CS2R R6, SRZ ;  /* 0x0000000000067805 */ /* 0x000fc8000001ff00 */
[----:B------:R-:W-:-:S04]  /*8970*/  FMUL.FTZ R0, R0, 1 ;  /* 0x3f80000000007820 */ /* 0x000fc80000410000 */
[----:B------:R-:W0:Y:S02]  /*8980*/  F2F.F64.F32 R4, R0 ;  /* 0x0000000000047310 */ /* 0x000e240000201800 */
[----:B0-----:R0:W-:Y:S01]  /*8990*/  STG.E.128 desc[UR36][R2.64], R4 ;  /* 0x0000000402007986 */ /* 0x0011e2000c101d24 */
[----:B------:R-:W-:Y:S05]  /*89a0*/  BRA `(.L_x_181) ;  /* 0x0000000000fc7947 */ /* 0x000fea0003800000 */
.L_x_200:
[----:B------:R-:W-:-:S09]  /*89b0*/  UISETP.NE.AND UP0, UPT, UR4, 0xf, UPT ;  /* 0x0000000f0400788c */ /* 0x000fd2000bf05270 */
[----:B------:R-:W-:Y:S05]  /*89c0*/  BRA.U !UP0, `(.L_x_202) ;  /* 0x0000000108e87547 */ /* 0x000fea000b800000 */
[----:B------:R-:W-:-:S09]  /*89d0*/  UISETP.NE.AND UP0, UPT, UR4, 0x17, UPT ;  /* 0x000000170400788c */ /* 0x000fd2000bf05270 */
[----:B------:R-:W-:Y:S05]  /*89e0*/  BRA.U !UP0, `(.L_x_203) ;  /* 0x0000000108907547 */ /* 0x000fea000b800000 */
[----:B------:R-:W-:-:S09]  /*89f0*/  UISETP.NE.AND UP0, UPT, UR4, 0x18, UPT ;  /* 0x000000180400788c */ /* 0x000fd2000bf05270 */
[----:B------:R-:W-:Y:S05]  /*8a00*/  BRA.U !UP0, `(.L_x_204) ;  /* 0x0000000108447547 */ /* 0x000fea000b800000 */
.L_x_180:
[----:B------:R-:W-:Y:S01]  /*8a10*/  MOV R0, 0x0 ;  /* 0x0000000000007802 */ /* 0x000fe20000000f00 */
[----:B------:R-:W0:Y:S01]  /*8a20*/  LDCU.64 UR4, c[0x4][0x128] ;  /* 0x01002500ff0477ac */ /* 0x000e220008000a00 */
[----:B------:R-:W-:Y:S02]  /*8a30*/  HFMA2 R12, -RZ, RZ, 0, 5.9604644775390625e-08 ;  /* 0x00000001ff0c7431 */ /* 0x000fe400000001ff */
[----:B------:R-:W-:Y:S01]  /*8a40*/  IMAD.MOV.U32 R8, RZ, RZ, 0x65 ;  /* 0x00000065ff087424 */ /* 0x000fe200078e00ff */
[----:B------:R1:W2:Y:S01]  /*8a50*/  LDC.64 R2, c[0x4][R0] ;  /* 0x0100000000027b82 */ /* 0x0002a20000000a00 */
[----:B------:R-:W3:Y:S01]  /*8a60*/  LDCU.64 UR6, c[0x4][0x130] ;  /* 0x01002600ff0677ac */ /* 0x000ee20008000a00 */
[----:B------:R-:W-:Y:S01]  /*8a70*/  IMAD.MOV.U32 R13, RZ, RZ, RZ ;  /* 0x000000ffff0d7224 */ /* 0x000fe200078e00ff */
[----:B------:R-:W4:Y:S01]  /*8a80*/  LDCU.64 UR8, c[0x4][0x40] ;  /* 0x01000800ff0877ac */ /* 0x000f220008000a00 */
[----:B0-----:R-:W-:Y:S02]  /*8a90*/  IMAD.U32 R4, RZ, RZ, UR4 ;  /* 0x00000004ff047e24 */ /* 0x001fe4000f8e00ff */
[----:B------:R-:W-:Y:S01]  /*8aa0*/  IMAD.U32 R5, RZ, RZ, UR5 ;  /* 0x00000005ff057e24 */ /* 0x000fe2000f8e00ff */
[----:B---3--:R-:W-:Y:S01]  /*8ab0*/  MOV R6, UR6 ;  /* 0x0000000600067c02 */ /* 0x008fe20008000f00 */
[----:B------:R-:W-:-:S02]  /*8ac0*/  IMAD.U32 R7, RZ, RZ, UR7 ;  /* 0x00000007ff077e24 */ /* 0x000fc4000f8e00ff */
[----:B----4-:R-:W-:Y:S02]  /*8ad0*/  IMAD.U32 R10, RZ, RZ, UR8 ;  /* 0x00000008ff0a7e24 */ /* 0x010fe4000f8e00ff */
[----:B-1----:R-:W-:-:S07]  /*8ae0*/  IMAD.U32 R11, RZ, RZ, UR9 ;  /* 0x00000009ff0b7e24 */ /* 0x002fce000f8e00ff */
[----:B------:R-:W-:-:S07]  /*8af0*/  LEPC R20, `(.L_x_205) ;  /* 0x000000001014794e */ /* 0x000fce0000000000 */
[----:B--2---:R-:W-:Y:S05]  /*8b00*/  CALL.ABS.NOINC R2 ;  /* 0x0000000002007343 */ /* 0x004fea0003c00000 */
.L_x_205:
[----:B------:R-:W-:Y:S05]  /*8b10*/  BRA `(.L_x_181) ;  /* 0x0000000000a07947 */ /* 0x000fea0003800000 */
.L_x_204:
[----:B------:R-:W-:Y:S01]  /*8b20*/  HADD2.F32 R7, -RZ, R0.H0_H0 ;  /* 0x20000000ff077230 */ /* 0x000fe20000004100 */
[----:B------:R-:W-:Y:S01]  /*8b30*/  BSSY.RECONVERGENT B0, `(.L_x_206) ;  /* 0x000000c000007945 */ /* 0x000fe20003800200 */
[----:B------:R-:W-:-:S03]  /*8b40*/  IMAD.MOV.U32 R0, RZ, RZ, 0x7f ;  /* 0x0000007fff007424 */ /* 0x000fc600078e00ff */
[----:B------:R-:W-:Y:S02]  /*8b50*/  LOP3.LUT R4, R7, 0x7fffffff, RZ, 0xc0, !PT ;  /* 0x7fffffff07047812 */ /* 0x000fe400078ec0ff */
[----:B------:R-:W-:Y:S02]  /*8b60*/  SHF.R.U32.HI R5, RZ, 0x18, R7 ;  /* 0x00000018ff057819 */ /* 0x000fe40000011607 */
[----:B------:R-:W-:-:S13]  /*8b70*/  ISETP.GT.U32.AND P0, PT, R4, 0x43efffff, PT ;  /* 0x43efffff0400780c */ /* 0x000fda0003f04070 */
[----:B------:R-:W-:Y:S05]  /*8b80*/  @P0 BRA `(.L_x_207) ;  /* 0x0000000000180947 */ /* 0x000fea0003800000 */
[----:B------:R-:W-:-:S13]  /*8b90*/  ISETP.GE.U32.AND P0, PT, R4, 0x3c800000, PT ;  /* 0x3c8000000400780c */ /* 0x000fda0003f06070 */
[----:B------:R-:W-:-:S04]  /*8ba0*/  @P0 SHF.R.U32.HI R0, RZ, 0x14, R7 ;  /* 0x00000014ff000819 */ /* 0x000fc80000011607 */
[----:B------:R-:W-:-:S04]  /*8bb0*/  @P0 LOP3.LUT R0, R0, 0x1, RZ, 0xc0, !PT ;  /* 0x0000000100000812 */ /* 0x000fc800078ec0ff */
[----:B------:R-:W-:-:S04]  /*8bc0*/  @P0 IADD3 R0, PT, PT, R7, 0x407ffff, R0 ;  /* 0x0407ffff07000810 */ /* 0x000fc80007ffe000 */
[----:B------:R-:W-:Y:S01]  /*8bd0*/  @P0 SHF.R.U32.HI R0, RZ, 0x14, R0 ;  /* 0x00000014ff000819 */ /* 0x000fe20000011600 */
[----:B------:R-:W-:-:S07]  /*8be0*/  @!P0 FADD.FTZ R0, R4, 16384 ;  /* 0x4680000004008421 */ /* 0x000fce0000010000 */
.L_x_207:
[----:B------:R-:W-:Y:S05]  /*8bf0*/  BSYNC.RECONVERGENT B0 ;  /* 0x0000000000007941 */ /* 0x000fea0003800200 */
.L_x_206:
[----:B------:R-:W-:-:S05]  /*8c00*/  LOP3.LUT R5, R0, 0x80, R5, 0xf8, !PT ;  /* 0x0000008000057812 */ /* 0x000fca00078ef805 */
[----:B------:R0:W-:Y:S01]  /*8c10*/  STG.E.U8 desc[UR36][R2.64], R5 ;  /* 0x0000000502007986 */ /* 0x0001e2000c101124 */
[----:B------:R-:W-:Y:S05]  /*8c20*/  BRA `(.L_x_181) ;  /* 0x00000000005c7947 */ /* 0x000fea0003800000 */
.L_x_203:
[----:B------:R-:W-:Y:S01]  /*8c30*/  HADD2.F32 R5, -RZ, R0.H0_H0 ;  /* 0x20000000ff057230 */ /* 0x000fe20000004100 */
[----:B------:R-:W-:Y:S04]  /*8c40*/  BSSY.RECONVERGENT B0, `(.L_x_208) ;  /* 0x000000e000007945 */ /* 0x000fe80003800200 */
[----:B------:R-:W-:-:S04]  /*8c50*/  LOP3.LUT R4, R5, 0x7fffffff, RZ, 0xc0, !PT ;  /* 0x7fffffff05047812 */ /* 0x000fc800078ec0ff */
[----:B------:R-:W-:-:S13]  /*8c60*/  ISETP.GT.U32.AND P0, PT, R4, 0x477fffff, PT ;  /* 0x477fffff0400780c */ /* 0x000fda0003f04070 */
[----:B------:R-:W-:Y:S05]  /*8c70*/  @P0 BRA `(.L_x_209) ;  /* 0x00000000001c0947 */ /* 0x000fea0003800000 */
[----:B------:R-:W-:-:S13]  /*8c80*/  ISETP.GE.U32.AND P0, PT, R4, 0x38800000, PT ;  /* 0x388000000400780c */ /* 0x000fda0003f06070 */
[----:B------:R-:W-:-:S04]  /*8c90*/  @P0 SHF.R.U32.HI R0, RZ, 0x15, R5 ;  /* 0x00000015ff000819 */ /* 0x000fc80000011605 */
[----:B------:R-:W-:-:S04]  /*8ca0*/  @P0 LOP3.LUT R0, R0, 0x1, RZ, 0xc0, !PT ;  /* 0x0000000100000812 */ /* 0x000fc800078ec0ff */
[----:B------:R-:W-:-:S04]  /*8cb0*/  @P0 IADD3 R0, PT, PT, R5, 0x80fffff, R0 ;  /* 0x080fffff05000810 */ /* 0x000fc80007ffe000 */
[----:B------:R-:W-:Y:S01]  /*8cc0*/  @P0 SHF.R.U32.HI R0, RZ, 0x15, R0 ;  /* 0x00000015ff000819 */ /* 0x000fe20000011600 */
[----:B------:R-:W-:Y:S01]  /*8cd0*/  @!P0 FADD.FTZ R0, R4, 128 ;  /* 0x4300000004008421 */ /* 0x000fe20000010000 */
[----:B------:R-:W-:Y:S06]  /*8ce0*/  BRA `(.L_x_210) ;  /* 0x00000000000c7947 */ /* 0x000fec0003800000 */
.L_x_209:
[----:B------:R-:W-:Y:S01]  /*8cf0*/  IMAD.MOV.U32 R0, RZ, RZ, 0x7f ;  /* 0x0000007fff007424 */ /* 0x000fe200078e00ff */
[----:B------:R-:W-:-:S04]  /*8d00*/  ISETP.GT.U32.AND P0, PT, R4, 0x7f800000, PT ;  /* 0x7f8000000400780c */ /* 0x000fc80003f04070 */
[----:B------:R-:W-:-:S09]  /*8d10*/  SEL R0, R0, 0x7c, P0 ;  /* 0x0000007c00007807 */ /* 0x000fd20000000000 */
.L_x_210:
[----:B------:R-:W-:Y:S05]  /*8d20*/  BSYNC.RECONVERGENT B0 ;  /* 0x0000000000007941 */ /* 0x000fea0003800200 */
.L_x_208:
[----:B------:R-:W-:-:S04]  /*8d30*/  SHF.R.U32.HI R5, RZ, 0x18, R5 ;  /* 0x00000018ff057819 */ /* 0x000fc80000011605 */
[----:B------:R-:W-:-:S05]  /*8d40*/  LOP3.LUT R5, R0, 0x80, R5, 0xf8, !PT ;  /* 0x0000008000057812 */ /* 0x000fca00078ef805 */
[----:B------:R0:W-:Y:S01]  /*8d50*/  STG.E.U8 desc[UR36][R2.64], R5 ;  /* 0x0000000502007986 */ /* 0x0001e2000c101124 */
[----:B------:R-:W-:Y:S05]  /*8d60*/  BRA `(.L_x_181) ;  /* 0x00000000000c7947 */ /* 0x000fea0003800000 */
.L_x_202:
[----:B------:R-:W-:-:S05]  /*8d70*/  HADD2.F32 R0, -RZ, R0.H0_H0 ;  /* 0x20000000ff007230 */ /* 0x000fca0000004100 */
[----:B------:R-:W-:-:S05]  /*8d80*/  F2FP.BF16.F32.PACK_AB R0, RZ, R0 ;  /* 0x00000000ff00723e */ /* 0x000fca00000010ff */
[----:B------:R0:W-:Y:S02]  /*8d90*/  STG.E.U16 desc[UR36][R2.64], R0 ;  /* 0x0000000002007986 */ /* 0x0001e4000c101524 */
.L_x_181:
[----:B------:R-:W-:-:S07]  /*8da0*/  VIADD R17, R17, 0x80 ;  /* 0x0000008011117836 */ /* 0x000fce0000000000 */
.L_x_108:
[----:B------:R-:W-:Y:S05]  /*8db0*/  BSYNC.RECONVERGENT B6 ;  /* 0x0000000000067941 */ /* 0x000fea0003800200 */
.L_x_107:
[----:B------:R-:W5:Y:S01]  /*8dc0*/  LDCU UR4, c[0x0][0x380] ;  /* 0x00007000ff0477ac */ /* 0x000f620008000800 */
[----:B------:R-:W-:Y:S01]  /*8dd0*/  BSSY.RECONVERGENT B6, `(.L_x_211) ;  /* 0x0000465000067945 */ /* 0x000fe20003800200 */
[----:B-----5:R-:W-:-:S13]  /*8de0*/  ISETP.GE.AND P0, PT, R17, UR4, PT ;  /* 0x0000000411007c0c */ /* 0x020fda000bf06270 */
[----:B------:R-:W-:Y:S05]  /*8df0*/  @P0 BRA `(.L_x_212) ;  /* 0x0000004400880947 */ /* 0x000fea0003800000 */
[----:B------:R-:W5:Y:S01]  /*8e00*/  LDCU UR4, c[0x0][0x388] ;  /* 0x00007100ff0477ac */ /* 0x000f620008000800 */
[----:B------:R-:W-:Y:S01]  /*8e10*/  MOV R18, RZ ;  /* 0x000000ff00127202 */ /* 0x000fe20000000f00 */
[----:B0--3--:R-:W-:Y:S02]  /*8e20*/  IMAD.MOV.U32 R0, RZ, RZ, RZ ;  /* 0x000000ffff007224 */ /* 0x009fe400078e00ff */
[----:B------:R-:W-:Y:S01]  /*8e30*/  IMAD.MOV.U32 R16, RZ, RZ, RZ ;  /* 0x000000ffff107224 */ /* 0x000fe200078e00ff */
[----:B-----5:R-:W-:-:S09]  /*8e40*/  UISETP.NE.AND UP0, UPT, UR4, URZ, UPT ;  /* 0x000000ff0400728c */ /* 0x020fd2000bf05270 */
[----:B------:R-:W-:Y:S05]  /*8e50*/  BRA.U !UP0, `(.L_x_213) ;  /* 0x0000001508707547 */ /* 0x000fea000b800000 */
[----:B------:R-:W1:Y:S01]  /*8e60*/  LDCU.64 UR4, c[0x0][0x390] ;  /* 0x00007200ff0477ac */ /* 0x000e620008000a00 */
[----:B------:R-:W-:Y:S01]  /*8e70*/  IMAD.MOV.U32 R16, RZ, RZ, RZ ;  /* 0x000000ffff107224 */ /* 0x000fe200078e00ff */
[----:B------:R-:W0:Y:S01]  /*8e80*/  LDCU UR6, c[0x0][0x38c] ;  /* 0x00007180ff0677ac */ /* 0x000e220008000800 */
[----:B------:R-:W3:Y:S01]  /*8e90*/  LDCU.64 UR8, c[0x0][0x4b8] ;  /* 0x00009700ff0877ac */ /* 0x000ee20008000a00 */
[----:B------:R-:W-:Y:S01]  /*8ea0*/  UISETP.NE.AND UP0, UPT, UR41, URZ, UPT ;  /* 0x000000ff2900728c */ /* 0x000fe2000bf05270 */
[----:B-12-4-:R-:W-:Y:S01]  /*8eb0*/  IMAD.HI.U32 R2, R17, UR4, R16 ;  /* 0x0000000411027c27 */ /* 0x016fe2000f8e0010 */
[----:B------:R-:W1:Y:S04]  /*8ec0*/  LDCU UR4, c[0x0][0x4c0] ;  /* 0x00009800ff0477ac */ /* 0x000e680008000800 */
[----:B------:R-:W-:-:S05]  /*8ed0*/  SHF.R.U32.HI R3, RZ, UR5, R2 ;  /* 0x00000005ff037c19 */ /* 0x000fca0008011602 */
[----:B------:R-:W-:-:S04]  /*8ee0*/  IMAD.MOV R18, RZ, RZ, -R3 ;  /* 0x000000ffff127224 */ /* 0x000fc800078e0a03 */
[----:B0-----:R-:W-:-:S04]  /*8ef0*/  IMAD R18, R18, UR6, R17 ;  /* 0x0000000612127c24 */ /* 0x001fc8000f8e0211 */
[C---:B---3--:R-:W-:Y:S02]  /*8f00*/  IMAD R16, R18.reuse, UR8, RZ ;  /* 0x0000000812107c24 */ /* 0x048fe4000f8e02ff */
[C---:B------:R-:W-:Y:S02]  /*8f10*/  IMAD R0, R18.reuse, UR9, RZ ;  /* 0x0000000912007c24 */ /* 0x040fe4000f8e02ff */
[----:B-1----:R-:W-:Y:S01]  /*8f20*/  IMAD R18, R18, UR4, RZ ;  /* 0x0000000412127c24 */ /* 0x002fe2000f8e02ff */
        /* <DEDUP_REMOVED lines=335> */
.L_x_213:
[----:B------:R-:W1:Y:S01]  /*a420*/  LDCU.64 UR6, c[0x0][0x5f0] ;  /* 0x0000be00ff0677ac */ /* 0x000e620008000a00 */
[----:B------:R-:W-:-:S04]  /*a430*/  UPRMT UR4, UR39, 0x9910, URZ ;  /* 0x0000991027047896 */ /* 0x000fc800080000ff */
[----:B------:R-:W-:Y:S01]  /*a440*/  UISETP.GT.AND UP0, UPT, UR4, 0x9, UPT ;  /* 0x000000090400788c */ /* 0x000fe2000bf04270 */
[----:B-12-4-:R-:W-:-:S05]  /*a450*/  IADD3 R2, P0, PT, R0, UR6, RZ ;  /* 0x0000000600027c10 */ /* 0x016fca000ff1e0ff */
        /* <DEDUP_REMOVED lines=15> */
.L_x_217:
[----:B------:R-:W2:Y:S02]  /*a550*/  LDG.E.U8 R2, desc[UR36][R2.64] ;  /* 0x0000002402027981 */ /* 0x000ea4000c1e1100 */
[----:B--2---:R-:W-:-:S04]  /*a560*/  I2FP.F32.U32 R0, R2 ;  /* 0x0000000200007245 */ /* 0x004fc80000201000 */
[----:B------:R-:W-:-:S04]  /*a570*/  F2FP.F16.F32.PACK_AB R0, RZ, R0 ;  /* 0x00000000ff00723e */ /* 0x000fc800000000ff */
[----:B------:R-:W-:Y:S01]  /*a580*/  PRMT R19, R0, 0x7610, R19 ;  /* 0x0000761000137816 */ /* 0x000fe20000000013 */
[----:B------:R-:W-:Y:S06]  /*a590*/  BRA `(.L_x_219) ;  /* 0x0000000c00d47947 */ /* 0x000fec0003800000 */
.L_x_216:
        /* <DEDUP_REMOVED lines=11> */
.L_x_221:
[----:B------:R-:W2:Y:S02]  /*a650*/  LDG.E R2, desc[UR36][R2.64] ;  /* 0x0000002402027981 */ /* 0x000ea4000c1e1900 */
[----:B--2---:R-:W-:-:S04]  /*a660*/  I2FP.F32.S32 R0, R2 ;  /* 0x0000000200007245 */ /* 0x004fc80000201400 */
[----:B------:R-:W-:-:S04]  /*a670*/  F2FP.F16.F32.PACK_AB R0, RZ, R0 ;  /* 0x00000000ff00723e */ /* 0x000fc800000000ff */
[----:B------:R-:W-:Y:S01]  /*a680*/  PRMT R19, R0, 0x7610, R19 ;  /* 0x0000761000137816 */ /* 0x000fe20000000013 */
[----:B------:R-:W-:Y:S06]  /*a690*/  BRA `(.L_x_219) ;  /* 0x0000000c00947947 */ /* 0x000fec0003800000 */
.L_x_220:
[----:B------:R-:W2:Y:S02]  /*a6a0*/  LDG.E.U16 R2, desc[UR36][R2.64] ;  /* 0x0000002402027981 */ /* 0x000ea4000c1e1500 */
[----:B--2---:R-:W0:Y:S02]  /*a6b0*/  I2F.S16 R0, R2 ;  /* 0x0000000200007306 */ /* 0x004e240000101400 */
[----:B0-----:R-:W-:-:S04]  /*a6c0*/  F2FP.F16.F32.PACK_AB R0, RZ, R0 ;  /* 0x00000000ff00723e */ /* 0x001fc800000000ff */
[----:B------:R-:W-:Y:S01]  /*a6d0*/  PRMT R19, R0, 0x7610, R19 ;  /* 0x0000761000137816 */ /* 0x000fe20000000013 */
[----:B------:R-:W-:Y:S06]  /*a6e0*/  BRA `(.L_x_219) ;  /* 0x0000000c00807947 */ /* 0x000fec0003800000 */
.L_x_215:
        /* <DEDUP_REMOVED lines=9> */
.L_x_223:
[----:B------:R1:W5:Y:S01]  /*a780*/  LDG.E.U16 R19, desc[UR36][R2.64] ;  /* 0x0000002402137981 */ /* 0x000362000c1e1500 */
[----:B------:R-:W-:Y:S05]  /*a790*/  BRA `(.L_x_219) ;  /* 0x0000000c00547947 */ /* 0x000fea0003800000 */
.L_x_222:
        /* <DEDUP_REMOVED lines=9> */
.L_x_225:
[----:B------:R0:W5:Y:S01]  /*a830*/  LDG.E.U16 R19, desc[UR36][R2.64] ;  /* 0x0000002402137981 */ /* 0x000162000c1e1500 */
[----:B------:R-:W-:Y:S05]  /*a840*/  BRA `(.L_x_219) ;  /* 0x0000000c00287947 */ /* 0x000fea0003800000 */
.L_x_224:
        /* <DEDUP_REMOVED lines=13> */
.L_x_214:
        /* <DEDUP_REMOVED lines=14> */
.L_x_228:
        /* <DEDUP_REMOVED lines=13> */
.L_x_227:
[----:B------:R-:W-:-:S09]  /*aad0*/  UISETP.NE.AND UP0, UPT, UR4, 0xf, UPT ;  /* 0x0000000f0400788c */ /* 0x000fd2000bf05270 */
[----:B------:R-:W-:Y:S05]  /*aae0*/  BRA.U !UP0, `(.L_x_229) ;  /* 0x00000001089c7547 */ /* 0x000fea000b800000 */
[----:B------:R-:W-:-:S09]  /*aaf0*/  UISETP.NE.AND UP0, UPT, UR4, 0x17, UPT ;  /* 0x000000170400788c */ /* 0x000fd2000bf05270 */
[----:B------:R-:W-:Y:S05]  /*ab00*/  BRA.U !UP0, `(.L_x_230) ;  /* 0x00000001085c7547 */ /* 0x000fea000b800000 */
[----:B------:R-:W-:-:S09]  /*ab10*/  UISETP.NE.AND UP0, UPT, UR4, 0x18, UPT ;  /* 0x000000180400788c */ /* 0x000fd2000bf05270 */
[----:B------:R-:W-:Y:S05]  /*ab20*/  BRA.U UP0, `(.L_x_218) ;  /* 0x0000000900047547 */ /* 0x000fea000b800000 */
[----:B------:R-:W2:Y:S01]  /*ab30*/  LDG.E.U8 R0, desc[UR36][R2.64] ;  /* 0x0000002402007981 */ /* 0x000ea2000c1e1100 */
[----:B------:R-:W-:Y:S01]  /*ab40*/  MOV R6, 0x1f ;  /* 0x0000001f00067802 */ /* 0x000fe20000000f00 */
        /* <DEDUP_REMOVED lines=8> */
[C---:B------:R-:W-:Y:S01]  /*abd0*/  SHF.L.U32 R6, R4.reuse, R5, RZ ;  /* 0x0000000504067219 */ /* 0x040fe200000006ff */
[----:B------:R-:W-:-:S03]  /*abe0*/  VIADD R5, R4, 0x1000000 ;  /* 0x0100000004057836 */ /* 0x000fc60000000000 */
[----:B------:R-:W-:Y:S02]  /*abf0*/  LEA.HI R6, R6, -R7, RZ, 0x1c ;  /* 0x8000000706067211 */ /* 0x000fe400078fe0ff */
[----:B------:R-:W-:Y:S02]  /*ac00*/  SHF.R.S32.HI R5, RZ, 0x8, R5 ;  /* 0x00000008ff057819 */ /* 0x000fe40000011405 */
[----:B------:R-:W-:-:S04]  /*ac10*/  IADD3 R6, PT, PT, R6, 0x3c000000, RZ ;  /* 0x3c00000006067810 */ /* 0x000fc80007ffe0ff */
[----:B------:R-:W-:-:S04]  /*ac20*/  LOP3.LUT R5, R6, 0x7f800000, R5, 0xf8, !PT ;  /* 0x7f80000006057812 */ /* 0x000fc800078ef805 */
[----:B------:R-:W-:-:S04]  /*ac30*/  SEL R5, R5, RZ, P0 ;  /* 0x000000ff05057207 */ /* 0x000fc80000000000 */
[----:B------:R-:W-:-:S04]  /*ac40*/  LOP3.LUT R5, R5, 0x80000000, R0, 0xf8, !PT ;  /* 0x8000000005057812 */ /* 0x000fc800078ef800 */
[----:B------:R-:W-:-:S04]  /*ac50*/  F2FP.F16.F32.PACK_AB R5, RZ, R5 ;  /* 0x00000005ff05723e */ /* 0x000fc800000000ff */
[----:B------:R-:W-:Y:S01]  /*ac60*/  PRMT R19, R5, 0x7610, R19 ;  /* 0x0000761005137816 */ /* 0x000fe20000000013 */
[----:B------:R-:W-:Y:S06]  /*ac70*/  BRA `(.L_x_219) ;  /* 0x00000008001c7947 */ /* 0x000fec0003800000 */
.L_x_230:
        /* <DEDUP_REMOVED lines=14> */
.L_x_229:
[----:B------:R-:W2:Y:S02]  /*ad60*/  LDG.E.U16 R0, desc[UR36][R2.64] ;  /* 0x0000002402007981 */ /* 0x000ea4000c1e1500 */
[----:B--2---:R-:W-:-:S05]  /*ad70*/  IMAD.U32 R0, R0, 0x10000, RZ ;  /* 0x0001000000007824 */ /* 0x004fca00078e00ff */
[----:B------:R-:W-:-:S04]  /*ad80*/  F2FP.F16.F32.PACK_AB R0, RZ, R0 ;  /* 0x00000000ff00723e */ /* 0x000fc800000000ff */
[----:B------:R-:W-:Y:S01]  /*ad90*/  PRMT R19, R0, 0x7610, R19 ;  /* 0x0000761000137816 */ /* 0x000fe20000000013 */
[----:B------:R-:W-:Y:S06]  /*ada0*/  BRA `(.L_x_219) ;  /* 0x0000000400d07947 */ /* 0x000fec0003800000 */
.L_x_226:
        /* <DEDUP_REMOVED lines=13> */
.L_x_233:
        /* <DEDUP_REMOVED lines=21> */
.L_x_237:
[----:B------:R-:W-:Y:S05]  /*afd0*/  BSYNC.RECONVERGENT B1 ;  /* 0x0000000000017941 */ /* 0x000fea0003800200 */
.L_x_236:
[----:B------:R-:W-:Y:S01]  /*afe0*/  IMAD.SHL.U32 R0, R0, 0x100000, RZ ;  /* 0x0010000000007824 */ /* 0x000fe200078e00ff */
[----:B------:R-:W-:-:S04]  /*aff0*/  LEA R2, R2, 0x3b800000, 0x17 ;  /* 0x3b80000002027811 */ /* 0x000fc800078eb8ff */
[----:B------:R-:W-:-:S07]  /*b000*/  LOP3.LUT R0, R2, R0, R7, 0xfe, !PT ;  /* 0x0000000002007212 */ /* 0x000fce00078efe07 */
.L_x_235:
[----:B------:R-:W-:Y:S05]  /*b010*/  BSYNC.RECONVERGENT B0 ;  /* 0x0000000000007941 */ /* 0x000fea0003800200 */
.L_x_234:
[----:B------:R-:W-:-:S04]  /*b020*/  F2FP.F16.F32.PACK_AB R0, RZ, R0 ;  /* 0x00000000ff00723e */ /* 0x000fc800000000ff */
[----:B------:R-:W-:Y:S01]  /*b030*/  PRMT R19, R0, 0x7610, R19 ;  /* 0x0000761000137816 */ /* 0x000fe20000000013 */
[----:B------:R-:W-:Y:S06]  /*b040*/  BRA `(.L_x_219) ;  /* 0x0000000400287947 */ /* 0x000fec0003800000 */
.L_x_232:
        /* <DEDUP_REMOVED lines=21> */
.L_x_241:
[----:B------:R-:W-:Y:S05]  /*b1a0*/  BSYNC.RECONVERGENT B1 ;  /* 0x0000000000017941 */ /* 0x000fea0003800200 */
.L_x_240:
[----:B------:R-:W-:Y:S01]  /*b1b0*/  IMAD.SHL.U32 R0, R0, 0x200000, RZ ;  /* 0x0020000000007824 */ /* 0x000fe200078e00ff */
[----:B------:R-:W-:-:S04]  /*b1c0*/  LEA R2, R2, 0x37800000, 0x17 ;  /* 0x3780000002027811 */ /* 0x000fc800078eb8ff */
[----:B------:R-:W-:-:S07]  /*b1d0*/  LOP3.LUT R0, R2, R0, R7, 0xfe, !PT ;  /* 0x0000000002007212 */ /* 0x000fce00078efe07 */
.L_x_239:
[----:B------:R-:W-:Y:S05]  /*b1e0*/  BSYNC.RECONVERGENT B0 ;  /* 0x0000000000007941 */ /* 0x000fea0003800200 */
.L_x_238:
[----:B------:R-:W-:-:S04]  /*b1f0*/  F2FP.F16.F32.PACK_AB R0, RZ, R0 ;  /* 0x00000000ff00723e */ /* 0x000fc800000000ff */
[----:B------:R-:W-:Y:S01]  /*b200*/  PRMT R19, R0, 0x7610, R19 ;  /* 0x0000761000137816 */ /* 0x000fe20000000013 */
[----:B------:R-:W-:Y:S06]  /*b210*/  BRA `(.L_x_219) ;  /* 0x0000000000b47947 */ /* 0x000fec0003800000 */
.L_x_231:
        /* <DEDUP_REMOVED lines=12> */
[----:B------:R-:W-:Y:S01]  /*b2e0*/  @!P0 MOV R0, 0x7f800001 ;  /* 0x7f80000100008802 */ /* 0x000fe20000000f00 */
[----:B------:R-:W-:-:S07]  /*b2f0*/  @P0 IMAD.SHL.U32 R0, R2, 0x800000, RZ ;  /* 0x0080000002000824 */ /* 0x000fce00078e00ff */
.L_x_245:
[----:B------:R-:W-:Y:S05]  /*b300*/  BSYNC.RECONVERGENT B0 ;  /* 0x0000000000007941 */ /* 0x000fea0003800200 */
.L_x_244:
[----:B------:R-:W-:-:S04]  /*b310*/  F2FP.F16.F32.PACK_AB R0, RZ, R0 ;  /* 0x00000000ff00723e */ /* 0x000fc800000000ff */
[----:B------:R-:W-:Y:S01]  /*b320*/  PRMT R19, R0, 0x7610, R19 ;  /* 0x0000761000137816 */ /* 0x000fe20000000013 */
[----:B------:R-:W-:Y:S06]  /*b330*/  BRA `(.L_x_219) ;  /* 0x00000000006c7947 */ /* 0x000fec0003800000 */
.L_x_218:
[----:B------:R-:W-:Y:S01]  /*b340*/  MOV R2, 0x0 ;  /* 0x0000000000027802 */ /* 0x000fe20000000f00 */
[----:B------:R-:W0:Y:S01]  /*b350*/  LDCU.64 UR4, c[0x4][0x128] ;  /* 0x01002500ff0477ac */ /* 0x000e220008000a00 */
[----:B------:R-:W-:Y:S02]  /*b360*/  HFMA2 R13, -RZ, RZ, 0, 0 ;  /* 0x00000000ff0d7431 */ /* 0x000fe400000001ff */
[----:B------:R-:W-:Y:S01]  /*b370*/  IMAD.MOV.U32 R8, RZ, RZ, 0x4e ;  /* 0x0000004eff087424 */ /* 0x000fe200078e00ff */
[----:B------:R-:W1:Y:S01]  /*b380*/  LDCU.64 UR6, c[0x4][0x130] ;  /* 0x01002600ff0677ac */ /* 0x000e620008000a00 */
[----:B------:R-:W2:Y:S01]  /*b390*/  LDC.64 R2, c[0x4][R2] ;  /* 0x0100000002027b82 */ /* 0x000ea20000000a00 */
[----:B------:R-:W-:Y:S01]  /*b3a0*/  IMAD.MOV.U32 R12, RZ, RZ, 0x1 ;  /* 0x00000001ff0c7424 */ /* 0x000fe200078e00ff */
        /* <DEDUP_REMOVED lines=9> */
.L_x_246:
[----:B------:R-:W-:Y:S01]  /*b440*/  PRMT R19, RZ, 0x7610, R19 ;  /* 0x00007610ff137816 */ /* 0x000fe20000000013 */
[----:B------:R-:W-:Y:S06]  /*b450*/  BRA `(.L_x_219) ;  /* 0x0000000000247947 */ /* 0x000fec0003800000 */
.L_x_243:
[----:B------:R-:W2:Y:S02]  /*b460*/  LDG.E.64 R2, desc[UR36][R2.64] ;  /* 0x0000002402027981 */ /* 0x000ea4000c1e1b00 */
[----:B--2---:R-:W0:Y:S02]  /*b470*/  I2F.U64 R0, R2 ;  /* 0x0000000200007312 */ /* 0x004e240000301000 */
[----:B0-----:R-:W-:-:S04]  /*b480*/  F2FP.F16.F32.PACK_AB R0, RZ, R0 ;  /* 0x00000000ff00723e */ /* 0x001fc800000000ff */
[----:B------:R-:W-:Y:S01]  /*b490*/  PRMT R19, R0, 0x7610, R19 ;  /* 0x0000761000137816 */ /* 0x000fe20000000013 */
[----:B------:R-:W-:Y:S06]  /*b4a0*/  BRA `(.L_x_219) ;  /* 0x0000000000107947 */ /* 0x000fec0003800000 */
.L_x_242:
[----:B------:R-:W2:Y:S02]  /*b4b0*/  LDG.E R2, desc[UR36][R2.64] ;  /* 0x0000002402027981 */ /* 0x000ea4000c1e1900 */
[----:B--2---:R-:W-:-:S04]  /*b4c0*/  I2FP.F32.U32 R0, R2 ;  /* 0x0000000200007245 */ /* 0x004fc80000201000 */
[----:B------:R-:W-:-:S04]  /*b4d0*/  F2FP.F16.F32.PACK_AB R0, RZ, R0 ;  /* 0x00000000ff00723e */ /* 0x000fc800000000ff */
[----:B------:R-:W-:-:S07]  /*b4e0*/  PRMT R19, R0, 0x7610, R19 ;  /* 0x0000761000137816 */ /* 0x000fce0000000013 */
.L_x_219:
        /* <DEDUP_REMOVED lines=18> */
.L_x_250:
[----:B------:R-:W2:Y:S02]  /*b610*/  LDG.E.U8 R2, desc[UR36][R2.64] ;  /* 0x0000002402027981 */ /* 0x000ea4000c1e1100 */
[----:B--2---:R-:W-:-:S04]  /*b620*/  I2FP.F32.U32 R0, R2 ;  /* 0x0000000200007245 */ /* 0x004fc80000201000 */
[----:B------:R-:W-:Y:S01]  /*b630*/  F2FP.F16.F32.PACK_AB R0, RZ, R0 ;  /* 0x00000000ff00723e */ /* 0x000fe200000000ff */
[----:B------:R-:W-:Y:S06]  /*b640*/  BRA `(.L_x_252) ;  /* 0x0000000c009c7947 */ /* 0x000fec0003800000 */
.L_x_249:
        /* <DEDUP_REMOVED lines=10> */
.L_x_254:
[----:B------:R-:W2:Y:S02]  /*b6f0*/  LDG.E R2, desc[UR36][R2.64] ;  /* 0x0000002402027981 */ /* 0x000ea4000c1e1900 */
[----:B--2---:R-:W-:-:S04]  /*b700*/  I2FP.F32.S32 R0, R2 ;  /* 0x0000000200007245 */ /* 0x004fc80000201400 */
[----:B------:R-:W-:Y:S01]  /*b710*/  F2FP.F16.F32.PACK_AB R0, RZ, R0 ;  /* 0x00000000ff00723e */ /* 0x000fe200000000ff */
[----:B------:R-:W-:Y:S06]  /*b720*/  BRA `(.L_x_252) ;  /* 0x0000000c00647947 */ /* 0x000fec0003800000 */
.L_x_253:
[----:B------:R-:W2:Y:S02]  /*b730*/  LDG.E.U16 R2, desc[UR36][R2.64] ;  /* 0x0000002402027981 */ /* 0x000ea4000c1e1500 */
[----:B--2---:R-:W0:Y:S02]  /*b740*/  I2F.S16 R0, R2 ;  /* 0x0000000200007306 */ /* 0x004e240000101400 */
[----:B0-----:R-:W-:Y:S01]  /*b750*/  F2FP.F16.F32.PACK_AB R0, RZ, R0 ;  /* 0x00000000ff00723e */ /* 0x001fe200000000ff */
[----:B------:R-:W-:Y:S06]  /*b760*/  BRA `(.L_x_252) ;  /* 0x0000000c00547947 */ /* 0x000fec0003800000 */
.L_x_248:
        /* <DEDUP_REMOVED lines=9> */
.L_x_256:
[----:B------:R0:W5:Y:S01]  /*b800*/  LDG.E.U16 R0, desc[UR36][R2.64] ;  /* 0x0000002402007981 */ /* 0x000162000c1e1500 */
[----:B------:R-:W-:Y:S05]  /*b810*/  BRA `(.L_x_252) ;  /* 0x0000000c00287947 */ /* 0x000fea0003800000 */
.L_x_255:
        /* <DEDUP_REMOVED lines=9> */
.L_x_258:
[----:B------:R1:W5:Y:S01]  /*b8b0*/  LDG.E.U16 R0, desc[UR36][R2.64] ;  /* 0x0000002402007981 */ /* 0x000362000c1e1500 */
[----:B------:R-:W-:Y:S05]  /*b8c0*/  BRA `(.L_x_252) ;  /* 0x0000000800fc7947 */ /* 0x000fea0003800000 */
.L_x_257:
        /* <DEDUP_REMOVED lines=12> */
.L_x_247:
        /* <DEDUP_REMOVED lines=13> */
.L_x_261:
        /* <DEDUP_REMOVED lines=12> */
.L_x_260:
        /* <DEDUP_REMOVED lines=13> */
[----:B------:R-:W-:-:S04]  /*bbf0*/  VIADDMNMX.U32 R5, R5, R6, 0x4, !PT ;  /* 0x0000000405057446 */ /* 0x000fc80007800006 */
[----:B------:R-:W-:-:S04]  /*bc00*/  IADD3 R5, PT, PT, R5, -0x4, RZ ;  /* 0xfffffffc05057810 */ /* 0x000fc80007ffe0ff */
[C---:B------:R-:W-:Y:S01]  /*bc10*/  SHF.L.U32 R6, R4.reuse, R5, RZ ;  /* 0x0000000504067219 */ /* 0x040fe200000006ff */
[----:B------:R-:W-:Y:S02]  /*bc20*/  IMAD.SHL.U32 R7, R5, 0x800000, RZ ;  /* 0x0080000005077824 */ /* 0x000fe400078e00ff */
        /* <DEDUP_REMOVED lines=10> */
.L_x_263:
[----:B------:R-:W2:Y:S02]  /*bcd0*/  LDG.E.U8 R2, desc[UR36][R2.64] ;  /* 0x0000002402027981 */ /* 0x000ea4000c1e1100 */
[C---:B--2---:R-:W-:Y:S01]  /*bce0*/  IMAD.SHL.U32 R0, R2.reuse, 0x2000000, RZ ;  /* 0x0200000002007824 */ /* 0x044fe200078e00ff */
[----:B------:R-:W-:-:S04]  /*bcf0*/  SHF.L.U32 R5, R2, 0x8, RZ ;  /* 0x0000000802057819 */ /* 0x000fc800000006ff */
        /* <DEDUP_REMOVED lines=10> */
.L_x_262:
[----:B------:R-:W2:Y:S02]  /*bda0*/  LDG.E.U16 R0, desc[UR36][R2.64] ;  /* 0x0000002402007981 */ /* 0x000ea4000c1e1500 */
[----:B--2---:R-:W-:-:S05]  /*bdb0*/  IMAD.U32 R0, R0, 0x10000, RZ ;  /* 0x0001000000007824 */ /* 0x004fca00078e00ff */
[----:B------:R-:W-:Y:S01]  /*bdc0*/  F2FP.F16.F32.PACK_AB R0, RZ, R0 ;  /* 0x00000000ff00723e */ /* 0x000fe200000000ff */
[----:B------:R-:W-:Y:S06]  /*bdd0*/  BRA `(.L_x_252) ;  /* 0x0000000400b87947 */ /* 0x000fec0003800000 */
.L_x_259:
        /* <DEDUP_REMOVED lines=12> */
.L_x_266:
        /* <DEDUP_REMOVED lines=17> */
[----:B------:R-:W-:Y:S02]  /*bfb0*/  IADD3 R5, PT, PT, R3, -0x1c, RZ ;  /* 0xffffffe403057810 */ /* 0x000fe40007ffe0ff */
[----:B------:R-:W-:Y:S02]  /*bfc0*/  IADD3 R2, PT, PT, R2, 0x1d, -R3 ;  /* 0x0000001d02027810 */ /* 0x000fe40007ffe803 */
[----:B------:R-:W-:-:S04]  /*bfd0*/  SHF.L.U32 R5, R0, R5, RZ ;  /* 0x0000000500057219 */ /* 0x000fc800000006ff */
[----:B------:R-:W-:-:S07]  /*bfe0*/  LOP3.LUT R0, R5, 0x7, RZ, 0xc0, !PT ;  /* 0x0000000705007812 */ /* 0x000fce00078ec0ff */
.L_x_270:
[----:B------:R-:W-:Y:S05]  /*bff0*/  BSYNC.RECONVERGENT B1 ;  /* 0x0000000000017941 */ /* 0x000fea0003800200 */
.L_x_269:
[----:B------:R-:W-:Y:S01]  /*c000*/  IMAD.SHL.U32 R0, R0, 0x100000, RZ ;  /* 0x0010000000007824 */ /* 0x000fe200078e00ff */
[----:B------:R-:W-:-:S04]  /*c010*/  LEA R2, R2, 0x3b800000, 0x17 ;  /* 0x3b80000002027811 */ /* 0x000fc800078eb8ff */
[----:B------:R-:W-:-:S07]  /*c020*/  LOP3.LUT R0, R2, R0, R7, 0xfe, !PT ;  /* 0x0000000002007212 */ /* 0x000fce00078efe07 */
.L_x_268:
[----:B------:R-:W-:Y:S05]  /*c030*/  BSYNC.RECONVERGENT B0 ;  /* 0x0000000000007941 */ /* 0x000fea0003800200 */
.L_x_267:
[----:B------:R-:W-:Y:S01]  /*c040*/  F2FP.F16.F32.PACK_AB R0, RZ, R0 ;  /* 0x00000000ff00723e */ /* 0x000fe200000000ff */
[----:B------:R-:W-:Y:S06]  /*c050*/  BRA `(.L_x_252) ;  /* 0x0000000400187947 */ /* 0x000fec0003800000 */
.L_x_265:
        /* <DEDUP_REMOVED lines=21> */
.L_x_274:
[----:B------:R-:W-:Y:S05]  /*c1b0*/  BSYNC.RECONVERGENT B1 ;  /* 0x0000000000017941 */ /* 0x000fea0003800200 */
.L_x_273:
[----:B------:R-:W-:Y:S01]  /*c1c0*/  IMAD.SHL.U32 R0, R0, 0x200000, RZ ;  /* 0x0020000000007824 */ /* 0x000fe200078e00ff */
[----:B------:R-:W-:-:S04]  /*c1d0*/  LEA R2, R2, 0x37800000, 0x17 ;  /* 0x3780000002027811 */ /* 0x000fc800078eb8ff */
[----:B------:R-:W-:-:S07]  /*c1e0*/  LOP3.LUT R0, R2, R0, R7, 0xfe, !PT ;  /* 0x0000000002007212 */ /* 0x000fce00078efe07 */
.L_x_272:
[----:B------:R-:W-:Y:S05]  /*c1f0*/  BSYNC.RECONVERGENT B0 ;  /* 0x0000000000007941 */ /* 0x000fea0003800200 */
.L_x_271:
[----:B------:R-:W-:Y:S01]  /*c200*/  F2FP.F16.F32.PACK_AB R0, RZ, R0 ;  /* 0x00000000ff00723e */ /* 0x000fe200000000ff */
[----:B------:R-:W-:Y:S06]  /*c210*/  BRA `(.L_x_252) ;  /* 0x0000000000a87947 */ /* 0x000fec0003800000 */
.L_x_264:
        /* <DEDUP_REMOVED lines=14> */
.L_x_278:
[----:B------:R-:W-:Y:S05]  /*c300*/  BSYNC.RECONVERGENT B0 ;  /* 0x0000000000007941 */ /* 0x000fea0003800200 */
.L_x_277:
[----:B------:R-:W-:Y:S01]  /*c310*/  F2FP.F16.F32.PACK_AB R0, RZ, R0 ;  /* 0x00000000ff00723e */ /* 0x000fe200000000ff */
[----:B------:R-:W-:Y:S06]  /*c320*/  BRA `(.L_x_252) ;  /* 0x0000000000647947 */ /* 0x000fec0003800000 */
.L_x_251:
        /* <DEDUP_REMOVED lines=12> */
[----:B---3--:R-:W-:Y:S01]  /*c3f0*/  IMAD.U32 R10, RZ, RZ, UR8 ;  /* 0x00000008ff0a7e24 */ /* 0x008fe2000f8e00ff */
[----:B------:R-:W-:-:S07]  /*c400*/  MOV R11, UR9 ;  /* 0x00000009000b7c02 */ /* 0x000fce0008000f00 */
[----:B------:R-:W-:-:S07]  /*c410*/  LEPC R20, `(.L_x_279) ;  /* 0x000000001014794e */ /* 0x000fce0000000000 */
[----:B--2--5:R-:W-:Y:S05]  /*c420*/  CALL.ABS.NOINC R2 ;  /* 0x0000000002007343 */ /* 0x024fea0003c00000 */
.L_x_279:
[----:B------:R-:W-:Y:S01]  /*c430*/  PRMT R0, RZ, 0x7610, R0 ;  /* 0x00007610ff007816 */ /* 0x000fe20000000000 */
[----:B------:R-:W-:Y:S06]  /*c440*/  BRA `(.L_x_252) ;  /* 0x00000000001c7947 */ /* 0x000fec0003800000 */
.L_x_276:
[----:B------:R-:W2:Y:S02]  /*c450*/  LDG.E.64 R2, desc[UR36][R2.64] ;  /* 0x0000002402027981 */ /* 0x000ea4000c1e1b00 */
[----:B--2---:R-:W0:Y:S02]  /*c460*/  I2F.U64 R0, R2 ;  /* 0x0000000200007312 */ /* 0x004e240000301000 */
[----:B0-----:R-:W-:Y:S01]  /*c470*/  F2FP.F16.F32.PACK_AB R0, RZ, R0 ;  /* 0x00000000ff00723e */ /* 0x001fe200000000ff */
[----:B------:R-:W-:Y:S06]  /*c480*/  BRA `(.L_x_252) ;  /* 0x00000000000c7947 */ /* 0x000fec0003800000 */
.L_x_275:
[----:B------:R-:W2:Y:S02]  /*c490*/  LDG.E R2, desc[UR36][R2.64] ;  /* 0x0000002402027981 */ /* 0x000ea4000c1e1900 */
[----:B--2---:R-:W-:-:S04]  /*c4a0*/  I2FP.F32.U32 R0, R2 ;  /* 0x0000000200007245 */ /* 0x004fc80000201000 */
[----:B------:R-:W-:-:S07]  /*c4b0*/  F2FP.F16.F32.PACK_AB R0, RZ, R0 ;  /* 0x00000000ff00723e */ /* 0x000fce00000000ff */
.L_x_252:
        /* <DEDUP_REMOVED lines=22> */
.L_x_283:
[----:B------:R-:W-:-:S06]  /*c620*/  HADD2.F32 R5, -RZ, R0.H0_H0 ;  /* 0x20000000ff057230 */ /* 0x000fcc0000004100 */
[----:B------:R-:W0:Y:S02]  /*c630*/  F2I.S64.TRUNC R4, R5 ;  /* 0x0000000500047311 */ /* 0x000e24000020d900 */
[----:B0-----:R0:W-:Y:S01]  /*c640*/  STG.E.U8 desc[UR36][R2.64], R4 ;  /* 0x0000000402007986 */ /* 0x0011e2000c101124 */
[----:B------:R-:W-:Y:S05]  /*c650*/  BRA `(.L_x_285) ;  /* 0x0000000c006c7947 */ /* 0x000fea0003800000 */
.L_x_282:
        /* <DEDUP_REMOVED lines=10> */
.L_x_287:
[----:B------:R-:W-:-:S04]  /*c700*/  HADD2.F32 R0, -RZ, R0.H0_H0 ;  /* 0x20000000ff007230 */ /* 0x000fc80000004100 */
[----:B------:R-:W0:Y:S02]  /*c710*/  F2I.FTZ.TRUNC.NTZ R5, R0 ;  /* 0x0000000000057305 */ /* 0x000e24000021f100 */
[----:B0-----:R0:W-:Y:S01]  /*c720*/  STG.E desc[UR36][R2.64], R5 ;  /* 0x0000000502007986 */ /* 0x0011e2000c101924 */
[----:B------:R-:W-:Y:S05]  /*c730*/  BRA `(.L_x_285) ;  /* 0x0000000c00347947 */ /* 0x000fea0003800000 */
.L_x_286:
[----:B------:R-:W-:-:S04]  /*c740*/  HADD2.F32 R0, -RZ, R0.H0_H0 ;  /* 0x20000000ff007230 */ /* 0x000fc80000004100 */
[----:B------:R-:W0:Y:S02]  /*c750*/  F2I.FTZ.TRUNC.NTZ R5, R0 ;  /* 0x0000000000057305 */ /* 0x000e24000021f100 */
[----:B0-----:R0:W-:Y:S01]  /*c760*/  STG.E.U16 desc[UR36][R2.64], R5 ;  /* 0x0000000502007986 */ /* 0x0011e2000c101524 */
[----:B------:R-:W-:Y:S05]  /*c770*/  BRA `(.L_x_285) ;  /* 0x0000000c00247947 */ /* 0x000fea0003800000 */
.L_x_281:
        /* <DEDUP_REMOVED lines=9> */
.L_x_289:
[----:B------:R0:W-:Y:S01]  /*c810*/  STG.E.U16 desc[UR36][R2.64], R0 ;  /* 0x0000000002007986 */ /* 0x0001e2000c101524 */
[----:B------:R-:W-:Y:S05]  /*c820*/  BRA `(.L_x_285) ;  /* 0x0000000800f87947 */ /* 0x000fea0003800000 */
.L_x_288:
[----:B------:R-:W-:-:S09]  /*c830*/  UISETP.NE.AND UP0, UPT, UR4, 0x7, UPT ;  /* 0x000000070400788c */ /* 0x000fd2000bf05270 */
[----:B------:R-:W-:Y:S05]  /*c840*/  BRA.U !UP0, `(.L_x_290) ;  /* 0x0000000108347547 */ /* 0x000fea000b800000 */
[----:B------:R-:W-:-:S09]  /*c850*/  UISETP.NE.AND UP0, UPT, UR4, 0x8, UPT ;  /* 0x000000080400788c */ /* 0x000fd2000bf05270 */
[----:B------:R-:W-:Y:S05]  /*c860*/  BRA.U !UP0, `(.L_x_291) ;  /* 0x0000000108187547 */ /* 0x000fea000b800000 */
[----:B------:R-:W-:-:S09]  /*c870*/  UISETP.NE.AND UP0, UPT, UR4, 0x9, UPT ;  /* 0x000000090400788c */ /* 0x000fd2000bf05270 */
[----:B------:R-:W-:Y:S05]  /*c880*/  BRA.U UP0, `(.L_x_284) ;  /* 0x0000000500fc7547 */ /* 0x000fea000b800000 */
[----:B------:R-:W-:Y:S02]  /*c890*/  HADD2.F32 R4, -RZ, R0.H0_H0 ;  /* 0x20000000ff047230 */ /* 0x000fe40000004100 */
[----:B------:R-:W-:-:S05]  /*c8a0*/  HFMA2 R5, -RZ, RZ, 0, 0 ;  /* 0x00000000ff057431 */ /* 0x000fca00000001ff */
[----:B------:R0:W-:Y:S01]  /*c8b0*/  STG.E.64 desc[UR36][R2.64], R4 ;  /* 0x0000000402007986 */ /* 0x0001e2000c101b24 */
[----:B------:R-:W-:Y:S05]  /*c8c0*/  BRA `(.L_x_285) ;  /* 0x0000000800d07947 */ /* 0x000fea0003800000 */
.L_x_291:
[----:B------:R-:W-:-:S05]  /*c8d0*/  HADD2.F32 R0, -RZ, R0.H0_H0 ;  /* 0x20000000ff007230 */ /* 0x000fca0000004100 */
[----:B------:R-:W-:-:S04]  /*c8e0*/  F2FP.F16.F32.PACK_AB R0, RZ, R0 ;  /* 0x00000000ff00723e */ /* 0x000fc800000000ff */
[----:B------:R-:W-:-:S05]  /*c8f0*/  PRMT R0, R0, 0x5410, RZ ;  /* 0x0000541000007816 */ /* 0x000fca00000000ff */
[----:B------:R0:W-:Y:S01]  /*c900*/  STG.E desc[UR36][R2.64], R0 ;  /* 0x0000000002007986 */ /* 0x0001e2000c101924 */
[----:B------:R-:W-:Y:S05]  /*c910*/  BRA `(.L_x_285) ;  /* 0x0000000800bc7947 */ /* 0x000fea0003800000 */
.L_x_290:
[----:B------:R-:W-:-:S05]  /*c920*/  HADD2.F32 R4, -RZ, R0.H0_H0 ;  /* 0x20000000ff047230 */ /* 0x000fca0000004100 */
[----:B------:R-:W-:-:S06]  /*c930*/  FMUL.FTZ R4, R4, 1 ;  /* 0x3f80000004047820 */ /* 0x000fcc0000410000 */
[----:B------:R-:W0:Y:S02]  /*c940*/  F2F.F64.F32 R4, R4 ;  /* 0x0000000400047310 */ /* 0x000e240000201800 */
[----:B0-----:R0:W-:Y:S01]  /*c950*/  STG.E.64 desc[UR36][R2.64], R4 ;  /* 0x0000000402007986 */ /* 0x0011e2000c101b24 */
[----:B------:R-:W-:Y:S05]  /*c960*/  BRA `(.L_x_285) ;  /* 0x0000000800a87947 */ /* 0x000fea0003800000 */
.L_x_280:
        /* <DEDUP_REMOVED lines=14> */
.L_x_295:
        /* <DEDUP_REMOVED lines=18> */
.L_x_298:
[----:B------:R-:W-:-:S04]  /*cb70*/  SHF.R.U32.HI R5, RZ, 0x18, R5 ;  /* 0x00000018ff057819 */ /* 0x000fc80000011605 */
[----:B------:R-:W-:-:S07]  /*cb80*/  LOP3.LUT R0, R0, 0x80, R5, 0xf8, !PT ;  /* 0x0000008000007812 */ /* 0x000fce00078ef805 */
.L_x_297:
[----:B------:R-:W-:Y:S05]  /*cb90*/  BSYNC.RECONVERGENT B0 ;  /* 0x0000000000007941 */ /* 0x000fea0003800200 */
.L_x_296:
[----:B------:R0:W-:Y:S01]  /*cba0*/  STG.E.U8 desc[UR36][R2.64], R0 ;  /* 0x0000000002007986 */ /* 0x0001e2000c101124 */
[----:B------:R-:W-:Y:S05]  /*cbb0*/  BRA `(.L_x_285) ;  /* 0x0000000800147947 */ /* 0x000fea0003800000 */
.L_x_294:
        /* <DEDUP_REMOVED lines=18> */
.L_x_301:
[----:B------:R-:W-:-:S04]  /*cce0*/  SHF.R.U32.HI R5, RZ, 0x18, R5 ;  /* 0x00000018ff057819 */ /* 0x000fc80000011605 */
[----:B------:R-:W-:-:S07]  /*ccf0*/  LOP3.LUT R0, R0, 0x80, R5, 0xf8, !PT ;  /* 0x0000008000007812 */ /* 0x000fce00078ef805 */
.L_x_300:
[----:B------:R-:W-:Y:S05]  /*cd00*/  BSYNC.RECONVERGENT B0 ;  /* 0x0000000000007941 */ /* 0x000fea0003800200 */
.L_x_299:
[----:B------:R0:W-:Y:S01]  /*cd10*/  STG.E.U8 desc[UR36][R2.64], R0 ;  /* 0x0000000002007986 */ /* 0x0001e2000c101124 */
[----:B------:R-:W-:Y:S05]  /*cd20*/  BRA `(.L_x_285) ;  /* 0x0000000400b87947 */ /* 0x000fea0003800000 */
.L_x_293:
        /* <DEDUP_REMOVED lines=12> */
[----:B------:R-:W-:Y:S01]  /*cdf0*/  HFMA2 R5, -RZ, RZ, 0, 1.5199184417724609375e-05 ;  /* 0x000000ffff057431 */ /* 0x000fe200000001ff */
[----:B------:R-:W-:-:S04]  /*ce00*/  @P1 LOP3.LUT R0, R0, 0x1, RZ, 0xc0, !PT ;  /* 0x0000000100001812 */ /* 0x000fc800078ec0ff */
[----:B------:R-:W-:Y:S01]  /*ce10*/  @P1 ISETP.EQ.U32.AND P2, PT, R0, 0x1, P0 ;  /* 0x000000010000180c */ /* 0x000fe20000742070 */
[----:B------:R-:W-:Y:S01]  /*ce20*/  @P1 VIADD R0, R6, 0x1 ;  /* 0x0000000106001836 */ /* 0x000fe20000000000 */
[----:B------:R-:W-:Y:S02]  /*ce30*/  PLOP3.LUT P0, PT, PT, PT, PT, 0x80, 0x8 ;  /* 0x000000000008781c */ /* 0x000fe40003f0f070 */
[----:B------:R-:W-:-:S13]  /*ce40*/  @P1 PLOP3.LUT P0, PT, P2, PT, PT, 0x80, 0x8 ;  /* 0x000000000008181c */ /* 0x000fda000170f070 */
[----:B------:R-:W-:-:S04]  /*ce50*/  @!P0 IMAD.MOV R0, RZ, RZ, R6 ;  /* 0x000000ffff008224 */ /* 0x000fc800078e0206 */
[----:B------:R-:W-:-:S05]  /*ce60*/  @P1 IMAD.MOV.U32 R5, RZ, RZ, R0 ;  /* 0x000000ffff051224 */ /* 0x000fca00078e0000 */
[----:B------:R0:W-:Y:S01]  /*ce70*/  STG.E.U8 desc[UR36][R2.64], R5 ;  /* 0x0000000502007986 */ /* 0x0001e2000c101124 */
[----:B------:R-:W-:Y:S05]  /*ce80*/  BRA `(.L_x_285) ;  /* 0x0000000400607947 */ /* 0x000fea0003800000 */
.L_x_303:
[----:B------:R-:W-:-:S06]  /*ce90*/  HADD2.F32 R4, -RZ, R0.H0_H0 ;  /* 0x20000000ff047230 */ /* 0x000fcc0000004100 */
[----:B------:R-:W0:Y:S02]  /*cea0*/  F2I.U64.TRUNC R4, R4 ;  /* 0x0000000400047311 */ /* 0x000e24000020d800 */
[----:B0-----:R0:W-:Y:S01]  /*ceb0*/  STG.E.64 desc[UR36][R2.64], R4 ;  /* 0x0000000402007986 */ /* 0x0011e2000c101b24 */
[----:B------:R-:W-:Y:S05]  /*cec0*/  BRA `(.L_x_285) ;  /* 0x0000000400507947 */ /* 0x000fea0003800000 */
.L_x_302:
[----:B------:R-:W-:-:S04]  /*ced0*/  HADD2.F32 R0, -RZ, R0.H0_H0 ;  /* 0x20000000ff007230 */ /* 0x000fc80000004100 */
[----:B------:R-:W0:Y:S02]  /*cee0*/  F2I.FTZ.U32.TRUNC.NTZ R5, R0 ;  /* 0x0000000000057305 */ /* 0x000e24000021f000 */
[----:B0-----:R0:W-:Y:S01]  /*cef0*/  STG.E desc[UR36][R2.64], R5 ;  /* 0x0000000502007986 */ /* 0x0011e2000c101924 */
[----:B------:R-:W-:Y:S05]  /*cf00*/  BRA `(.L_x_285) ;  /* 0x0000000400407947 */ /* 0x000fea0003800000 */
.L_x_292:
        /* <DEDUP_REMOVED lines=11> */
.L_x_305:
[----:B------:R-:W-:Y:S01]  /*cfc0*/  HADD2.F32 R0, -RZ, R0.H0_H0 ;  /* 0x20000000ff007230 */ /* 0x000fe20000004100 */
[----:B------:R-:W-:-:S04]  /*cfd0*/  CS2R R6, SRZ ;  /* 0x0000000000067805 */ /* 0x000fc8000001ff00 */
[----:B------:R-:W-:-:S04]  /*cfe0*/  FMUL.FTZ R0, R0, 1 ;  /* 0x3f80000000007820 */ /* 0x000fc80000410000 */
[----:B------:R-:W0:Y:S02]  /*cff0*/  F2F.F64.F32 R4, R0 ;  /* 0x0000000000047310 */ /* 0x000e240000201800 */
[----:B0-----:R0:W-:Y:S01]  /*d000*/  STG.E.128 desc[UR36][R2.64], R4 ;  /* 0x0000000402007986 */ /* 0x0011e2000c101d24 */
[----:B------:R-:W-:Y:S05]  /*d010*/  BRA `(.L_x_285) ;  /* 0x0000000000fc7947 */ /* 0x000fea0003800000 */
.L_x_304:
[----:B------:R-:W-:-:S09]  /*d020*/  UISETP.NE.AND UP0, UPT, UR4, 0xf, UPT ;  /* 0x0000000f0400788c */ /* 0x000fd2000bf05270 */
[----:B------:R-:W-:Y:S05]  /*d030*/  BRA.U !UP0, `(.L_x_306) ;  /* 0x0000000108e87547 */ /* 0x000fea000b800000 */
[----:B------:R-:W-:-:S09]  /*d040*/  UISETP.NE.AND UP0, UPT, UR4, 0x17, UPT ;  /* 0x000000170400788c */ /* 0x000fd2000bf05270 */
[----:B------:R-:W-:Y:S05]  /*d050*/  BRA.U !UP0, `(.L_x_307) ;  /* 0x0000000108907547 */ /* 0x000fea000b800000 */
[----:B------:R-:W-:-:S09]  /*d060*/  UISETP.NE.AND UP0, UPT, UR4, 0x18, UPT ;  /* 0x000000180400788c */ /* 0x000fd2000bf05270 */
[----:B------:R-:W-:Y:S05]  /*d070*/  BRA.U !UP0, `(.L_x_308) ;  /* 0x0000000108447547 */ /* 0x000fea000b800000 */
.L_x_284:
        /* <DEDUP_REMOVED lines=8> */
[----:B0-----:R-:W-:Y:S01]  /*d100*/  IMAD.U32 R4, RZ, RZ, UR4 ;  /* 0x00000004ff047e24 */ /* 0x001fe2000f8e00ff */
[----:B------:R-:W-:Y:S01]  /*d110*/  MOV R5, UR5 ;  /* 0x0000000500057c02 */ /* 0x000fe20008000f00 */
[----:B---3--:R-:W-:-:S02]  /*d120*/  IMAD.U32 R6, RZ, RZ, UR6 ;  /* 0x00000006ff067e24 */ /* 0x008fc4000f8e00ff */
[----:B------:R-:W-:Y:S02]  /*d130*/  IMAD.U32 R7, RZ, RZ, UR7 ;  /* 0x00000007ff077e24 */ /* 0x000fe4000f8e00ff */
[----:B----4-:R-:W-:Y:S02]  /*d140*/  IMAD.U32 R10, RZ, RZ, UR8 ;  /* 0x00000008ff0a7e24 */ /* 0x010fe4000f8e00ff */
[----:B-1----:R-:W-:-:S07]  /*d150*/  IMAD.U32 R11, RZ, RZ, UR9 ;  /* 0x00000009ff0b7e24 */ /* 0x002fce000f8e00ff */
[----:B------:R-:W-:-:S07]  /*d160*/  LEPC R20, `(.L_x_309) ;  /* 0x000000001014794e */ /* 0x000fce0000000000 */
[----:B--2---:R-:W-:Y:S05]  /*d170*/  CALL.ABS.NOINC R2 ;  /* 0x0000000002007343 */ /* 0x004fea0003c00000 */
.L_x_309:
[----:B------:R-:W-:Y:S05]  /*d180*/  BRA `(.L_x_285) ;  /* 0x0000000000a07947 */ /* 0x000fea0003800000 */
.L_x_308:
        /* <DEDUP_REMOVED lines=13> */
.L_x_311:
[----:B------:R-:W-:Y:S05]  /*d260*/  BSYNC.RECONVERGENT B0 ;  /* 0x0000000000007941 */ /* 0x000fea0003800200 */
.L_x_310:
[----:B------:R-:W-:-:S05]  /*d270*/  LOP3.LUT R5, R0, 0x80, R5, 0xf8, !PT ;  /* 0x0000008000057812 */ /* 0x000fca00078ef805 */
[----:B------:R3:W-:Y:S01]  /*d280*/  STG.E.U8 desc[UR36][R2.64], R5 ;  /* 0x0000000502007986 */ /* 0x0007e2000c101124 */
[----:B------:R-:W-:Y:S05]  /*d290*/  BRA `(.L_x_285) ;  /* 0x00000000005c7947 */ /* 0x000fea0003800000 */
.L_x_307:
        /* <DEDUP_REMOVED lines=12> */
.L_x_313:
[----:B------:R-:W-:Y:S01]  /*d360*/  IMAD.MOV.U32 R0, RZ, RZ, 0x7f ;  /* 0x0000007fff007424 */ /* 0x000fe200078e00ff */
[----:B------:R-:W-:-:S04]  /*d370*/  ISETP.GT.U32.AND P0, PT, R4, 0x7f800000, PT ;  /* 0x7f8000000400780c */ /* 0x000fc80003f04070 */
[----:B------:R-:W-:-:S09]  /*d380*/  SEL R0, R0, 0x7c, P0 ;  /* 0x0000007c00007807 */ /* 0x000fd20000000000 */
.L_x_314:
[----:B------:R-:W-:Y:S05]  /*d390*/  BSYNC.RECONVERGENT B0 ;  /* 0x0000000000007941 */ /* 0x000fea0003800200 */
.L_x_312:
[----:B------:R-:W-:-:S04]  /*d3a0*/  SHF.R.U32.HI R5, RZ, 0x18, R5 ;  /* 0x00000018ff057819 */ /* 0x000fc80000011605 */
[----:B------:R-:W-:-:S05]  /*d3b0*/  LOP3.LUT R5, R0, 0x80, R5, 0xf8, !PT ;  /* 0x0000008000057812 */ /* 0x000fca00078ef805 */
[----:B------:R2:W-:Y:S01]  /*d3c0*/  STG.E.U8 desc[UR36][R2.64], R5 ;  /* 0x0000000502007986 */ /* 0x0005e2000c101124 */
[----:B------:R-:W-:Y:S05]  /*d3d0*/  BRA `(.L_x_285) ;  /* 0x00000000000c7947 */ /* 0x000fea0003800000 */
.L_x_306:
[----:B------:R-:W-:-:S05]  /*d3e0*/  HADD2.F32 R0, -RZ, R0.H0_H0 ;  /* 0x20000000ff007230 */ /* 0x000fca0000004100 */
[----:B------:R-:W-:-:S05]  /*d3f0*/  F2FP.BF16.F32.PACK_AB R0, RZ, R0 ;  /* 0x00000000ff00723e */ /* 0x000fca00000010ff */
[----:B------:R4:W-:Y:S02]  /*d400*/  STG.E.U16 desc[UR36][R2.64], R0 ;  /* 0x0000000002007986 */ /* 0x0009e4000c101524 */
.L_x_285:
[----:B------:R-:W-:-:S07]  /*d410*/  IADD3 R17, PT, PT, R17, 0x80, RZ ;  /* 0x0000008011117810 */ /* 0x000fce0007ffe0ff */
.L_x_212:
[----:B------:R-:W-:Y:S05]  /*d420*/  BSYNC.RECONVERGENT B6 ;  /* 0x0000000000067941 */ /* 0x000fea0003800200 */
.L_x_211:
[----:B------:R-:W5:Y:S02]  /*d430*/  LDCU UR4, c[0x0][0x380] ;  /* 0x00007000ff0477ac */ /* 0x000f640008000800 */
[----:B-----5:R-:W-:-:S13]  /*d440*/  ISETP.GE.AND P0, PT, R17, UR4, PT ;  /* 0x0000000411007c0c */ /* 0x020fda000bf06270 */
[----:B------:R-:W-:Y:S05]  /*d450*/  @P0 EXIT ;  /* 0x000000000000094d */ /* 0x000fea0003800000 */
[----:B------:R-:W5:Y:S01]  /*d460*/  LDCU UR4, c[0x0][0x388] ;  /* 0x00007100ff0477ac */ /* 0x000f620008000800 */
[----:B------:R-:W-:Y:S02]  /*d470*/  IMAD.MOV.U32 R18, RZ, RZ, RZ ;  /* 0x000000ffff127224 */ /* 0x000fe400078e00ff */
[----:B0--34-:R-:W-:Y:S02]  /*d480*/  IMAD.MOV.U32 R0, RZ, RZ, RZ ;  /* 0x000000ffff007224 */ /* 0x019fe400078e00ff */
        /* <DEDUP_REMOVED lines=8> */
[----:B-12---:R-:W-:Y:S01]  /*d510*/  IMAD.HI.U32 R2, R17, UR4, R16 ;  /* 0x0000000411027c27 */ /* 0x006fe2000f8e0010 */
[----:B------:R-:W1:Y:S04]  /*d520*/  LDCU UR4, c[0x0][0x4c0] ;  /* 0x00009800ff0477ac */ /* 0x000e680008000800 */
[----:B------:R-:W-:-:S04]  /*d530*/  SHF.R.U32.HI R3, RZ, UR5, R2 ;  /* 0x00000005ff037c19 */ /* 0x000fc80008011602 */
[----:B------:R-:W-:-:S05]  /*d540*/  IADD3 R0, PT, PT, -R3, RZ, RZ ;  /* 0x000000ff03007210 */ /* 0x000fca0007ffe1ff */
[----:B0-----:R-:W-:-:S04]  /*d550*/  IMAD R17, R0, UR6, R17 ;  /* 0x0000000600117c24 */ /* 0x001fc8000f8e0211 */
[C---:B---3--:R-:W-:Y:S02]  /*d560*/  IMAD R16, R17.reuse, UR8, RZ ;  /* 0x0000000811107c24 */ /* 0x048fe4000f8e02ff */
        /* <DEDUP_REMOVED lines=32> */
[----:B------:R-:W-:Y:S01]  /*d770*/  MOV R2, RZ ;  /* 0x000000ff00027202 */ /* 0x000fe20000000f00 */
        /* <DEDUP_REMOVED lines=69> */
[----:B------:R-:W-:Y:S01]  /*dbd0*/  HFMA2 R4, -RZ, RZ, 0, 0 ;  /* 0x00000000ff047431 */ /* 0x000fe200000001ff */
        /* <DEDUP_REMOVED lines=234> */
.L_x_315:
[----:B------:R-:W0:Y:S01]  /*ea80*/  LDCU.64 UR6, c[0x0][0x5e8] ;  /* 0x0000bd00ff0677ac */ /* 0x000e220008000a00 */
[----:B------:R-:W1:Y:S01]  /*ea90*/  LDCU.64 UR8, c[0x0][0x5f0] ;  /* 0x0000be00ff0877ac */ /* 0x000e620008000a00 */
[----:B------:R-:W-:-:S04]  /*eaa0*/  UPRMT UR4, UR39, 0x9910, URZ ;  /* 0x0000991027047896 */ /* 0x000fc800080000ff */
[----:B------:R-:W-:Y:S01]  /*eab0*/  UISETP.GT.AND UP0, UPT, UR4, 0x9, UPT ;  /* 0x000000090400788c */ /* 0x000fe2000bf04270 */
[----:B0-----:R-:W-:Y:S02]  /*eac0*/  IADD3 R16, P0, PT, R16, UR6, RZ ;  /* 0x0000000610107c10 */ /* 0x001fe4000ff1e0ff */
[----:B-12---:R-:W-:-:S03]  /*ead0*/  IADD3 R2, P1, PT, R0, UR8, RZ ;  /* 0x0000000800027c10 */ /* 0x006fc6000ff3e0ff */
[----:B------:R-:W-:Y:S01]  /*eae0*/  IMAD.X R17, RZ, RZ, UR7, P0 ;  /* 0x00000007ff117e24 */ /* 0x000fe200080e06ff */
[----:B------:R-:W-:Y:S02]  /*eaf0*/  IADD3.X R3, PT, PT, RZ, UR9, RZ, P1, !PT ;  /* 0x00000009ff037c10 */ /* 0x000fe40008ffe4ff */
        /* <DEDUP_REMOVED lines=14> */
.L_x_319:
[----:B------:R-:W2:Y:S02]  /*ebe0*/  LDG.E.U8 R2, desc[UR36][R2.64] ;  /* 0x0000002402027981 */ /* 0x000ea4000c1e1100 */
[----:B--2---:R-:W-:-:S04]  /*ebf0*/  I2FP.F32.U32 R0, R2 ;  /* 0x0000000200007245 */ /* 0x004fc80000201000 */
[----:B------:R-:W-:-:S04]  /*ec00*/  F2FP.F16.F32.PACK_AB R0, RZ, R0 ;  /* 0x00000000ff00723e */ /* 0x000fc800000000ff */
[----:B------:R-:W-:Y:S01]  /*ec10*/  PRMT R19, R0, 0x7610, R19 ;  /* 0x0000761000137816 */ /* 0x000fe20000000013 */
[----:B------:R-:W-:Y:S06]  /*ec20*/  BRA `(.L_x_321) ;  /* 0x0000000c00d47947 */ /* 0x000fec0003800000 */
.L_x_318:
        /* <DEDUP_REMOVED lines=11> */
.L_x_323:
[----:B------:R-:W2:Y:S02]  /*ece0*/  LDG.E R2, desc[UR36][R2.64] ;  /* 0x0000002402027981 */ /* 0x000ea4000c1e1900 */
[----:B--2---:R-:W-:-:S04]  /*ecf0*/  I2FP.F32.S32 R0, R2 ;  /* 0x0000000200007245 */ /* 0x004fc80000201400 */
[----:B------:R-:W-:-:S04]  /*ed00*/  F2FP.F16.F32.PACK_AB R0, RZ, R0 ;  /* 0x00000000ff00723e */ /* 0x000fc800000000ff */
[----:B------:R-:W-:Y:S01]  /*ed10*/  PRMT R19, R0, 0x7610, R19 ;  /* 0x0000761000137816 */ /* 0x000fe20000000013 */
[----:B------:R-:W-:Y:S06]  /*ed20*/  BRA `(.L_x_321) ;  /* 0x0000000c00947947 */ /* 0x000fec0003800000 */
.L_x_322:
[----:B------:R-:W2:Y:S02]  /*ed30*/  LDG.E.U16 R2, desc[UR36][R2.64] ;  /* 0x0000002402027981 */ /* 0x000ea4000c1e1500 */
[----:B--2---:R-:W0:Y:S02]  /*ed40*/  I2F.S16 R0, R2 ;  /* 0x0000000200007306 */ /* 0x004e240000101400 */
[----:B0-----:R-:W-:-:S04]  /*ed50*/  F2FP.F16.F32.PACK_AB R0, RZ, R0 ;  /* 0x00000000ff00723e */ /* 0x001fc800000000ff */
[----:B------:R-:W-:Y:S01]  /*ed60*/  PRMT R19, R0, 0x7610, R19 ;  /* 0x0000761000137816 */ /* 0x000fe20000000013 */
[----:B------:R-:W-:Y:S06]  /*ed70*/  BRA `(.L_x_321) ;  /* 0x0000000c00807947 */ /* 0x000fec0003800000 */
.L_x_317:
        /* <DEDUP_REMOVED lines=9> */
.L_x_325:
[----:B------:R0:W5:Y:S01]  /*ee10*/  LDG.E.U16 R19, desc[UR36][R2.64] ;  /* 0x0000002402137981 */ /* 0x000162000c1e1500 */
[----:B------:R-:W-:Y:S05]  /*ee20*/  BRA `(.L_x_321) ;  /* 0x0000000c00547947 */ /* 0x000fea0003800000 */
.L_x_324:
        /* <DEDUP_REMOVED lines=9> */
.L_x_327:
[----:B------:R1:W5:Y:S01]  /*eec0*/  LDG.E.U16 R19, desc[UR36][R2.64] ;  /* 0x0000002402137981 */ /* 0x000362000c1e1500 */
[----:B------:R-:W-:Y:S05]  /*eed0*/  BRA `(.L_x_321) ;  /* 0x0000000c00287947 */ /* 0x000fea0003800000 */
.L_x_326:
        /* <DEDUP_REMOVED lines=13> */
.L_x_316:
        /* <DEDUP_REMOVED lines=14> */
.L_x_330:
        /* <DEDUP_REMOVED lines=13> */
.L_x_329:
        /* <DEDUP_REMOVED lines=27> */
.L_x_332:
        /* <DEDUP_REMOVED lines=14> */
.L_x_331:
[----:B------:R-:W2:Y:S02]  /*f3f0*/  LDG.E.U16 R0, desc[UR36][R2.64] ;  /* 0x0000002402007981 */ /* 0x000ea4000c1e1500 */
[----:B--2---:R-:W-:-:S04]  /*f400*/  SHF.L.U32 R0, R0, 0x10, RZ ;  /* 0x0000001000007819 */ /* 0x004fc800000006ff */
[----:B------:R-:W-:-:S04]  /*f410*/  F2FP.F16.F32.PACK_AB R0, RZ, R0 ;  /* 0x00000000ff00723e */ /* 0x000fc800000000ff */
[----:B------:R-:W-:Y:S01]  /*f420*/  PRMT R19, R0, 0x7610, R19 ;  /* 0x0000761000137816 */ /* 0x000fe20000000013 */
[----:B------:R-:W-:Y:S06]  /*f430*/  BRA `(.L_x_321) ;  /* 0x0000000400d07947 */ /* 0x000fec0003800000 */
.L_x_328:
        /* <DEDUP_REMOVED lines=13> */
.L_x_335:
        /* <DEDUP_REMOVED lines=21> */
.L_x_339:
[----:B------:R-:W-:Y:S05]  /*f660*/  BSYNC.RECONVERGENT B1 ;  /* 0x0000000000017941 */ /* 0x000fea0003800200 */
.L_x_338:
[----:B------:R-:W-:Y:S02]  /*f670*/  SHF.L.U32 R0, R0, 0x14, RZ ;  /* 0x0000001400007819 */ /* 0x000fe400000006ff */
[----:B------:R-:W-:-:S04]  /*f680*/  LEA R2, R2, 0x3b800000, 0x17 ;  /* 0x3b80000002027811 */ /* 0x000fc800078eb8ff */
[----:B------:R-:W-:-:S07]  /*f690*/  LOP3.LUT R0, R2, R0, R7, 0xfe, !PT ;  /* 0x0000000002007212 */ /* 0x000fce00078efe07 */
.L_x_337:
[----:B------:R-:W-:Y:S05]  /*f6a0*/  BSYNC.RECONVERGENT B0 ;  /* 0x0000000000007941 */ /* 0x000fea0003800200 */
.L_x_336:
[----:B------:R-:W-:-:S04]  /*f6b0*/  F2FP.F16.F32.PACK_AB R0, RZ, R0 ;  /* 0x00000000ff00723e */ /* 0x000fc800000000ff */
[----:B------:R-:W-:Y:S01]  /*f6c0*/  PRMT R19, R0, 0x7610, R19 ;  /* 0x0000761000137816 */ /* 0x000fe20000000013 */
[----:B------:R-:W-:Y:S06]  /*f6d0*/  BRA `(.L_x_321) ;  /* 0x0000000400287947 */ /* 0x000fec0003800000 */
.L_x_334:
        /* <DEDUP_REMOVED lines=21> */
.L_x_343:
[----:B------:R-:W-:Y:S05]  /*f830*/  BSYNC.RECONVERGENT B1 ;  /* 0x0000000000017941 */ /* 0x000fea0003800200 */
.L_x_342:
[----:B------:R-:W-:Y:S02]  /*f840*/  SHF.L.U32 R0, R0, 0x15, RZ ;  /* 0x0000001500007819 */ /* 0x000fe400000006ff */
[----:B------:R-:W-:-:S04]  /*f850*/  LEA R2, R2, 0x37800000, 0x17 ;  /* 0x3780000002027811 */ /* 0x000fc800078eb8ff */
[----:B------:R-:W-:-:S07]  /*f860*/  LOP3.LUT R0, R2, R0, R7, 0xfe, !PT ;  /* 0x0000000002007212 */ /* 0x000fce00078efe07 */
.L_x_341:
[----:B------:R-:W-:Y:S05]  /*f870*/  BSYNC.RECONVERGENT B0 ;  /* 0x0000000000007941 */ /* 0x000fea0003800200 */
.L_x_340:
[----:B------:R-:W-:-:S04]  /*f880*/  F2FP.F16.F32.PACK_AB R0, RZ, R0 ;  /* 0x00000000ff00723e */ /* 0x000fc800000000ff */
[----:B------:R-:W-:Y:S01]  /*f890*/  PRMT R19, R0, 0x7610, R19 ;  /* 0x0000761000137816 */ /* 0x000fe20000000013 */
[----:B------:R-:W-:Y:S06]  /*f8a0*/  BRA `(.L_x_321) ;  /* 0x0000000000b47947 */ /* 0x000fec0003800000 */
.L_x_333:
        /* <DEDUP_REMOVED lines=14> */
.L_x_347:
[----:B------:R-:W-:Y:S05]  /*f990*/  BSYNC.RECONVERGENT B0 ;  /* 0x0000000000007941 */ /* 0x000fea0003800200 */
.L_x_346:
[----:B------:R-:W-:-:S04]  /*f9a0*/  F2FP.F16.F32.PACK_AB R0, RZ, R0 ;  /* 0x00000000ff00723e */ /* 0x000fc800000000ff */
[----:B------:R-:W-:Y:S01]  /*f9b0*/  PRMT R19, R0, 0x7610, R19 ;  /* 0x0000761000137816 */ /* 0x000fe20000000013 */
[----:B------:R-:W-:Y:S06]  /*f9c0*/  BRA `(.L_x_321) ;  /* 0x00000000006c7947 */ /* 0x000fec0003800000 */
.L_x_320:
        /* <DEDUP_REMOVED lines=15> */
[----:B--2---:R-:W-:Y:S05]  /*fac0*/  CALL.ABS.NOINC R2 ;  /* 0x0000000002007343 */ /* 0x004fea0003c00000 */
.L_x_348:
[----:B------:R-:W-:Y:S01]  /*fad0*/  PRMT R19, RZ, 0x7610, R19 ;  /* 0x00007610ff137816 */ /* 0x000fe20000000013 */
[----:B------:R-:W-:Y:S06]  /*fae0*/  BRA `(.L_x_321) ;  /* 0x0000000000247947 */ /* 0x000fec0003800000 */
.L_x_345:
[----:B------:R-:W2:Y:S02]  /*faf0*/  LDG.E.64 R2, desc[UR36][R2.64] ;  /* 0x0000002402027981 */ /* 0x000ea4000c1e1b00 */
[----:B--2---:R-:W0:Y:S02]  /*fb00*/  I2F.U64 R0, R2 ;  /* 0x0000000200007312 */ /* 0x004e240000301000 */
[----:B0-----:R-:W-:-:S04]  /*fb10*/  F2FP.F16.F32.PACK_AB R0, RZ, R0 ;  /* 0x00000000ff00723e */ /* 0x001fc800000000ff */
[----:B------:R-:W-:Y:S01]  /*fb20*/  PRMT R19, R0, 0x7610, R19 ;  /* 0x0000761000137816 */ /* 0x000fe20000000013 */
[----:B------:R-:W-:Y:S06]  /*fb30*/  BRA `(.L_x_321) ;  /* 0x0000000000107947 */ /* 0x000fec0003800000 */
.L_x_344:
[----:B------:R-:W2:Y:S02]  /*fb40*/  LDG.E R2, desc[UR36][R2.64] ;  /* 0x0000002402027981 */ /* 0x000ea4000c1e1900 */
[----:B--2---:R-:W-:-:S04]  /*fb50*/  I2FP.F32.U32 R0, R2 ;  /* 0x0000000200007245 */ /* 0x004fc80000201000 */
[----:B------:R-:W-:-:S04]  /*fb60*/  F2FP.F16.F32.PACK_AB R0, RZ, R0 ;  /* 0x00000000ff00723e */ /* 0x000fc800000000ff */
[----:B------:R-:W-:-:S07]  /*fb70*/  PRMT R19, R0, 0x7610, R19 ;  /* 0x0000761000137816 */ /* 0x000fce0000000013 */
.L_x_321:
        /* <DEDUP_REMOVED lines=18> */
.L_x_352:
[----:B------:R-:W2:Y:S02]  /*fca0*/  LDG.E.U8 R2, desc[UR36][R2.64] ;  /* 0x0000002402027981 */ /* 0x000ea4000c1e1100 */
[----:B--2---:R-:W-:-:S04]  /*fcb0*/  I2FP.F32.U32 R0, R2 ;  /* 0x0000000200007245 */ /* 0x004fc80000201000 */
[----:B------:R-:W-:Y:S01]  /*fcc0*/  F2FP.F16.F32.PACK_AB R0, RZ, R0 ;  /* 0x00000000ff00723e */ /* 0x000fe200000000ff */
[----:B------:R-:W-:Y:S06]  /*fcd0*/  BRA `(.L_x_354) ;  /* 0x0000000c009c7947 */ /* 0x000fec0003800000 */
.L_x_351:
        /* <DEDUP_REMOVED lines=10> */
.L_x_356:
[----:B------:R-:W2:Y:S02]  /*fd80*/  LDG.E R2, desc[UR36][R2.64] ;  /* 0x0000002402027981 */ /* 0x000ea4000c1e1900 */
[----:B--2---:R-:W-:-:S04]  /*fd90*/  I2FP.F32.S32 R0, R2 ;  /* 0x0000000200007245 */ /* 0x004fc80000201400 */
[----:B------:R-:W-:Y:S01]  /*fda0*/  F2FP.F16.F32.PACK_AB R0, RZ, R0 ;  /* 0x00000000ff00723e */ /* 0x000fe200000000ff */
[----:B------:R-:W-:Y:S06]  /*fdb0*/  BRA `(.L_x_354) ;  /* 0x0000000c00647947 */ /* 0x000fec0003800000 */
.L_x_355:
[----:B------:R-:W2:Y:S02]  /*fdc0*/  LDG.E.U16 R2, desc[UR36][R2.64] ;  /* 0x0000002402027981 */ /* 0x000ea4000c1e1500 */
[----:B--2---:R-:W0:Y:S02]  /*fdd0*/  I2F.S16 R0, R2 ;  /* 0x0000000200007306 */ /* 0x004e240000101400 */
[----:B0-----:R-:W-:Y:S01]  /*fde0*/  F2FP.F16.F32.PACK_AB R0, RZ, R0 ;  /* 0x00000000ff00723e */ /* 0x001fe200000000ff */
[----:B------:R-:W-:Y:S06]  /*fdf0*/  BRA `(.L_x_354) ;  /* 0x0000000c00547947 */ /* 0x000fec0003800000 */
.L_x_350:
        /* <DEDUP_REMOVED lines=9> */
.L_x_358:
[----:B------:R1:W5:Y:S01]  /*fe90*/  LDG.E.U16 R0, desc[UR36][R2.64] ;  /* 0x0000002402007981 */ /* 0x000362000c1e1500 */
[----:B------:R-:W-:Y:S05]  /*fea0*/  BRA `(.L_x_354) ;  /* 0x0000000c00287947 */ /* 0x000fea0003800000 */
.L_x_357:
        /* <DEDUP_REMOVED lines=9> */
.L_x_360:
[----:B------:R0:W5:Y:S01]  /*ff40*/  LDG.E.U16 R0, desc[UR36][R2.64] ;  /* 0x0000002402007981 */ /* 0x000162000c1e1500 */
[----:B------:R-:W-:Y:S05]  /*ff50*/  BRA `(.L_x_354) ;  /* 0x0000000800fc7947 */ /* 0x000fea0003800000 */
.L_x_359:
        /* <DEDUP_REMOVED lines=12> */
.L_x_349:
        /* <DEDUP_REMOVED lines=13> */
.L_x_363:
        /* <DEDUP_REMOVED lines=12> */
.L_x_362:
        /* <DEDUP_REMOVED lines=27> */
.L_x_365:
        /* <DEDUP_REMOVED lines=13> */
.L_x_364:
[----:B------:R-:W2:Y:S02]  /*10430*/  LDG.E.U16 R0, desc[UR36][R2.64] ;  /* 0x0000002402007981 */ /* 0x000ea4000c1e1500 */
[----:B--2---:R-:W-:-:S05]  /*10440*/  IMAD.U32 R0, R0, 0x10000, RZ ;  /* 0x0001000000007824 */ /* 0x004fca00078e00ff */
[----:B------:R-:W-:Y:S01]  /*10450*/  F2FP.F16.F32.PACK_AB R0, RZ, R0 ;  /* 0x00000000ff00723e */ /* 0x000fe200000000ff */
[----:B------:R-:W-:Y:S06]  /*10460*/  BRA `(.L_x_354) ;  /* 0x0000000400b87947 */ /* 0x000fec0003800000 */
.L_x_361:
        /* <DEDUP_REMOVED lines=12> */
.L_x_368:
        /* <DEDUP_REMOVED lines=21> */
.L_x_372:
[----:B------:R-:W-:Y:S05]  /*10680*/  BSYNC.RECONVERGENT B1 ;  /* 0x0000000000017941 */ /* 0x000fea0003800200 */
.L_x_371:
[----:B------:R-:W-:Y:S01]  /*10690*/  IMAD.SHL.U32 R0, R0, 0x100000, RZ ;  /* 0x0010000000007824 */ /* 0x000fe200078e00ff */
[----:B------:R-:W-:-:S04]  /*106a0*/  LEA R2, R2, 0x3b800000, 0x17 ;  /* 0x3b80000002027811 */ /* 0x000fc800078eb8ff */
[----:B------:R-:W-:-:S07]  /*106b0*/  LOP3.LUT R0, R2, R0, R7, 0xfe, !PT ;  /* 0x0000000002007212 */ /* 0x000fce00078efe07 */
.L_x_370:
[----:B------:R-:W-:Y:S05]  /*106c0*/  BSYNC.RECONVERGENT B0 ;  /* 0x0000000000007941 */ /* 0x000fea0003800200 */
.L_x_369:
[----:B------:R-:W-:Y:S01]  /*106d0*/  F2FP.F16.F32.PACK_AB R0, RZ, R0 ;  /* 0x00000000ff00723e */ /* 0x000fe200000000ff */
[----:B------:R-:W-:Y:S06]  /*106e0*/  BRA `(.L_x_354) ;  /* 0x0000000400187947 */ /* 0x000fec0003800000 */
.L_x_367:
        /* <DEDUP_REMOVED lines=21> */
.L_x_376:
[----:B------:R-:W-:Y:S05]  /*10840*/  BSYNC.RECONVERGENT B1 ;  /* 0x0000000000017941 */ /* 0x000fea0003800200 */
.L_x_375:
[----:B------:R-:W-:Y:S01]  /*10850*/  IMAD.SHL.U32 R0, R0, 0x200000, RZ ;  /* 0x0020000000007824 */ /* 0x000fe200078e00ff */
[----:B------:R-:W-:-:S04]  /*10860*/  LEA R2, R2, 0x37800000, 0x17 ;  /* 0x3780000002027811 */ /* 0x000fc800078eb8ff */
[----:B------:R-:W-:-:S07]  /*10870*/  LOP3.LUT R0, R2, R0, R7, 0xfe, !PT ;  /* 0x0000000002007212 */ /* 0x000fce00078efe07 */
.L_x_374:
[----:B------:R-:W-:Y:S05]  /*10880*/  BSYNC.RECONVERGENT B0 ;  /* 0x0000000000007941 */ /* 0x000fea0003800200 */
.L_x_373:
[----:B------:R-:W-:Y:S01]  /*10890*/  F2FP.F16.F32.PACK_AB R0, RZ, R0 ;  /* 0x00000000ff00723e */ /* 0x000fe200000000ff */
[----:B------:R-:W-:Y:S06]  /*108a0*/  BRA `(.L_x_354) ;  /* 0x0000000000a87947 */ /* 0x000fec0003800000 */
.L_x_366:
        /* <DEDUP_REMOVED lines=14> */
.L_x_380:
[----:B------:R-:W-:Y:S05]  /*10990*/  BSYNC.RECONVERGENT B0 ;  /* 0x0000000000007941 */ /* 0x000fea0003800200 */
.L_x_379:
[----:B------:R-:W-:Y:S01]  /*109a0*/  F2FP.F16.F32.PACK_AB R0, RZ, R0 ;  /* 0x00000000ff00723e */ /* 0x000fe200000000ff */
[----:B------:R-:W-:Y:S06]  /*109b0*/  BRA `(.L_x_354) ;  /* 0x0000000000647947 */ /* 0x000fec0003800000 */
.L_x_353:
        /* <DEDUP_REMOVED lines=15> */
[----:B--2--5:R-:W-:Y:S05]  /*10ab0*/  CALL.ABS.NOINC R2 ;  /* 0x0000000002007343 */ /* 0x024fea0003c00000 */
.L_x_381:
[----:B------:R-:W-:Y:S01]  /*10ac0*/  PRMT R0, RZ, 0x7610, R0 ;  /* 0x00007610ff007816 */ /* 0x000fe20000000000 */
[----:B------:R-:W-:Y:S06]  /*10ad0*/  BRA `(.L_x_354) ;  /* 0x00000000001c7947 */ /* 0x000fec0003800000 */
.L_x_378:
[----:B------:R-:W2:Y:S02]  /*10ae0*/  LDG.E.64 R2, desc[UR36][R2.64] ;  /* 0x0000002402027981 */ /* 0x000ea4000c1e1b00 */
[----:B--2---:R-:W0:Y:S02]  /*10af0*/  I2F.U64 R0, R2 ;  /* 0x0000000200007312 */ /* 0x004e240000301000 */
[----:B0-----:R-:W-:Y:S01]  /*10b00*/  F2FP.F16.F32.PACK_AB R0, RZ, R0 ;  /* 0x00000000ff00723e */ /* 0x001fe200000000ff */
[----:B------:R-:W-:Y:S06]  /*10b10*/  BRA `(.L_x_354) ;  /* 0x00000000000c7947 */ /* 0x000fec0003800000 */
.L_x_377:
[----:B------:R-:W2:Y:S02]  /*10b20*/  LDG.E R2, desc[UR36][R2.64] ;  /* 0x0000002402027981 */ /* 0x000ea4000c1e1900 */
[----:B--2---:R-:W-:-:S04]  /*10b30*/  I2FP.F32.U32 R0, R2 ;  /* 0x0000000200007245 */ /* 0x004fc80000201000 */
[----:B------:R-:W-:-:S07]  /*10b40*/  F2FP.F16.F32.PACK_AB R0, RZ, R0 ;  /* 0x00000000ff00723e */ /* 0x000fce00000000ff */
.L_x_354:
[----:B------:R-:W-:Y:S01]  /*10b50*/  UPRMT UR4, UR43, 0x9910, URZ ;  /* 0x000099102b047896 */ /* 0x000fe200080000ff */
[----:B-----5:R-:W-:Y:S02]  /*10b60*/  HADD2.F32 R19, -RZ, R19.H0_H0 ;  /* 0x20000013ff137230 */ /* 0x020fe40000004100 */
[----:B------:R-:W-:Y:S01]  /*10b70*/  HADD2.F32 R0, -RZ, R0.H0_H0 ;  /* 0x20000000ff007230 */ /* 0x000fe20000004100 */
[----:B------:R-:W-:-:S04]  /*10b80*/  UISETP.GT.AND UP0, UPT, UR4, 0x9, UPT ;  /* 0x000000090400788c */ /* 0x000fc8000bf04270 */
[----:B------:R-:W-:-:S04]  /*10b90*/  LOP3.LUT R0, R19, 0x80000000, R0, 0xb8, !PT ;  /* 0x8000000013007812 */ /* 0x000fc800078eb800 */
[----:B------:R-:W-:Y:S01]  /*10ba0*/  F2FP.F16.F32.PACK_AB R0, RZ, R0 ;  /* 0x00000000ff00723e */ /* 0x000fe200000000ff */
[----:B------:R-:W-:Y:S06]  /*10bb0*/  BRA.U UP0, `(.L_x_382) ;  /* 0x0000000500047547 */ /* 0x000fec000b800000 */
        /* <DEDUP_REMOVED lines=9> */
[----:B01----:R-:W0:Y:S02]  /*10c50*/  F2I.FTZ.TRUNC.NTZ R3, R0 ;  /* 0x0000000000037305 */ /* 0x003e24000021f100 */
[----:B0-----:R-:W-:Y:S01]  /*10c60*/  STG.E.U8 desc[UR36][R16.64], R3 ;  /* 0x0000000310007986 */ /* 0x001fe2000c101124 */
[----:B------:R-:W-:Y:S05]  /*10c70*/  EXIT ;  /* 0x000000000000794d */ /* 0x000fea0003800000 */
.L_x_385:
[----:B01----:R-:W-:-:S06]  /*10c80*/  HADD2.F32 R3, -RZ, R0.H0_H0 ;  /* 0x20000000ff037230 */ /* 0x003fcc0000004100 */
[----:B------:R-:W0:Y:S02]  /*10c90*/  F2I.S64.TRUNC R2, R3 ;  /* 0x0000000300027311 */ /* 0x000e24000020d900 */
[----:B0-----:R-:W-:Y:S01]  /*10ca0*/  STG.E.U8 desc[UR36][R16.64], R2 ;  /* 0x0000000210007986 */ /* 0x001fe2000c101124 */
[----:B------:R-:W-:Y:S05]  /*10cb0*/  EXIT ;  /* 0x000000000000794d */ /* 0x000fea0003800000 */
.L_x_384:
[----:B------:R-:W-:-:S09]  /*10cc0*/  UISETP.NE.AND UP0, UPT, UR4, 0x2, UPT ;  /* 0x000000020400788c */ /* 0x000fd2000bf05270 */
[----:B------:R-:W-:Y:S05]  /*10cd0*/  BRA.U !UP0, `(.L_x_387) ;  /* 0x0000000108307547 */ /* 0x000fea000b800000 */
[----:B------:R-:W-:-:S09]  /*10ce0*/  UISETP.NE.AND UP0, UPT, UR4, 0x3, UPT ;  /* 0x000000030400788c */ /* 0x000fd2000bf05270 */
[----:B------:R-:W-:Y:S05]  /*10cf0*/  BRA.U !UP0, `(.L_x_388) ;  /* 0x0000000108187547 */ /* 0x000fea000b800000 */
[----:B------:R-:W-:-:S09]  /*10d00*/  UISETP.NE.AND UP0, UPT, UR4, 0x4, UPT ;  /* 0x000000040400788c */ /* 0x000fd2000bf05270 */
[----:B------:R-:W-:Y:S05]  /*10d10*/  BRA.U UP0, `(.L_x_386) ;  /* 0x0000000900707547 */ /* 0x000fea000b800000 */
[----:B01----:R-:W-:-:S06]  /*10d20*/  HADD2.F32 R2, -RZ, R0.H0_H0 ;  /* 0x20000000ff027230 */ /* 0x003fcc0000004100 */
[----:B------:R-:W0:Y:S02]  /*10d30*/  F2I.S64.TRUNC R2, R2 ;  /* 0x0000000200027311 */ /* 0x000e24000020d900 */
[----:B0-----:R-:W-:Y:S01]  /*10d40*/  STG.E.64 desc[UR36][R16.64], R2 ;  /* 0x0000000210007986 */ /* 0x001fe2000c101b24 */
[----:B------:R-:W-:Y:S05]  /*10d50*/  EXIT ;  /* 0x000000000000794d */ /* 0x000fea0003800000 */
.L_x_388:
[----:B------:R-:W-:-:S04]  /*10d60*/  HADD2.F32 R0, -RZ, R0.H0_H0 ;  /* 0x20000000ff007230 */ /* 0x000fc80000004100 */
[----:B01----:R-:W0:Y:S02]  /*10d70*/  F2I.FTZ.TRUNC.NTZ R3, R0 ;  /* 0x0000000000037305 */ /* 0x003e24000021f100 */
[----:B0-----:R-:W-:Y:S01]  /*10d80*/  STG.E desc[UR36][R16.64], R3 ;  /* 0x0000000310007986 */ /* 0x001fe2000c101924 */
[----:B------:R-:W-:Y:S05]  /*10d90*/  EXIT ;  /* 0x000000000000794d */ /* 0x000fea0003800000 */
.L_x_387:
[----:B------:R-:W-:-:S04]  /*10da0*/  HADD2.F32 R0, -RZ, R0.H0_H0 ;  /* 0x20000000ff007230 */ /* 0x000fc80000004100 */
[----:B01----:R-:W0:Y:S02]  /*10db0*/  F2I.FTZ.TRUNC.NTZ R3, R0 ;  /* 0x0000000000037305 */ /* 0x003e24000021f100 */
[----:B0-----:R-:W-:Y:S01]  /*10dc0*/  STG.E.U16 desc[UR36][R16.64], R3 ;  /* 0x0000000310007986 */ /* 0x001fe2000c101524 */
[----:B------:R-:W-:Y:S05]  /*10dd0*/  EXIT ;  /* 0x000000000000794d */ /* 0x000fea0003800000 */
.L_x_383:
[----:B------:R-:W-:-:S09]  /*10de0*/  UISETP.GT.AND UP0, UPT, UR4, 0x6, UPT ;  /* 0x000000060400788c */ /* 0x000fd2000bf04270 */
[----:B------:R-:W-:Y:S05]  /*10df0*/  BRA.U UP0, `(.L_x_389) ;  /* 0x0000000100247547 */ /* 0x000fea000b800000 */
[----:B------:R-:W-:-:S09]  /*10e00*/  UISETP.NE.AND UP0, UPT, UR4, 0x5, UPT ;  /* 0x000000050400788c */ /* 0x000fd2000bf05270 */
[----:B------:R-:W-:Y:S05]  /*10e10*/  BRA.U !UP0, `(.L_x_390) ;  /* 0x0000000108147547 */ /* 0x000fea000b800000 */
[----:B------:R-:W-:-:S09]  /*10e20*/  UISETP.NE.AND UP0, UPT, UR4, 0x6, UPT ;  /* 0x000000060400788c */ /* 0x000fd2000bf05270 */
[----:B------:R-:W-:Y:S05]  /*10e30*/  BRA.U UP0, `(.L_x_386) ;  /* 0x0000000900287547 */ /* 0x000fea000b800000 */
[----:B01----:R-:W-:-:S05]  /*10e40*/  HADD2.F32 R3, -RZ, R0.H0_H0 ;  /* 0x20000000ff037230 */ /* 0x003fca0000004100 */
[----:B------:R-:W-:Y:S01]  /*10e50*/  STG.E desc[UR36][R16.64], R3 ;  /* 0x0000000310007986 */ /* 0x000fe2000c101924 */
[----:B------:R-:W-:Y:S05]  /*10e60*/  EXIT ;  /* 0x000000000000794d */ /* 0x000fea0003800000 */
.L_x_390:
[----:B------:R-:W-:Y:S01]  /*10e70*/  STG.E.U16 desc[UR36][R16.64], R0 ;  /* 0x0000000010007986 */ /* 0x000fe2000c101524 */
[----:B------:R-:W-:Y:S05]  /*10e80*/  EXIT ;  /* 0x000000000000794d */ /* 0x000fea0003800000 */
.L_x_389:
[----:B------:R-:W-:-:S09]  /*10e90*/  UISETP.NE.AND UP0, UPT, UR4, 0x7, UPT ;  /* 0x000000070400788c */ /* 0x000fd2000bf05270 */
[----:B------:R-:W-:Y:S05]  /*10ea0*/  BRA.U !UP0, `(.L_x_391) ;  /* 0x0000000108347547 */ /* 0x000fea000b800000 */
[----:B------:R-:W-:-:S09]  /*10eb0*/  UISETP.NE.AND UP0, UPT, UR4, 0x8, UPT ;  /* 0x000000080400788c */ /* 0x000fd2000bf05270 */
[----:B------:R-:W-:Y:S05]  /*10ec0*/  BRA.U !UP0, `(.L_x_392) ;  /* 0x0000000108187547 */ /* 0x000fea000b800000 */
[----:B------:R-:W-:-:S09]  /*10ed0*/  UISETP.NE.AND UP0, UPT, UR4, 0x9, UPT ;  /* 0x000000090400788c */ /* 0x000fd2000bf05270 */
[----:B------:R-:W-:Y:S05]  /*10ee0*/  BRA.U UP0, `(.L_x_386) ;  /* 0x0000000500fc7547 */ /* 0x000fea000b800000 */
[----:B01----:R-:W-:Y:S02]  /*10ef0*/  HADD2.F32 R2, -RZ, R0.H0_H0 ;  /* 0x20000000ff027230 */ /* 0x003fe40000004100 */
[----:B------:R-:W-:-:S05]  /*10f00*/  IMAD.MOV.U32 R3, RZ, RZ, RZ ;  /* 0x000000ffff037224 */ /* 0x000fca00078e00ff */
[----:B------:R-:W-:Y:S01]  /*10f10*/  STG.E.64 desc[UR36][R16.64], R2 ;  /* 0x0000000210007986 */ /* 0x000fe2000c101b24 */
[----:B------:R-:W-:Y:S05]  /*10f20*/  EXIT ;  /* 0x000000000000794d */ /* 0x000fea0003800000 */
.L_x_392:
[----:B------:R-:W-:-:S05]  /*10f30*/  HADD2.F32 R0, -RZ, R0.H0_H0 ;  /* 0x20000000ff007230 */ /* 0x000fca0000004100 */
[----:B------:R-:W-:-:S04]  /*10f40*/  F2FP.F16.F32.PACK_AB R0, RZ, R0 ;  /* 0x00000000ff00723e */ /* 0x000fc800000000ff */
[----:B------:R-:W-:-:S05]  /*10f50*/  PRMT R0, R0, 0x5410, RZ ;  /* 0x0000541000007816 */ /* 0x000fca00000000ff */
[----:B------:R-:W-:Y:S01]  /*10f60*/  STG.E desc[UR36][R16.64], R0 ;  /* 0x0000000010007986 */ /* 0x000fe2000c101924 */
[----:B------:R-:W-:Y:S05]  /*10f70*/  EXIT ;  /* 0x000000000000794d */ /* 0x000fea0003800000 */
.L_x_391:
[----:B01----:R-:W-:-:S05]  /*10f80*/  HADD2.F32 R2, -RZ, R0.H0_H0 ;  /* 0x20000000ff027230 */ /* 0x003fca0000004100 */
[----:B------:R-:W-:-:S06]  /*10f90*/  FMUL.FTZ R2, R2, 1 ;  /* 0x3f80000002027820 */ /* 0x000fcc0000410000 */
[----:B------:R-:W0:Y:S02]  /*10fa0*/  F2F.F64.F32 R2, R2 ;  /* 0x0000000200027310 */ /* 0x000e240000201800 */
[----:B0-----:R-:W-:Y:S01]  /*10fb0*/  STG.E.64 desc[UR36][R16.64], R2 ;  /* 0x0000000210007986 */ /* 0x001fe2000c101b24 */
[----:B------:R-:W-:Y:S05]  /*10fc0*/  EXIT ;  /* 0x000000000000794d */ /* 0x000fea0003800000 */
.L_x_382:
        /* <DEDUP_REMOVED lines=10> */
[----:B01----:R-:W-:-:S06]  /*11070*/  HADD2.F32 R3, -RZ, R0.H0_H0 ;  /* 0x20000000ff037230 */ /* 0x003fcc0000004100 */
[----:B------:R-:W0:Y:S02]  /*11080*/  F2I.FTZ.U32.TRUNC.NTZ R3, R3 ;  /* 0x0000000300037305 */ /* 0x000e24000021f000 */
[----:B0-----:R-:W-:Y:S01]  /*11090*/  STG.E.U16 desc[UR36][R16.64], R3 ;  /* 0x0000000310007986 */ /* 0x001fe2000c101524 */
[----:B------:R-:W-:Y:S05]  /*110a0*/  EXIT ;  /* 0x000000000000794d */ /* 0x000fea0003800000 */
.L_x_396:
[----:B01----:R-:W-:Y:S01]  /*110b0*/  HADD2.F32 R3, -RZ, R0.H0_H0 ;  /* 0x20000000ff037230 */ /* 0x003fe20000004100 */
        /* <DEDUP_REMOVED lines=12> */
[----:B------:R-:W-:Y:S01]  /*11180*/  FADD.FTZ R0, R2, 8192 ;  /* 0x4600000002007421 */ /* 0x000fe20000010000 */
[----:B------:R-:W-:-:S04]  /*11190*/  PRMT R8, RZ, 0x7610, R8 ;  /* 0x00007610ff087816 */ /* 0x000fc80000000008 */
[----:B------:R-:W-:-:S13]  /*111a0*/  LOP3.LUT P0, R0, R0, 0xff, RZ, 0xc0, !PT ;  /* 0x000000ff00007812 */ /* 0x000fda000780c0ff */
[----:B------:R-:W-:Y:S05]  /*111b0*/  @!P0 BRA `(.L_x_398) ;  /* 0x00000000000c8947 */ /* 0x000fea0003800000 */
.L_x_399:
[----:B------:R-:W-:-:S04]  /*111c0*/  SHF.R.U32.HI R3, RZ, 0x18, R3 ;  /* 0x00000018ff037819 */ /* 0x000fc80000011603 */
[----:B------:R-:W-:-:S04]  /*111d0*/  LOP3.LUT R0, R0, 0x80, R3, 0xf8, !PT ;  /* 0x0000008000007812 */ /* 0x000fc800078ef803 */
[----:B------:R-:W-:-:S07]  /*111e0*/  PRMT R8, R0, 0x7610, R8 ;  /* 0x0000761000087816 */ /* 0x000fce0000000008 */
.L_x_398:
[----:B------:R-:W-:Y:S05]  /*111f0*/  BSYNC.RECONVERGENT B0 ;  /* 0x0000000000007941 */ /* 0x000fea0003800200 */
.L_x_397:
[----:B------:R-:W-:Y:S01]  /*11200*/  STG.E.U8 desc[UR36][R16.64], R8 ;  /* 0x0000000810007986 */ /* 0x000fe2000c101124 */
[----:B------:R-:W-:Y:S05]  /*11210*/  EXIT ;  /* 0x000000000000794d */ /* 0x000fea0003800000 */
.L_x_395:
        /* <DEDUP_REMOVED lines=17> */
.L_x_402:
[----:B------:R-:W-:-:S04]  /*11330*/  SHF.R.U32.HI R3, RZ, 0x18, R3 ;  /* 0x00000018ff037819 */ /* 0x000fc80000011603 */
[----:B------:R-:W-:-:S04]  /*11340*/  LOP3.LUT R0, R0, 0x80, R3, 0xf8, !PT ;  /* 0x0000008000007812 */ /* 0x000fc800078ef803 */
[----:B------:R-:W-:-:S07]  /*11350*/  PRMT R8, R0, 0x7610, R8 ;  /* 0x0000761000087816 */ /* 0x000fce0000000008 */
.L_x_401:
[----:B------:R-:W-:Y:S05]  /*11360*/  BSYNC.RECONVERGENT B0 ;  /* 0x0000000000007941 */ /* 0x000fea0003800200 */
.L_x_400:
[----:B------:R-:W-:Y:S01]  /*11370*/  STG.E.U8 desc[UR36][R16.64], R8 ;  /* 0x0000000810007986 */ /* 0x000fe2000c101124 */
[----:B------:R-:W-:Y:S05]  /*11380*/  EXIT ;  /* 0x000000000000794d */ /* 0x000fea0003800000 */
.L_x_394:
[----:B------:R-:W-:-:S09]  /*11390*/  UISETP.NE.AND UP0, UPT, UR4, 0x1c, UPT ;  /* 0x0000001c0400788c */ /* 0x000fd2000bf05270 */
[----:B------:R-:W-:Y:S05]  /*113a0*/  BRA.U !UP0, `(.L_x_403) ;  /* 0x0000000108607547 */ /* 0x000fea000b800000 */
[----:B------:R-:W-:-:S09]  /*113b0*/  UISETP.NE.AND UP0, UPT, UR4, 0x1d, UPT ;  /* 0x0000001d0400788c */ /* 0x000fd2000bf05270 */
[----:B------:R-:W-:Y:S05]  /*113c0*/  BRA.U !UP0, `(.L_x_404) ;  /* 0x0000000108487547 */ /* 0x000fea000b800000 */
[----:B------:R-:W-:-:S09]  /*113d0*/  UISETP.NE.AND UP0, UPT, UR4, 0x2c, UPT ;  /* 0x0000002c0400788c */ /* 0x000fd2000bf05270 */
[----:B------:R-:W-:Y:S05]  /*113e0*/  BRA.U UP0, `(.L_x_386) ;  /* 0x0000000100bc7547 */ /* 0x000fea000b800000 */
[----:B01----:R-:W-:-:S05]  /*113f0*/  HADD2.F32 R3, -RZ, R0.H0_H0 ;  /* 0x20000000ff037230 */ /* 0x003fca0000004100 */
        /* <DEDUP_REMOVED lines=13> */
[----:B------:R-:W-:Y:S01]  /*114d0*/  STG.E.U8 desc[UR36][R16.64], R3 ;  /* 0x0000000310007986 */ /* 0x000fe2000c101124 */
[----:B------:R-:W-:Y:S05]  /*114e0*/  EXIT ;  /* 0x000000000000794d */ /* 0x000fea0003800000 */
.L_x_404:
[----:B01----:R-:W-:-:S06]  /*114f0*/  HADD2.F32 R2, -RZ, R0.H0_H0 ;  /* 0x20000000ff027230 */ /* 0x003fcc0000004100 */
[----:B------:R-:W0:Y:S02]  /*11500*/  F2I.U64.TRUNC R2, R2 ;  /* 0x0000000200027311 */ /* 0x000e24000020d800 */
[----:B0-----:R-:W-:Y:S01]  /*11510*/  STG.E.64 desc[UR36][R16.64], R2 ;  /* 0x0000000210007986 */ /* 0x001fe2000c101b24 */
[----:B------:R-:W-:Y:S05]  /*11520*/  EXIT ;  /* 0x000000000000794d */ /* 0x000fea0003800000 */
.L_x_403:
[----:B------:R-:W-:-:S04]  /*11530*/  HADD2.F32 R0, -RZ, R0.H0_H0 ;  /* 0x20000000ff007230 */ /* 0x000fc80000004100 */
[----:B01----:R-:W0:Y:S02]  /*11540*/  F2I.FTZ.U32.TRUNC.NTZ R3, R0 ;  /* 0x0000000000037305 */ /* 0x003e24000021f000 */
[----:B0-----:R-:W-:Y:S01]  /*11550*/  STG.E desc[UR36][R16.64], R3 ;  /* 0x0000000310007986 */ /* 0x001fe2000c101924 */
[----:B------:R-:W-:Y:S05]  /*11560*/  EXIT ;  /* 0x000000000000794d */ /* 0x000fea0003800000 */
.L_x_393:
        /* <DEDUP_REMOVED lines=8> */
[----:B01----:R-:W-:-:S05]  /*115f0*/  SEL R3, RZ, 0x1, !P0 ;  /* 0x00000001ff037807 */ /* 0x003fca0004000000 */
[----:B------:R-:W-:Y:S01]  /*11600*/  STG.E.U8 desc[UR36][R16.64], R3 ;  /* 0x0000000310007986 */ /* 0x000fe2000c101124 */
[----:B------:R-:W-:Y:S05]  /*11610*/  EXIT ;  /* 0x000000000000794d */ /* 0x000fea0003800000 */
.L_x_406:
[----:B------:R-:W-:Y:S01]  /*11620*/  HADD2.F32 R0, -RZ, R0.H0_H0 ;  /* 0x20000000ff007230 */ /* 0x000fe20000004100 */
[----:B------:R-:W-:-:S04]  /*11630*/  CS2R R6, SRZ ;  /* 0x0000000000067805 */ /* 0x000fc8000001ff00 */
[----:B------:R-:W-:-:S04]  /*11640*/  FMUL.FTZ R0, R0, 1 ;  /* 0x3f80000000007820 */ /* 0x000fc80000410000 */
[----:B------:R-:W2:Y:S02]  /*11650*/  F2F.F64.F32 R4, R0 ;  /* 0x0000000000047310 */ /* 0x000ea40000201800 */
[----:B--2---:R-:W-:Y:S01]  /*11660*/  STG.E.128 desc[UR36][R16.64], R4 ;  /* 0x0000000410007986 */ /* 0x004fe2000c101d24 */
[----:B------:R-:W-:Y:S05]  /*11670*/  EXIT ;  /* 0x000000000000794d */ /* 0x000fea0003800000 */
.L_x_405:
[----:B------:R-:W-:-:S09]  /*11680*/  UISETP.NE.AND UP0, UPT, UR4, 0xf, UPT ;  /* 0x0000000f0400788c */ /* 0x000fd2000bf05270 */
[----:B------:R-:W-:Y:S05]  /*11690*/  BRA.U !UP0, `(.L_x_407) ;  /* 0x0000000108e87547 */ /* 0x000fea000b800000 */
[----:B------:R-:W-:-:S09]  /*116a0*/  UISETP.NE.AND UP0, UPT, UR4, 0x17, UPT ;  /* 0x000000170400788c */ /* 0x000fd2000bf05270 */
[----:B------:R-:W-:Y:S05]  /*116b0*/  BRA.U !UP0, `(.L_x_408) ;  /* 0x0000000108907547 */ /* 0x000fea000b800000 */
[----:B------:R-:W-:-:S09]  /*116c0*/  UISETP.NE.AND UP0, UPT, UR4, 0x18, UPT ;  /* 0x000000180400788c */ /* 0x000fd2000bf05270 */
[----:B------:R-:W-:Y:S05]  /*116d0*/  BRA.U !UP0, `(.L_x_409) ;  /* 0x0000000108447547 */ /* 0x000fea000b800000 */
.L_x_386:
[----:B------:R-:W-:Y:S01]  /*116e0*/  MOV R0, 0x0 ;  /* 0x0000000000007802 */ /* 0x000fe20000000f00 */
[----:B------:R-:W2:Y:S01]  /*116f0*/  LDCU.64 UR4, c[0x4][0x128] ;  /* 0x01002500ff0477ac */ /* 0x000ea20008000a00 */
[----:B------:R-:W-:Y:S02]  /*11700*/  HFMA2 R12, -RZ, RZ, 0, 5.9604644775390625e-08 ;  /* 0x00000001ff0c7431 */ /* 0x000fe400000001ff */
[----:B------:R-:W-:Y:S01]  /*11710*/  IMAD.MOV.U32 R8, RZ, RZ, 0x65 ;  /* 0x00000065ff087424 */ /* 0x000fe200078e00ff */
[----:B01----:R0:W1:Y:S01]  /*11720*/  LDC.64 R2, c[0x4][R0] ;  /* 0x0100000000027b82 */ /* 0x0030620000000a00 */
[----:B------:R-:W3:Y:S01]  /*11730*/  LDCU.64 UR6, c[0x4][0x130] ;  /* 0x01002600ff0677ac */ /* 0x000ee20008000a00 */
[----:B------:R-:W-:Y:S01]  /*11740*/  IMAD.MOV.U32 R13, RZ, RZ, RZ ;  /* 0x000000ffff0d7224 */ /* 0x000fe200078e00ff */
[----:B------:R-:W4:Y:S01]  /*11750*/  LDCU.64 UR8, c[0x4][0x40] ;  /* 0x01000800ff0877ac */ /* 0x000f220008000a00 */
[----:B--2---:R-:W-:Y:S02]  /*11760*/  IMAD.U32 R4, RZ, RZ, UR4 ;  /* 0x00000004ff047e24 */ /* 0x004fe4000f8e00ff */
[----:B------:R-:W-:Y:S01]  /*11770*/  IMAD.U32 R5, RZ, RZ, UR5 ;  /* 0x00000005ff057e24 */ /* 0x000fe2000f8e00ff */
[----:B---3--:R-:W-:Y:S01]  /*11780*/  MOV R6, UR6 ;  /* 0x0000000600067c02 */ /* 0x008fe20008000f00 */
[----:B------:R-:W-:-:S02]  /*11790*/  IMAD.U32 R7, RZ, RZ, UR7 ;  /* 0x00000007ff077e24 */ /* 0x000fc4000f8e00ff */
[----:B----4-:R-:W-:Y:S02]  /*117a0*/  IMAD.U32 R10, RZ, RZ, UR8 ;  /* 0x00000008ff0a7e24 */ /* 0x010fe4000f8e00ff */
[----:B0-----:R-:W-:-:S07]  /*117b0*/  IMAD.U32 R11, RZ, RZ, UR9 ;  /* 0x00000009ff0b7e24 */ /* 0x001fce000f8e00ff */
[----:B------:R-:W-:-:S07]  /*117c0*/  LEPC R20, `(.L_x_410) ;  /* 0x000000001014794e */ /* 0x000fce0000000000 */
[----:B-1----:R-:W-:Y:S05]  /*117d0*/  CALL.ABS.NOINC R2 ;  /* 0x0000000002007343 */ /* 0x002fea0003c00000 */
.L_x_410:
[----:B------:R-:W-:Y:S05]  /*117e0*/  EXIT ;  /* 0x000000000000794d */ /* 0x000fea0003800000 */
.L_x_409:
[----:B------:R-:W-:Y:S01]  /*117f0*/  HADD2.F32 R5, -RZ, R0.H0_H0 ;  /* 0x20000000ff057230 */ /* 0x000fe20000004100 */
[----:B------:R-:W-:Y:S01]  /*11800*/  BSSY.RECONVERGENT B0, `(.L_x_411) ;  /* 0x000000c000007945 */ /* 0x000fe20003800200 */
[----:B------:R-:W-:-:S03]  /*11810*/  IMAD.MOV.U32 R0, RZ, RZ, 0x7f ;  /* 0x0000007fff007424 */ /* 0x000fc600078e00ff */
[----:B01----:R-:W-:Y:S02]  /*11820*/  LOP3.LUT R2, R5, 0x7fffffff, RZ, 0xc0, !PT ;  /* 0x7fffffff05027812 */ /* 0x003fe400078ec0ff */
        /* <DEDUP_REMOVED lines=9> */
.L_x_412:
[----:B------:R-:W-:Y:S05]  /*118c0*/  BSYNC.RECONVERGENT B0 ;  /* 0x0000000000007941 */ /* 0x000fea0003800200 */
.L_x_411:
[----:B------:R-:W-:-:S05]  /*118d0*/  LOP3.LUT R3, R0, 0x80, R3, 0xf8, !PT ;  /* 0x0000008000037812 */ /* 0x000fca00078ef803 */
[----:B------:R-:W-:Y:S01]  /*118e0*/  STG.E.U8 desc[UR36][R16.64], R3 ;  /* 0x0000000310007986 */ /* 0x000fe2000c101124 */
[----:B------:R-:W-:Y:S05]  /*118f0*/  EXIT ;  /* 0x000000000000794d */ /* 0x000fea0003800000 */
.L_x_408:
[----:B01----:R-:W-:Y:S01]  /*11900*/  HADD2.F32 R3, -RZ, R0.H0_H0 ;  /* 0x20000000ff037230 */ /* 0x003fe20000004100 */
        /* <DEDUP_REMOVED lines=11> */
.L_x_414:
[----:B------:R-:W-:Y:S01]  /*119c0*/  IMAD.MOV.U32 R0, RZ, RZ, 0x7f ;  /* 0x0000007fff007424 */ /* 0x000fe200078e00ff */
[----:B------:R-:W-:-:S04]  /*119d0*/  ISETP.GT.U32.AND P0, PT, R2, 0x7f800000, PT ;  /* 0x7f8000000200780c */ /* 0x000fc80003f04070 */
[----:B------:R-:W-:-:S09]  /*119e0*/  SEL R0, R0, 0x7c, P0 ;  /* 0x0000007c00007807 */ /* 0x000fd20000000000 */
.L_x_415:
[----:B------:R-:W-:Y:S05]  /*119f0*/  BSYNC.RECONVERGENT B0 ;  /* 0x0000000000007941 */ /* 0x000fea0003800200 */
.L_x_413:
[----:B------:R-:W-:-:S04]  /*11a00*/  SHF.R.U32.HI R3, RZ, 0x18, R3 ;  /* 0x00000018ff037819 */ /* 0x000fc80000011603 */
[----:B------:R-:W-:-:S05]  /*11a10*/  LOP3.LUT R3, R0, 0x80, R3, 0xf8, !PT ;  /* 0x0000008000037812 */ /* 0x000fca00078ef803 */
[----:B------:R-:W-:Y:S01]  /*11a20*/  STG.E.U8 desc[UR36][R16.64], R3 ;  /* 0x0000000310007986 */ /* 0x000fe2000c101124 */
[----:B------:R-:W-:Y:S05]  /*11a30*/  EXIT ;  /* 0x000000000000794d */ /* 0x000fea0003800000 */
.L_x_407:
[----:B------:R-:W-:-:S05]  /*11a40*/  HADD2.F32 R0, -RZ, R0.H0_H0 ;  /* 0x20000000ff007230 */ /* 0x000fca0000004100 */
[----:B------:R-:W-:-:S05]  /*11a50*/  F2FP.BF16.F32.PACK_AB R0, RZ, R0 ;  /* 0x00000000ff00723e */ /* 0x000fca00000010ff */
[----:B------:R-:W-:Y:S01]  /*11a60*/  STG.E.U16 desc[UR36][R16.64], R0 ;  /* 0x0000000010007986 */ /* 0x000fe2000c101524 */
[----:B------:R-:W-:Y:S05]  /*11a70*/  EXIT ;  /* 0x000000000000794d */ /* 0x000fea0003800000 */
.L_x_416:
[----:B------:R-:W-:-:S00]  /*11a80*/  BRA `(.L_x_416) ;  /* 0xfffffffc00fc7947 */ /* 0x000fc0000383ffff */
[----:B------:R-:W-:-:S00]  /*11a90*/  NOP ;  /* 0x0000000000007918 */ /* 0x000fc00000000000 */
        /* <DEDUP_REMOVED lines=14> */
.L_x_7980:


//--------------------- .text._ZN2at6native27unrolled_elementwise_kernelINS0_13BinaryFunctorIN3c104HalfES4_S4_ZZZNS0_20copysign_kernel_cudaERNS_18TensorIteratorBaseEENKUlvE_clEvENKUlvE2_clEvEUlS4_S4_E_EESt5arrayIPcLm3EELi4E23TrivialOffsetCalculatorILi2EjESE_ILi1EjENS0_6memory12LoadWithCastILi2EEENSH_13StoreWithCastILi1EEEEEviT_T0_T2_T3_T4_T5_ --------------------------
	.section	.text._ZN2at6native27unrolled_elementwise_kernelINS0_13BinaryFunctorIN3c104HalfES4_S4_ZZZNS0_20copysign_kernel_cudaERNS_18TensorIteratorBaseEENKUlvE_clEvENKUlvE2_clEvEUlS4_S4_E_EESt5arrayIPcLm3EELi4E23TrivialOffsetCalculatorILi2EjESE_ILi1EjENS0_6memory12LoadWithCastILi2EEENSH_13StoreWithCastILi1EEEEEviT_T0_T2_T3_T4_T5_,"ax",@progbits
	.align	128
        .global         _ZN2at6native27unrolled_elementwise_kernelINS0_13BinaryFunctorIN3c104HalfES4_S4_ZZZNS0_20copysign_kernel_cudaERNS_18TensorIteratorBaseEENKUlvE_clEvENKUlvE2_clEvEUlS4_S4_E_EESt5arrayIPcLm3EELi4E23TrivialOffsetCalculatorILi2EjESE_ILi1EjENS0_6memory12LoadWithCastILi2EEENSH_13StoreWithCastILi1EEEEEviT_T0_T2_T3_T4_T5_
        .type           _ZN2at6native27unrolled_elementwise_kernelINS0_13BinaryFunctorIN3c104HalfES4_S4_ZZZNS0_20copysign_kernel_cudaERNS_18TensorIteratorBaseEENKUlvE_clEvENKUlvE2_clEvEUlS4_S4_E_EESt5arrayIPcLm3EELi4E23TrivialOffsetCalculatorILi2EjESE_ILi1EjENS0_6memory12LoadWithCastILi2EEENSH_13StoreWithCastILi1EEEEEviT_T0_T2_T3_T4_T5_,@function
        .size           _ZN2at6native27unrolled_elementwise_kernelINS0_13BinaryFunctorIN3c104HalfES4_S4_ZZZNS0_20copysign_kernel_cudaERNS_18TensorIteratorBaseEENKUlvE_clEvENKUlvE2_clEvEUlS4_S4_E_EESt5arrayIPcLm3EELi4E23TrivialOffsetCalculatorILi2EjESE_ILi1EjENS0_6memory12LoadWithCastILi2EEENSH_13StoreWithCastILi1EEEEEviT_T0_T2_T3_T4_T5_,(.L_x_7981 - _ZN2at6native27unrolled_elementwise_kernelINS0_13BinaryFunctorIN3c104HalfES4_S4_ZZZNS0_20copysign_kernel_cudaERNS_18TensorIteratorBaseEENKUlvE_clEvENKUlvE2_clEvEUlS4_S4_E_EESt5arrayIPcLm3EELi4E23TrivialOffsetCalculatorILi2EjESE_ILi1EjENS0_6memory12LoadWithCastILi2EEENSH_13StoreWithCastILi1EEEEEviT_T0_T2_T3_T4_T5_)
        .other          _ZN2at6native27unrolled_elementwise_kernelINS0_13BinaryFunctorIN3c104HalfES4_S4_ZZZNS0_20copysign_kernel_cudaERNS_18TensorIteratorBaseEENKUlvE_clEvENKUlvE2_clEvEUlS4_S4_E_EESt5arrayIPcLm3EELi4E23TrivialOffsetCalculatorILi2EjESE_ILi1EjENS0_6memory12LoadWithCastILi2EEENSH_13StoreWithCastILi1EEEEEviT_T0_T2_T3_T4_T5_,@"STO_CUDA_ENTRY STV_DEFAULT"
_ZN2at6native27unrolled_elementwise_kernelINS0_13BinaryFunctorIN3c104HalfES4_S4_ZZZNS0_20copysign_kernel_cudaERNS_18TensorIteratorBaseEENKUlvE_clEvENKUlvE2_clEvEUlS4_S4_E_EESt5arrayIPcLm3EELi4E23TrivialOffsetCalculatorILi2EjESE_ILi1EjENS0_6memory12LoadWithCastILi2EEENSH_13StoreWithCastILi1EEEEEviT_T0_T2_T3_T4_T5_:
.text._ZN2at6native27unrolled_elementwise_kernelINS0_13BinaryFunctorIN3c104HalfES4_S4_ZZZNS0_20copysign_kernel_cudaERNS_18TensorIteratorBaseEENKUlvE_clEvENKUlvE2_clEvEUlS4_S4_E_EESt5arrayIPcLm3EELi4E23TrivialOffsetCalculatorILi2EjESE_ILi1EjENS0_6memory12LoadWithCastILi2EEENSH_13StoreWithCastILi1EEEEEviT_T0_T2_T3_T4_T5_:
[----:B------:R-:W0:Y:S01]  /*0000*/  LDC R1, c[0x0][0x37c] ;  /* 0x0000df00ff017b82 */ /* 0x000e220000000800 */
[----:B------:R-:W1:Y:S07]  /*0010*/  S2R R2, SR_CTAID.X ;  /* 0x0000000000027919 */ /* 0x000e6e0000002500 */
[----:B------:R-:W1:Y:S01]  /*0020*/  LDC R3, c[0x0][0x380] ;  /* 0x0000e000ff037b82 */ /* 0x000e620000000800 */
[----:B------:R-:W2:Y:S01]  /*0030*/  LDCU.64 UR36, c[0x0][0x358] ;  /* 0x00006b00ff2477ac */ /* 0x000ea20008000a00 */
[----:B------:R-:W-:Y:S01]  /*0040*/  BSSY.RECONVERGENT B6, `(.L_x_417) ;  /* 0x000022c000067945 */ /* 0x000fe20003800200 */
[----:B------:R-:W3:Y:S01]  /*0050*/  S2R R27, SR_TID.X ;  /* 0x00000000001b7919 */ /* 0x000ee20000002100 */
[----:B------:R-:W-:Y:S01]  /*0060*/  PRMT R16, RZ, 0x7610, R16 ;  /* 0x00007610ff107816 */ /* 0x000fe20000000010 */
[----:B------:R-:W4:Y:S01]  /*0070*/  LDCU.U8 UR38, c[0x0][0x3a4] ;  /* 0x00007480ff2677ac */ /* 0x000f220008000000 */
[----:B------:R-:W-:Y:S01]  /*0080*/  PRMT R17, RZ, 0x7610, R17 ;  /* 0x00007610ff117816 */ /* 0x000fe20000000011 */
[----:B------:R-:W0:Y:S01]  /*0090*/  LDCU.U8 UR39, c[0x0][0x3a5] ;  /* 0x000074a0ff2777ac */ /* 0x000e220008000000 */
[----:B-1----:R-:W-:-:S02]  /*00a0*/  IMAD R28, R2, -0x200, R3 ;  /* 0xfffffe00021c7824 */ /* 0x002fc400078e0203 */
[----:B---3--:R-:W-:-:S03]  /*00b0*/  IMAD.MOV.U32 R19, RZ, RZ, R27 ;  /* 0x000000ffff137224 */ /* 0x008fc600078e001b */
[----:B------:R-:W-:-:S13]  /*00c0*/  ISETP.GE.AND P0, PT, R27, R28, PT ;  /* 0x0000001c1b00720c */ /* 0x000fda0003f06270 */
[----:B0-2-4-:R-:W-:Y:S05]  /*00d0*/  @P0 BRA `(.L_x_418) ;  /* 0x0000002000880947 */ /* 0x015fea0003800000 */
[----:B------:R-:W0:Y:S01]  /*00e0*/  LDC.64 R4, c[0x0][0x390] ;  /* 0x0000e400ff047b82 */ /* 0x000e220000000a00 */
[----:B------:R-:W1:Y:S01]  /*00f0*/  LDCU UR5, c[0x0][0x3a8] ;  /* 0x00007500ff0577ac */ /* 0x000e620008000800 */
[----:B------:R-:W-:Y:S01]  /*0100*/  IMAD R17, R2, 0x200, R19 ;  /* 0x0000020002117824 */ /* 0x000fe200078e0213 */
[----:B------:R-:W-:-:S04]  /*0110*/  UPRMT UR4, UR38, 0x9910, URZ ;  /* 0x0000991026047896 */ /* 0x000fc800080000ff */
[----:B------:R-:W-:Y:S01]  /*0120*/  UISETP.GT.AND UP0, UPT, UR4, 0x9, UPT ;  /* 0x000000090400788c */ /* 0x000fe2000bf04270 */
[----:B-1----:R-:W-:-:S05]  /*0130*/  IMAD R3, R17, UR5, RZ ;  /* 0x0000000511037c24 */ /* 0x002fca000f8e02ff */
[----:B0-----:R-:W-:-:S05]  /*0140*/  IADD3 R4, P0, PT, R3, R4, RZ ;  /* 0x0000000403047210 */ /* 0x001fca0007f1e0ff */
[----:B------:R-:W-:Y:S01]  /*0150*/  IMAD.X R5, RZ, RZ, R5, P0 ;  /* 0x000000ffff057224 */ /* 0x000fe200000e0605 */
        /* <DEDUP_REMOVED lines=14> */
.L_x_422:
[----:B------:R-:W2:Y:S02]  /*0240*/  LDG.E.U8 R4, desc[UR36][R4.64] ;  /* 0x0000002404047981 */ /* 0x000ea4000c1e1100 */
[----:B--2---:R-:W-:-:S04]  /*0250*/  I2FP.F32.U32 R0, R4 ;  /* 0x0000000400007245 */ /* 0x004fc80000201000 */
[----:B------:R-:W-:-:S04]  /*0260*/  F2FP.F16.F32.PACK_AB R0, RZ, R0 ;  /* 0x00000000ff00723e */ /* 0x000fc800000000ff */
[----:B------:R-:W-:Y:S01]  /*0270*/  PRMT R16, R0, 0x7610, R16 ;  /* 0x0000761000107816 */ /* 0x000fe20000000010 */
[----:B------:R-:W-:Y:S06]  /*0280*/  BRA `(.L_x_424) ;  /* 0x0000000c00d87947 */ /* 0x000fec0003800000 */
.L_x_421:
        /* <DEDUP_REMOVED lines=11> */
.L_x_426:
[----:B------:R-:W2:Y:S02]  /*0340*/  LDG.E R4, desc[UR36][R4.64] ;  /* 0x0000002404047981 */ /* 0x000ea4000c1e1900 */
[----:B--2---:R-:W-:-:S04]  /*0350*/  I2FP.F32.S32 R0, R4 ;  /* 0x0000000400007245 */ /* 0x004fc80000201400 */
[----:B------:R-:W-:-:S04]  /*0360*/  F2FP.F16.F32.PACK_AB R0, RZ, R0 ;  /* 0x00000000ff00723e */ /* 0x000fc800000000ff */
[----:B------:R-:W-:Y:S01]  /*0370*/  PRMT R16, R0, 0x7610, R16 ;  /* 0x0000761000107816 */ /* 0x000fe20000000010 */
[----:B------:R-:W-:Y:S06]  /*0380*/  BRA `(.L_x_424) ;  /* 0x0000000c00987947 */ /* 0x000fec0003800000 */
.L_x_425:
[----:B------:R-:W2:Y:S02]  /*0390*/  LDG.E.U16 R4, desc[UR36][R4.64] ;  /* 0x0000002404047981 */ /* 0x000ea4000c1e1500 */
[----:B--2---:R-:W0:Y:S02]  /*03a0*/  I2F.S16 R0, R4 ;  /* 0x0000000400007306 */ /* 0x004e240000101400 */
[----:B0-----:R-:W-:-:S04]  /*03b0*/  F2FP.F16.F32.PACK_AB R0, RZ, R0 ;  /* 0x00000000ff00723e */ /* 0x001fc800000000ff */
[----:B------:R-:W-:Y:S01]  /*03c0*/  PRMT R16, R0, 0x7610, R16 ;  /* 0x0000761000107816 */ /* 0x000fe20000000010 */
[----:B------:R-:W-:Y:S06]  /*03d0*/  BRA `(.L_x_424) ;  /* 0x0000000c00847947 */ /* 0x000fec0003800000 */
.L_x_420:
        /* <DEDUP_REMOVED lines=9> */
.L_x_428:
[----:B------:R1:W5:Y:S01]  /*0470*/  LDG.E.U16 R16, desc[UR36][R4.64] ;  /* 0x0000002404107981 */ /* 0x000362000c1e1500 */
[----:B------:R-:W-:Y:S05]  /*0480*/  BRA `(.L_x_424) ;  /* 0x0000000c00587947 */ /* 0x000fea0003800000 */
.L_x_427:
        /* <DEDUP_REMOVED lines=9> */
.L_x_430:
[----:B------:R0:W5:Y:S01]  /*0520*/  LDG.E.U16 R16, desc[UR36][R4.64] ;  /* 0x0000002404107981 */ /* 0x000162000c1e1500 */
[----:B------:R-:W-:Y:S05]  /*0530*/  BRA `(.L_x_424) ;  /* 0x0000000c002c7947 */ /* 0x000fea0003800000 */
.L_x_429:
        /* <DEDUP_REMOVED lines=13> */
.L_x_419:
        /* <DEDUP_REMOVED lines=14> */
.L_x_433:
        /* <DEDUP_REMOVED lines=13> */
.L_x_432:
        /* <DEDUP_REMOVED lines=27> */
.L_x_435:
[----:B------:R-:W2:Y:S02]  /*0970*/  LDG.E.U8 R4, desc[UR36][R4.64] ;  /* 0x0000002404047981 */ /* 0x000ea4000c1e1100 */
[C---:B--2---:R-:W-:Y:S02]  /*0980*/  IMAD.SHL.U32 R3, R4.reuse, 0x2000000, RZ ;  /* 0x0200000004037824 */ /* 0x044fe400078e00ff */
[----:B------:R-:W-:-:S03]  /*0990*/  IMAD.SHL.U32 R6, R4, 0x100, RZ ;  /* 0x0000010004067824 */ /* 0x000fc600078e00ff */
[----:B------:R-:W-:-:S13]  /*09a0*/  ISETP.GT.U32.AND P0, PT, R3, 0x7ffffff, PT ;  /* 0x07ffffff0300780c */ /* 0x000fda0003f04070 */
[----:B------:R-:W-:Y:S02]  /*09b0*/  @!P0 LOP3.LUT R0, R6, 0x7f00, RZ, 0xc0, !PT ;  /* 0x00007f0006008812 */ /* 0x000fe400078ec0ff */
[----:B------:R-:W-:Y:S02]  /*09c0*/  @P0 LEA.HI R3, R3, 0x70000000, RZ, 0x1c ;  /* 0x7000000003030811 */ /* 0x000fe400078fe0ff */
[----:B------:R-:W-:Y:S02]  /*09d0*/  @!P0 LOP3.LUT R0, R0, 0x3f000000, RZ, 0xfc, !PT ;  /* 0x3f00000000008812 */ /* 0x000fe400078efcff */
[----:B------:R-:W-:-:S03]  /*09e0*/  PRMT R6, R6, 0x9910, RZ ;  /* 0x0000991006067816 */ /* 0x000fc600000000ff */
[----:B------:R-:W-:Y:S01]  /*09f0*/  @!P0 FADD.FTZ R0, R0, -0.5 ;  /* 0xbf00000000008421 */ /* 0x000fe20000010000 */
[----:B------:R-:W-:Y:S01]  /*0a00*/  @P0 FMUL.FTZ R0, R3, 1.9259299443872358531e-34 ;  /* 0x0780000003000820 */ /* 0x000fe20000410000 */
[----:B------:R-:W-:-:S05]  /*0a10*/  IMAD.MOV.U32 R3, RZ, RZ, R6 ;  /* 0x000000ffff037224 */ /* 0x000fca00078e0006 */
[----:B------:R-:W-:-:S04]  /*0a20*/  LOP3.LUT R0, R0, 0x80000000, R3, 0xf8, !PT ;  /* 0x8000000000007812 */ /* 0x000fc800078ef803 */
[----:B------:R-:W-:-:S04]  /*0a30*/  F2FP.F16.F32.PACK_AB R0, RZ, R0 ;  /* 0x00000000ff00723e */ /* 0x000fc800000000ff */
[----:B------:R-:W-:Y:S01]  /*0a40*/  PRMT R16, R0, 0x7610, R16 ;  /* 0x0000761000107816 */ /* 0x000fe20000000010 */
[----:B------:R-:W-:Y:S06]  /*0a50*/  BRA `(.L_x_424) ;  /* 0x0000000400e47947 */ /* 0x000fec0003800000 */
.L_x_434:
[----:B------:R-:W2:Y:S02]  /*0a60*/  LDG.E.U16 R0, desc[UR36][R4.64] ;  /* 0x0000002404007981 */ /* 0x000ea4000c1e1500 */
[----:B--2---:R-:W-:-:S05]  /*0a70*/  IMAD.U32 R0, R0, 0x10000, RZ ;  /* 0x0001000000007824 */ /* 0x004fca00078e00ff */
[----:B------:R-:W-:-:S04]  /*0a80*/  F2FP.F16.F32.PACK_AB R0, RZ, R0 ;  /* 0x00000000ff00723e */ /* 0x000fc800000000ff */
[----:B------:R-:W-:Y:S01]  /*0a90*/  PRMT R16, R0, 0x7610, R16 ;  /* 0x0000761000107816 */ /* 0x000fe20000000010 */
[----:B------:R-:W-:Y:S06]  /*0aa0*/  BRA `(.L_x_424) ;  /* 0x0000000400d07947 */ /* 0x000fec0003800000 */
.L_x_431:
        /* <DEDUP_REMOVED lines=13> */
.L_x_438:
        /* <DEDUP_REMOVED lines=21> */
.L_x_442:
[----:B------:R-:W-:Y:S05]  /*0cd0*/  BSYNC.RECONVERGENT B1 ;  /* 0x0000000000017941 */ /* 0x000fea0003800200 */
.L_x_441:
[----:B------:R-:W-:Y:S01]  /*0ce0*/  IMAD.SHL.U32 R0, R0, 0x100000, RZ ;  /* 0x0010000000007824 */ /* 0x000fe200078e00ff */
[----:B------:R-:W-:-:S04]  /*0cf0*/  LEA R3, R3, 0x3b800000, 0x17 ;  /* 0x3b80000003037811 */ /* 0x000fc800078eb8ff */
[----:B------:R-:W-:-:S07]  /*0d00*/  LOP3.LUT R0, R3, R0, R7, 0xfe, !PT ;  /* 0x0000000003007212 */ /* 0x000fce00078efe07 */
.L_x_440:
[----:B------:R-:W-:Y:S05]  /*0d10*/  BSYNC.RECONVERGENT B0 ;  /* 0x0000000000007941 */ /* 0x000fea0003800200 */
.L_x_439:
[----:B------:R-:W-:-:S04]  /*0d20*/  F2FP.F16.F32.PACK_AB R0, RZ, R0 ;  /* 0x00000000ff00723e */ /* 0x000fc800000000ff */
[----:B------:R-:W-:Y:S01]  /*0d30*/  PRMT R16, R0, 0x7610, R16 ;  /* 0x0000761000107816 */ /* 0x000fe20000000010 */
[----:B------:R-:W-:Y:S06]  /*0d40*/  BRA `(.L_x_424) ;  /* 0x0000000400287947 */ /* 0x000fec0003800000 */
.L_x_437:
        /* <DEDUP_REMOVED lines=21> */
.L_x_446:
[----:B------:R-:W-:Y:S05]  /*0ea0*/  BSYNC.RECONVERGENT B1 ;  /* 0x0000000000017941 */ /* 0x000fea0003800200 */
.L_x_445:
[----:B------:R-:W-:Y:S01]  /*0eb0*/  IMAD.SHL.U32 R0, R0, 0x200000, RZ ;  /* 0x0020000000007824 */ /* 0x000fe200078e00ff */
[----:B------:R-:W-:-:S04]  /*0ec0*/  LEA R3, R3, 0x37800000, 0x17 ;  /* 0x3780000003037811 */ /* 0x000fc800078eb8ff */
[----:B------:R-:W-:-:S07]  /*0ed0*/  LOP3.LUT R0, R3, R0, R7, 0xfe, !PT ;  /* 0x0000000003007212 */ /* 0x000fce00078efe07 */
.L_x_444:
[----:B------:R-:W-:Y:S05]  /*0ee0*/  BSYNC.RECONVERGENT B0 ;  /* 0x0000000000007941 */ /* 0x000fea0003800200 */
.L_x_443:
[----:B------:R-:W-:-:S04]  /*0ef0*/  F2FP.F16.F32.PACK_AB R0, RZ, R0 ;  /* 0x00000000ff00723e */ /* 0x000fc800000000ff */
[----:B------:R-:W-:Y:S01]  /*0f00*/  PRMT R16, R0, 0x7610, R16 ;  /* 0x0000761000107816 */ /* 0x000fe20000000010 */
[----:B------:R-:W-:Y:S06]  /*0f10*/  BRA `(.L_x_424) ;  /* 0x0000000000b47947 */ /* 0x000fec0003800000 */
.L_x_436:
[----:B------:R-:W-:-:S09]  /*0f20*/  UISETP.NE.AND UP0, UPT, UR4, 0x1c, UPT ;  /* 0x0000001c0400788c */ /* 0x000fd2000bf05270 */
[----:B------:R-:W-:Y:S05]  /*0f30*/  BRA.U !UP0, `(.L_x_447) ;  /* 0x00000001089c7547 */ /* 0x000fea000b800000 */
[----:B------:R-:W-:-:S09]  /*0f40*/  UISETP.NE.AND UP0, UPT, UR4, 0x1d, UPT ;  /* 0x0000001d0400788c */ /* 0x000fd2000bf05270 */
[----:B------:R-:W-:Y:S05]  /*0f50*/  BRA.U !UP0, `(.L_x_448) ;  /* 0x0000000108807547 */ /* 0x000fea000b800000 */
[----:B------:R-:W-:-:S09]  /*0f60*/  UISETP.NE.AND UP0, UPT, UR4, 0x2c, UPT ;  /* 0x0000002c0400788c */ /* 0x000fd2000bf05270 */
[----:B------:R-:W-:Y:S05]  /*0f70*/  BRA.U !UP0, `(.L_x_449) ;  /* 0x0000000108487547 */ /* 0x000fea000b800000 */
.L_x_423:
        /* <DEDUP_REMOVED lines=11> */
[----:B------:R-:W-:Y:S02]  /*1030*/  IMAD.U32 R7, RZ, RZ, UR7 ;  /* 0x00000007ff077e24 */ /* 0x000fe4000f8e00ff */
[----:B---3--:R-:W-:Y:S02]  /*1040*/  IMAD.U32 R10, RZ, RZ, UR8 ;  /* 0x00000008ff0a7e24 */ /* 0x008fe4000f8e00ff */
[----:B------:R-:W-:-:S07]  /*1050*/  IMAD.U32 R11, RZ, RZ, UR9 ;  /* 0x00000009ff0b7e24 */ /* 0x000fce000f8e00ff */
[----:B------:R-:W-:-:S07]  /*1060*/  LEPC R20, `(.L_x_450) ;  /* 0x000000001014794e */ /* 0x000fce0000000000 */
[----:B--2---:R-:W-:Y:S05]  /*1070*/  CALL.ABS.NOINC R14 ;  /* 0x000000000e007343 */ /* 0x004fea0003c00000 */
.L_x_450:
[----:B------:R-:W-:Y:S01]  /*1080*/  PRMT R16, RZ, 0x7610, R16 ;  /* 0x00007610ff107816 */ /* 0x000fe20000000010 */
[----:B------:R-:W-:Y:S06]  /*1090*/  BRA `(.L_x_424) ;  /* 0x0000000000547947 */ /* 0x000fec0003800000 */
.L_x_449:
        /* <DEDUP_REMOVED lines=8> */
.L_x_452:
[----:B------:R-:W-:Y:S05]  /*1120*/  BSYNC.RECONVERGENT B0 ;  /* 0x0000000000007941 */ /* 0x000fea0003800200 */
.L_x_451:
[----:B------:R-:W-:-:S04]  /*1130*/  F2FP.F16.F32.PACK_AB R0, RZ, R0 ;  /* 0x00000000ff00723e */ /* 0x000fc800000000ff */
[----:B------:R-:W-:Y:S01]  /*1140*/  PRMT R16, R0, 0x7610, R16 ;  /* 0x0000761000107816 */ /* 0x000fe20000000010 */
[----:B------:R-:W-:Y:S06]  /*1150*/  BRA `(.L_x_424) ;  /* 0x0000000000247947 */ /* 0x000fec0003800000 */
.L_x_448:
[----:B------:R-:W2:Y:S02]  /*1160*/  LDG.E.64 R4, desc[UR36][R4.64] ;  /* 0x0000002404047981 */ /* 0x000ea4000c1e1b00 */
[----:B--2---:R-:W0:Y:S02]  /*1170*/  I2F.U64 R0, R4 ;  /* 0x0000000400007312 */ /* 0x004e240000301000 */
[----:B0-----:R-:W-:-:S04]  /*1180*/  F2FP.F16.F32.PACK_AB R0, RZ, R0 ;  /* 0x00000000ff00723e */ /* 0x001fc800000000ff */
[----:B------:R-:W-:Y:S01]  /*1190*/  PRMT R16, R0, 0x7610, R16 ;  /* 0x0000761000107816 */ /* 0x000fe20000000010 */
[----:B------:R-:W-:Y:S06]  /*11a0*/  BRA `(.L_x_424) ;  /* 0x0000000000107947 */ /* 0x000fec0003800000 */
.L_x_447:
[----:B------:R-:W2:Y:S02]  /*11b0*/  LDG.E R4, desc[UR36][R4.64] ;  /* 0x0000002404047981 */ /* 0x000ea4000c1e1900 */
[----:B--2---:R-:W-:-:S04]  /*11c0*/  I2FP.F32.U32 R0, R4 ;  /* 0x0000000400007245 */ /* 0x004fc80000201000 */
[----:B------:R-:W-:-:S04]  /*11d0*/  F2FP.F16.F32.PACK_AB R0, RZ, R0 ;  /* 0x00000000ff00723e */ /* 0x000fc800000000ff */
[----:B------:R-:W-:-:S07]  /*11e0*/  PRMT R16, R0, 0x7610, R16 ;  /* 0x0000761000107816 */ /* 0x000fce0000000010 */
.L_x_424:
[----:B01----:R-:W0:Y:S01]  /*11f0*/  LDC.64 R4, c[0x0][0x398] ;  /* 0x0000e600ff047b82 */ /* 0x003e220000000a00 */
[----:B------:R-:W1:Y:S01]  /*1200*/  LDCU UR5, c[0x0][0x3ac] ;  /* 0x00007580ff0577ac */ /* 0x000e620008000800 */
        /* <DEDUP_REMOVED lines=19> */
.L_x_456:
[----:B------:R-:W2:Y:S02]  /*1340*/  LDG.E.U8 R4, desc[UR36][R4.64] ;  /* 0x0000002404047981 */ /* 0x000ea4000c1e1100 */
[----:B--2---:R-:W-:-:S04]  /*1350*/  I2FP.F32.U32 R0, R4 ;  /* 0x0000000400007245 */ /* 0x004fc80000201000 */
[----:B------:R-:W-:-:S04]  /*1360*/  F2FP.F16.F32.PACK_AB R0, RZ, R0 ;  /* 0x00000000ff00723e */ /* 0x000fc800000000ff */
[----:B------:R-:W-:Y:S01]  /*1370*/  PRMT R17, R0, 0x7610, R17 ;  /* 0x0000761000117816 */ /* 0x000fe20000000011 */
[----:B------:R-:W-:Y:S06]  /*1380*/  BRA `(.L_x_458) ;  /* 0x0000000c00d87947 */ /* 0x000fec0003800000 */
.L_x_455:
        /* <DEDUP_REMOVED lines=11> */
.L_x_460:
[----:B------:R-:W2:Y:S02]  /*1440*/  LDG.E R4, desc[UR36][R4.64] ;  /* 0x0000002404047981 */ /* 0x000ea4000c1e1900 */
[----:B--2---:R-:W-:-:S04]  /*1450*/  I2FP.F32.S32 R0, R4 ;  /* 0x0000000400007245 */ /* 0x004fc80000201400 */
[----:B------:R-:W-:-:S04]  /*1460*/  F2FP.F16.F32.PACK_AB R0, RZ, R0 ;  /* 0x00000000ff00723e */ /* 0x000fc800000000ff */
[----:B------:R-:W-:Y:S01]  /*1470*/  PRMT R17, R0, 0x7610, R17 ;  /* 0x0000761000117816 */ /* 0x000fe20000000011 */
[----:B------:R-:W-:Y:S06]  /*1480*/  BRA `(.L_x_458) ;  /* 0x0000000c00987947 */ /* 0x000fec0003800000 */
.L_x_459:
[----:B------:R-:W2:Y:S02]  /*1490*/  LDG.E.U16 R4, desc[UR36][R4.64] ;  /* 0x0000002404047981 */ /* 0x000ea4000c1e1500 */
[----:B--2---:R-:W0:Y:S02]  /*14a0*/  I2F.S16 R0, R4 ;  /* 0x0000000400007306 */ /* 0x004e240000101400 */
[----:B0-----:R-:W-:-:S04]  /*14b0*/  F2FP.F16.F32.PACK_AB R0, RZ, R0 ;  /* 0x00000000ff00723e */ /* 0x001fc800000000ff */
[----:B------:R-:W-:Y:S01]  /*14c0*/  PRMT R17, R0, 0x7610, R17 ;  /* 0x0000761000117816 */ /* 0x000fe20000000011 */
[----:B------:R-:W-:Y:S06]  /*14d0*/  BRA `(.L_x_458) ;  /* 0x0000000c00847947 */ /* 0x000fec0003800000 */
.L_x_454:
        /* <DEDUP_REMOVED lines=9> */
.L_x_462:
[----:B------:R1:W5:Y:S01]  /*1570*/  LDG.E.U16 R17, desc[UR36][R4.64] ;  /* 0x0000002404117981 */ /* 0x000362000c1e1500 */
[----:B------:R-:W-:Y:S05]  /*1580*/  BRA `(.L_x_458) ;  /* 0x0000000c00587947 */ /* 0x000fea0003800000 */
.L_x_461:
        /* <DEDUP_REMOVED lines=9> */
.L_x_464:
[----:B------:R0:W5:Y:S01]  /*1620*/  LDG.E.U16 R17, desc[UR36][R4.64] ;  /* 0x0000002404117981 */ /* 0x000162000c1e1500 */
[----:B------:R-:W-:Y:S05]  /*1630*/  BRA `(.L_x_458) ;  /* 0x0000000c002c7947 */ /* 0x000fea0003800000 */
.L_x_463:
        /* <DEDUP_REMOVED lines=13> */
.L_x_453:
        /* <DEDUP_REMOVED lines=14> */
.L_x_467:
        /* <DEDUP_REMOVED lines=13> */
.L_x_466:
        /* <DEDUP_REMOVED lines=27> */
.L_x_469:
        /* <DEDUP_REMOVED lines=15> */
.L_x_468:
[----:B------:R-:W2:Y:S02]  /*1b60*/  LDG.E.U16 R0, desc[UR36][R4.64] ;  /* 0x0000002404007981 */ /* 0x000ea4000c1e1500 */
[----:B--2---:R-:W-:-:S05]  /*1b70*/  IMAD.U32 R0, R0, 0x10000, RZ ;  /* 0x0001000000007824 */ /* 0x004fca00078e00ff */
[----:B------:R-:W-:-:S04]  /*1b80*/  F2FP.F16.F32.PACK_AB R0, RZ, R0 ;  /* 0x00000000ff00723e */ /* 0x000fc800000000ff */
[----:B------:R-:W-:Y:S01]  /*1b90*/  PRMT R17, R0, 0x7610, R17 ;  /* 0x0000761000117816 */ /* 0x000fe20000000011 */
[----:B------:R-:W-:Y:S06]  /*1ba0*/  BRA `(.L_x_458) ;  /* 0x0000000400d07947 */ /* 0x000fec0003800000 */
.L_x_465:
        /* <DEDUP_REMOVED lines=13> */
.L_x_472:
        /* <DEDUP_REMOVED lines=21> */
.L_x_476:
[----:B------:R-:W-:Y:S05]  /*1dd0*/  BSYNC.RECONVERGENT B1 ;  /* 0x0000000000017941 */ /* 0x000fea0003800200 */
.L_x_475:
[----:B------:R-:W-:Y:S01]  /*1de0*/  IMAD.SHL.U32 R0, R0, 0x100000, RZ ;  /* 0x0010000000007824 */ /* 0x000fe200078e00ff */
[----:B------:R-:W-:-:S04]  /*1df0*/  LEA R3, R3, 0x3b800000, 0x17 ;  /* 0x3b80000003037811 */ /* 0x000fc800078eb8ff */
[----:B------:R-:W-:-:S07]  /*1e00*/  LOP3.LUT R0, R3, R0, R7, 0xfe, !PT ;  /* 0x0000000003007212 */ /* 0x000fce00078efe07 */
.L_x_474:
[----:B------:R-:W-:Y:S05]  /*1e10*/  BSYNC.RECONVERGENT B0 ;  /* 0x0000000000007941 */ /* 0x000fea0003800200 */
.L_x_473:
[----:B------:R-:W-:-:S04]  /*1e20*/  F2FP.F16.F32.PACK_AB R0, RZ, R0 ;  /* 0x00000000ff00723e */ /* 0x000fc800000000ff */
[----:B------:R-:W-:Y:S01]  /*1e30*/  PRMT R17, R0, 0x7610, R17 ;  /* 0x0000761000117816 */ /* 0x000fe20000000011 */
[----:B------:R-:W-:Y:S06]  /*1e40*/  BRA `(.L_x_458) ;  /* 0x0000000400287947 */ /* 0x000fec0003800000 */
.L_x_471:
        /* <DEDUP_REMOVED lines=21> */
.L_x_480:
[----:B------:R-:W-:Y:S05]  /*1fa0*/  BSYNC.RECONVERGENT B1 ;  /* 0x0000000000017941 */ /* 0x000fea0003800200 */
.L_x_479:
[----:B------:R-:W-:Y:S01]  /*1fb0*/  IMAD.SHL.U32 R0, R0, 0x200000, RZ ;  /* 0x0020000000007824 */ /* 0x000fe200078e00ff */
[----:B------:R-:W-:-:S04]  /*1fc0*/  LEA R3, R3, 0x37800000, 0x17 ;  /* 0x3780000003037811 */ /* 0x000fc800078eb8ff */
[----:B------:R-:W-:-:S07]  /*1fd0*/  LOP3.LUT R0, R3, R0, R7, 0xfe, !PT ;  /* 0x0000000003007212 */ /* 0x000fce00078efe07 */
.L_x_478:
[----:B------:R-:W-:Y:S05]  /*1fe0*/  BSYNC.RECONVERGENT B0 ;  /* 0x0000000000007941 */ /* 0x000fea0003800200 */
.L_x_477:
[----:B------:R-:W-:-:S04]  /*1ff0*/  F2FP.F16.F32.PACK_AB R0, RZ, R0 ;  /* 0x00000000ff00723e */ /* 0x000fc800000000ff */
[----:B------:R-:W-:Y:S01]  /*2000*/  PRMT R17, R0, 0x7610, R17 ;  /* 0x0000761000117816 */ /* 0x000fe20000000011 */
[----:B------:R-:W-:Y:S06]  /*2010*/  BRA `(.L_x_458) ;  /* 0x0000000000b47947 */ /* 0x000fec0003800000 */
.L_x_470:
[----:B------:R-:W-:-:S09]  /*2020*/  UISETP.NE.AND UP0, UPT, UR4, 0x1c, UPT ;  /* 0x0000001c0400788c */ /* 0x000fd2000bf05270 */
[----:B------:R-:W-:Y:S05]  /*2030*/  BRA.U !UP0, `(.L_x_481) ;  /* 0x00000001089c7547 */ /* 0x000fea000b800000 */
[----:B------:R-:W-:-:S09]  /*2040*/  UISETP.NE.AND UP0, UPT, UR4, 0x1d, UPT ;  /* 0x0000001d0400788c */ /* 0x000fd2000bf05270 */
[----:B------:R-:W-:Y:S05]  /*2050*/  BRA.U !UP0, `(.L_x_482) ;  /* 0x0000000108807547 */ /* 0x000fea000b800000 */
[----:B------:R-:W-:-:S09]  /*2060*/  UISETP.NE.AND UP0, UPT, UR4, 0x2c, UPT ;  /* 0x0000002c0400788c */ /* 0x000fd2000bf05270 */
[----:B------:R-:W-:Y:S05]  /*2070*/  BRA.U !UP0, `(.L_x_483) ;  /* 0x0000000108487547 */ /* 0x000fea000b800000 */
.L_x_457:
        /* <DEDUP_REMOVED lines=15> */
[----:B--2--5:R-:W-:Y:S05]  /*2170*/  CALL.ABS.NOINC R14 ;  /* 0x000000000e007343 */ /* 0x024fea0003c00000 */
.L_x_484:
[----:B------:R-:W-:Y:S01]  /*2180*/  PRMT R17, RZ, 0x7610, R17 ;  /* 0x00007610ff117816 */ /* 0x000fe20000000011 */
[----:B------:R-:W-:Y:S06]  /*2190*/  BRA `(.L_x_458) ;  /* 0x0000000000547947 */ /* 0x000fec0003800000 */
.L_x_483:
        /* <DEDUP_REMOVED lines=8> */
.L_x_486:
[----:B------:R-:W-:Y:S05]  /*2220*/  BSYNC.RECONVERGENT B0 ;  /* 0x0000000000007941 */ /* 0x000fea0003800200 */
.L_x_485:
[----:B------:R-:W-:-:S04]  /*2230*/  F2FP.F16.F32.PACK_AB R0, RZ, R0 ;  /* 0x00000000ff00723e */ /* 0x000fc800000000ff */
[----:B------:R-:W-:Y:S01]  /*2240*/  PRMT R17, R0, 0x7610, R17 ;  /* 0x0000761000117816 */ /* 0x000fe20000000011 */
[----:B------:R-:W-:Y:S06]  /*2250*/  BRA `(.L_x_458) ;  /* 0x0000000000247947 */ /* 0x000fec0003800000 */
.L_x_482:
[----:B------:R-:W2:Y:S02]  /*2260*/  LDG.E.64 R4, desc[UR36][R4.64] ;  /* 0x0000002404047981 */ /* 0x000ea4000c1e1b00 */
[----:B--2---:R-:W0:Y:S02]  /*2270*/  I2F.U64 R0, R4 ;  /* 0x0000000400007312 */ /* 0x004e240000301000 */
[----:B0-----:R-:W-:-:S04]  /*2280*/  F2FP.F16.F32.PACK_AB R0, RZ, R0 ;  /* 0x00000000ff00723e */ /* 0x001fc800000000ff */
[----:B------:R-:W-:Y:S01]  /*2290*/  PRMT R17, R0, 0x7610, R17 ;  /* 0x0000761000117816 */ /* 0x000fe20000000011 */
[----:B------:R-:W-:Y:S06]  /*22a0*/  BRA `(.L_x_458) ;  /* 0x0000000000107947 */ /* 0x000fec0003800000 */
.L_x_481:
[----:B------:R-:W2:Y:S02]  /*22b0*/  LDG.E R4, desc[UR36][R4.64] ;  /* 0x0000002404047981 */ /* 0x000ea4000c1e1900 */
[----:B--2---:R-:W-:-:S04]  /*22c0*/  I2FP.F32.U32 R0, R4 ;  /* 0x0000000400007245 */ /* 0x004fc80000201000 */
[----:B------:R-:W-:-:S04]  /*22d0*/  F2FP.F16.F32.PACK_AB R0, RZ, R0 ;  /* 0x00000000ff00723e */ /* 0x000fc800000000ff */
[----:B------:R-:W-:-:S07]  /*22e0*/  PRMT R17, R0, 0x7610, R17 ;  /* 0x0000761000117816 */ /* 0x000fce0000000011 */
.L_x_458:
[----:B------:R-:W-:-:S07]  /*22f0*/  VIADD R27, R19, 0x80 ;  /* 0x00000080131b7836 */ /* 0x000fce0000000000 */
.L_x_418:
[----:B------:R-:W-:Y:S05]  /*2300*/  BSYNC.RECONVERGENT B6 ;  /* 0x0000000000067941 */ /* 0x000fea0003800200 */
.L_x_417:
[----:B------:R-:W-:Y:S01]  /*2310*/  ISETP.GE.AND P0, PT, R27, R28, PT ;  /* 0x0000001c1b00720c */ /* 0x000fe20003f06270 */
[----:B------:R-:W-:Y:S01]  /*2320*/  BSSY.RECONVERGENT B6, `(.L_x_487) ;  /* 0x0000226000067945 */ /* 0x000fe20003800200 */
[----:B------:R-:W-:Y:S02]  /*2330*/  PRMT R18, RZ, 0x7610, R18 ;  /* 0x00007610ff127816 */ /* 0x000fe40000000012 */
[----:B------:R-:W-:-:S09]  /*2340*/  PRMT R22, RZ, 0x7610, R22 ;  /* 0x00007610ff167816 */ /* 0x000fd20000000016 */
[----:B------:R-:W-:Y:S05]  /*2350*/  @P0 BRA `(.L_x_488) ;  /* 0x0000002000880947 */ /* 0x000fea0003800000 */
[----:B01----:R-:W0:Y:S01]  /*2360*/  LDC.64 R4, c[0x0][0x390] ;  /* 0x0000e400ff047b82 */ /* 0x003e220000000a00 */
        /* <DEDUP_REMOVED lines=21> */
.L_x_492:
[----:B------:R-:W2:Y:S02]  /*24c0*/  LDG.E.U8 R4, desc[UR36][R4.64] ;  /* 0x0000002404047981 */ /* 0x000ea4000c1e1100 */
[----:B--2---:R-:W-:-:S04]  /*24d0*/  I2FP.F32.U32 R0, R4 ;  /* 0x0000000400007245 */ /* 0x004fc80000201000 */
[----:B------:R-:W-:-:S04]  /*24e0*/  F2FP.F16.F32.PACK_AB R0, RZ, R0 ;  /* 0x00000000ff00723e */ /* 0x000fc800000000ff */
[----:B------:R-:W-:Y:S01]  /*24f0*/  PRMT R18, R0, 0x7610, R18 ;  /* 0x0000761000127816 */ /* 0x000fe20000000012 */
[----:B------:R-:W-:Y:S06]  /*2500*/  BRA `(.L_x_494) ;  /* 0x0000000c00d87947 */ /* 0x000fec0003800000 */
.L_x_491:
        /* <DEDUP_REMOVED lines=11> */
.L_x_496:
[----:B------:R-:W2:Y:S02]  /*25c0*/  LDG.E R4, desc[UR36][R4.64] ;  /* 0x0000002404047981 */ /* 0x000ea4000c1e1900 */
[----:B--2---:R-:W-:-:S04]  /*25d0*/  I2FP.F32.S32 R0, R4 ;  /* 0x0000000400007245 */ /* 0x004fc80000201400 */
[----:B------:R-:W-:-:S04]  /*25e0*/  F2FP.F16.F32.PACK_AB R0, RZ, R0 ;  /* 0x00000000ff00723e */ /* 0x000fc800000000ff */
[----:B------:R-:W-:Y:S01]  /*25f0*/  PRMT R18, R0, 0x7610, R18 ;  /* 0x0000761000127816 */ /* 0x000fe20000000012 */
[----:B------:R-:W-:Y:S06]  /*2600*/  BRA `(.L_x_494) ;  /* 0x0000000c00987947 */ /* 0x000fec0003800000 */
.L_x_495:
[----:B------:R-:W2:Y:S02]  /*2610*/  LDG.E.U16 R4, desc[UR36][R4.64] ;  /* 0x0000002404047981 */ /* 0x000ea4000c1e1500 */
[----:B--2---:R-:W0:Y:S02]  /*2620*/  I2F.S16 R0, R4 ;  /* 0x0000000400007306 */ /* 0x004e240000101400 */
[----:B0-----:R-:W-:-:S04]  /*2630*/  F2FP.F16.F32.PACK_AB R0, RZ, R0 ;  /* 0x00000000ff00723e */ /* 0x001fc800000000ff */
[----:B------:R-:W-:Y:S01]  /*2640*/  PRMT R18, R0, 0x7610, R18 ;  /* 0x0000761000127816 */ /* 0x000fe20000000012 */
[----:B------:R-:W-:Y:S06]  /*2650*/  BRA `(.L_x_494) ;  /* 0x0000000c00847947 */ /* 0x000fec0003800000 */
.L_x_490:
        /* <DEDUP_REMOVED lines=9> */
.L_x_498:
[----:B------:R1:W5:Y:S01]  /*26f0*/  LDG.E.U16 R18, desc[UR36][R4.64] ;  /* 0x0000002404127981 */ /* 0x000362000c1e1500 */
[----:B------:R-:W-:Y:S05]  /*2700*/  BRA `(.L_x_494) ;  /* 0x0000000c00587947 */ /* 0x000fea0003800000 */
.L_x_497:
        /* <DEDUP_REMOVED lines=9> */
.L_x_500:
[----:B------:R0:W5:Y:S01]  /*27a0*/  LDG.E.U16 R18, desc[UR36][R4.64] ;  /* 0x0000002404127981 */ /* 0x000162000c1e1500 */
[----:B------:R-:W-:Y:S05]  /*27b0*/  BRA `(.L_x_494) ;  /* 0x0000000c002c7947 */ /* 0x000fea0003800000 */
.L_x_499:
        /* <DEDUP_REMOVED lines=13> */
.L_x_489:
        /* <DEDUP_REMOVED lines=14> */
.L_x_503:
        /* <DEDUP_REMOVED lines=13> */
.L_x_502:
        /* <DEDUP_REMOVED lines=27> */
.L_x_505:
[----:B------:R-:W2:Y:S02]  /*2bf0*/  LDG.E.U8 R4, desc[UR36][R4.64] ;  /* 0x0000002404047981 */ /* 0x000ea4000c1e1100 */
[C---:B--2---:R-:W-:Y:S02]  /*2c00*/  IMAD.SHL.U32 R0, R4.reuse, 0x2000000, RZ ;  /* 0x0200000004007824 */ /* 0x044fe400078e00ff */
[----:B------:R-:W-:-:S03]  /*2c10*/  IMAD.SHL.U32 R6, R4, 0x100, RZ ;  /* 0x0000010004067824 */ /* 0x000fc600078e00ff */
[----:B------:R-:W-:-:S13]  /*2c20*/  ISETP.GE.U32.AND P0, PT, R0, 0x8000000, PT ;  /* 0x080000000000780c */ /* 0x000fda0003f06070 */
[----:B------:R-:W-:Y:S02]  /*2c30*/  @!P0 LOP3.LUT R3, R6, 0x7f00, RZ, 0xc0, !PT ;  /* 0x00007f0006038812 */ /* 0x000fe400078ec0ff */
[----:B------:R-:W-:Y:S02]  /*2c40*/  @P0 LEA.HI R0, R0, 0x70000000, RZ, 0x1c ;  /* 0x7000000000000811 */ /* 0x000fe400078fe0ff */
[----:B------:R-:W-:Y:S02]  /*2c50*/  @!P0 LOP3.LUT R3, R3, 0x3f000000, RZ, 0xfc, !PT ;  /* 0x3f00000003038812 */ /* 0x000fe400078efcff */
[----:B------:R-:W-:Y:S01]  /*2c60*/  PRMT R6, R6, 0x9910, RZ ;  /* 0x0000991006067816 */ /* 0x000fe200000000ff */
[----:B------:R-:W-:Y:S02]  /*2c70*/  @P0 FMUL.FTZ R0, R0, 1.9259299443872358531e-34 ;  /* 0x0780000000000820 */ /* 0x000fe40000410000 */
[----:B------:R-:W-:Y:S02]  /*2c80*/  @!P0 FADD.FTZ R0, R3, -0.5 ;  /* 0xbf00000003008421 */ /* 0x000fe40000010000 */
[----:B------:R-:W-:-:S05]  /*2c90*/  IMAD.MOV.U32 R3, RZ, RZ, R6 ;  /* 0x000000ffff037224 */ /* 0x000fca00078e0006 */
[----:B------:R-:W-:-:S04]  /*2ca0*/  LOP3.LUT R0, R0, 0x80000000, R3, 0xf8, !PT ;  /* 0x8000000000007812 */ /* 0x000fc800078ef803 */
[----:B------:R-:W-:-:S04]  /*2cb0*/  F2FP.F16.F32.PACK_AB R0, RZ, R0 ;  /* 0x00000000ff00723e */ /* 0x000fc800000000ff */
[----:B------:R-:W-:Y:S01]  /*2cc0*/  PRMT R18, R0, 0x7610, R18 ;  /* 0x0000761000127816 */ /* 0x000fe20000000012 */
[----:B------:R-:W-:Y:S06]  /*2cd0*/  BRA `(.L_x_494) ;  /* 0x0000000400e47947 */ /* 0x000fec0003800000 */
.L_x_504:
[----:B------:R-:W2:Y:S02]  /*2ce0*/  LDG.E.U16 R0, desc[UR36][R4.64] ;  /* 0x0000002404007981 */ /* 0x000ea4000c1e1500 */
[----:B--2---:R-:W-:-:S05]  /*2cf0*/  IMAD.U32 R0, R0, 0x10000, RZ ;  /* 0x0001000000007824 */ /* 0x004fca00078e00ff */
[----:B------:R-:W-:-:S04]  /*2d00*/  F2FP.F16.F32.PACK_AB R0, RZ, R0 ;  /* 0x00000000ff00723e */ /* 0x000fc800000000ff */
[----:B------:R-:W-:Y:S01]  /*2d10*/  PRMT R18, R0, 0x7610, R18 ;  /* 0x0000761000127816 */ /* 0x000fe20000000012 */
[----:B------:R-:W-:Y:S06]  /*2d20*/  BRA `(.L_x_494) ;  /* 0x0000000400d07947 */ /* 0x000fec0003800000 */
.L_x_501:
        /* <DEDUP_REMOVED lines=13> */
.L_x_508:
        /* <DEDUP_REMOVED lines=21> */
.L_x_512:
[----:B------:R-:W-:Y:S05]  /*2f50*/  BSYNC.RECONVERGENT B1 ;  /* 0x0000000000017941 */ /* 0x000fea0003800200 */
.L_x_511:
[----:B------:R-:W-:Y:S01]  /*2f60*/  IMAD.SHL.U32 R0, R0, 0x100000, RZ ;  /* 0x0010000000007824 */ /* 0x000fe200078e00ff */
[----:B------:R-:W-:-:S04]  /*2f70*/  LEA R3, R3, 0x3b800000, 0x17 ;  /* 0x3b80000003037811 */ /* 0x000fc800078eb8ff */
[----:B------:R-:W-:-:S07]  /*2f80*/  LOP3.LUT R0, R3, R0, R7, 0xfe, !PT ;  /* 0x0000000003007212 */ /* 0x000fce00078efe07 */
.L_x_510:
[----:B------:R-:W-:Y:S05]  /*2f90*/  BSYNC.RECONVERGENT B0 ;  /* 0x0000000000007941 */ /* 0x000fea0003800200 */
.L_x_509:
[----:B------:R-:W-:-:S04]  /*2fa0*/  F2FP.F16.F32.PACK_AB R0, RZ, R0 ;  /* 0x00000000ff00723e */ /* 0x000fc800000000ff */
[----:B------:R-:W-:Y:S01]  /*2fb0*/  PRMT R18, R0, 0x7610, R18 ;  /* 0x0000761000127816 */ /* 0x000fe20000000012 */
[----:B------:R-:W-:Y:S06]  /*2fc0*/  BRA `(.L_x_494) ;  /* 0x0000000400287947 */ /* 0x000fec0003800000 */
.L_x_507:
        /* <DEDUP_REMOVED lines=21> */
.L_x_516:
[----:B------:R-:W-:Y:S05]  /*3120*/  BSYNC.RECONVERGENT B1 ;  /* 0x0000000000017941 */ /* 0x000fea0003800200 */
.L_x_515:
[----:B------:R-:W-:Y:S01]  /*3130*/  IMAD.SHL.U32 R0, R0, 0x200000, RZ ;  /* 0x0020000000007824 */ /* 0x000fe200078e00ff */
[----:B------:R-:W-:-:S04]  /*3140*/  LEA R3, R3, 0x37800000, 0x17 ;  /* 0x3780000003037811 */ /* 0x000fc800078eb8ff */
[----:B------:R-:W-:-:S07]  /*3150*/  LOP3.LUT R0, R3, R0, R7, 0xfe, !PT ;  /* 0x0000000003007212 */ /* 0x000fce00078efe07 */
.L_x_514:
[----:B------:R-:W-:Y:S05]  /*3160*/  BSYNC.RECONVERGENT B0 ;  /* 0x0000000000007941 */ /* 0x000fea0003800200 */
.L_x_513:
[----:B------:R-:W-:-:S04]  /*3170*/  F2FP.F16.F32.PACK_AB R0, RZ, R0 ;  /* 0x00000000ff00723e */ /* 0x000fc800000000ff */
[----:B------:R-:W-:Y:S01]  /*3180*/  PRMT R18, R0, 0x7610, R18 ;  /* 0x0000761000127816 */ /* 0x000fe20000000012 */
[----:B------:R-:W-:Y:S06]  /*3190*/  BRA `(.L_x_494) ;  /* 0x0000000000b47947 */ /* 0x000fec0003800000 */
.L_x_506:
        /* <DEDUP_REMOVED lines=14> */
.L_x_520:
[----:B------:R-:W-:Y:S05]  /*3280*/  BSYNC.RECONVERGENT B0 ;  /* 0x0000000000007941 */ /* 0x000fea0003800200 */
.L_x_519:
[----:B------:R-:W-:-:S04]  /*3290*/  F2FP.F16.F32.PACK_AB R0, RZ, R0 ;  /* 0x00000000ff00723e */ /* 0x000fc800000000ff */
[----:B------:R-:W-:Y:S01]  /*32a0*/  PRMT R18, R0, 0x7610, R18 ;  /* 0x0000761000127816 */ /* 0x000fe20000000012 */
[----:B------:R-:W-:Y:S06]  /*32b0*/  BRA `(.L_x_494) ;  /* 0x00000000006c7947 */ /* 0x000fec0003800000 */
.L_x_493:
        /* <DEDUP_REMOVED lines=16> */
.L_x_521:
[----:B------:R-:W-:Y:S01]  /*33c0*/  PRMT R18, RZ, 0x7610, R18 ;  /* 0x00007610ff127816 */ /* 0x000fe20000000012 */
[----:B------:R-:W-:Y:S06]  /*33d0*/  BRA `(.L_x_494) ;  /* 0x0000000000247947 */ /* 0x000fec0003800000 */
.L_x_518:
[----:B------:R-:W2:Y:S02]  /*33e0*/  LDG.E.64 R4, desc[UR36][R4.64] ;  /* 0x0000002404047981 */ /* 0x000ea4000c1e1b00 */
[----:B--2---:R-:W0:Y:S02]  /*33f0*/  I2F.U64 R0, R4 ;  /* 0x0000000400007312 */ /* 0x004e240000301000 */
[----:B0-----:R-:W-:-:S04]  /*3400*/  F2FP.F16.F32.PACK_AB R0, RZ, R0 ;  /* 0x00000000ff00723e */ /* 0x001fc800000000ff */
[----:B------:R-:W-:Y:S01]  /*3410*/  PRMT R18, R0, 0x7610, R18 ;  /* 0x0000761000127816 */ /* 0x000fe20000000012 */
[----:B------:R-:W-:Y:S06]  /*3420*/  BRA `(.L_x_494) ;  /* 0x0000000000107947 */ /* 0x000fec0003800000 */
.L_x_517:
[----:B------:R-:W2:Y:S02]  /*3430*/  LDG.E R4, desc[UR36][R4.64] ;  /* 0x0000002404047981 */ /* 0x000ea4000c1e1900 */
[----:B--2---:R-:W-:-:S04]  /*3440*/  I2FP.F32.U32 R0, R4 ;  /* 0x0000000400007245 */ /* 0x004fc80000201000 */
[----:B------:R-:W-:-:S04]  /*3450*/  F2FP.F16.F32.PACK_AB R0, RZ, R0 ;  /* 0x00000000ff00723e */ /* 0x000fc800000000ff */
[----:B------:R-:W-:-:S07]  /*3460*/  PRMT R18, R0, 0x7610, R18 ;  /* 0x0000761000127816 */ /* 0x000fce0000000012 */
.L_x_494:
        /* <DEDUP_REMOVED lines=21> */
.L_x_525:
[----:B------:R-:W2:Y:S02]  /*35c0*/  LDG.E.U8 R4, desc[UR36][R4.64] ;  /* 0x0000002404047981 */ /* 0x000ea4000c1e1100 */
[----:B--2---:R-:W-:-:S04]  /*35d0*/  I2FP.F32.U32 R0, R4 ;  /* 0x0000000400007245 */ /* 0x004fc80000201000 */
[----:B------:R-:W-:-:S04]  /*35e0*/  F2FP.F16.F32.PACK_AB R0, RZ, R0 ;  /* 0x00000000ff00723e */ /* 0x000fc800000000ff */
[----:B------:R-:W-:Y:S01]  /*35f0*/  PRMT R22, R0, 0x7610, R22 ;  /* 0x0000761000167816 */ /* 0x000fe20000000016 */
[----:B------:R-:W-:Y:S06]  /*3600*/  BRA `(.L_x_527) ;  /* 0x0000000c00d87947 */ /* 0x000fec0003800000 */
.L_x_524:
        /* <DEDUP_REMOVED lines=11> */
.L_x_529:
[----:B------:R-:W2:Y:S02]  /*36c0*/  LDG.E R4, desc[UR36][R4.64] ;  /* 0x0000002404047981 */ /* 0x000ea4000c1e1900 */
[----:B--2---:R-:W-:-:S04]  /*36d0*/  I2FP.F32.S32 R0, R4 ;  /* 0x0000000400007245 */ /* 0x004fc80000201400 */
[----:B------:R-:W-:-:S04]  /*36e0*/  F2FP.F16.F32.PACK_AB R0, RZ, R0 ;  /* 0x00000000ff00723e */ /* 0x000fc800000000ff */
[----:B------:R-:W-:Y:S01]  /*36f0*/  PRMT R22, R0, 0x7610, R22 ;  /* 0x0000761000167816 */ /* 0x000fe20000000016 */
[----:B------:R-:W-:Y:S06]  /*3700*/  BRA `(.L_x_527) ;  /* 0x0000000c00987947 */ /* 0x000fec0003800000 */
.L_x_528:
[----:B------:R-:W2:Y:S02]  /*3710*/  LDG.E.U16 R4, desc[UR36][R4.64] ;  /* 0x0000002404047981 */ /* 0x000ea4000c1e1500 */
[----:B--2---:R-:W0:Y:S02]  /*3720*/  I2F.S16 R0, R4 ;  /* 0x0000000400007306 */ /* 0x004e240000101400 */
[----:B0-----:R-:W-:-:S04]  /*3730*/  F2FP.F16.F32.PACK_AB R0, RZ, R0 ;  /* 0x00000000ff00723e */ /* 0x001fc800000000ff */
[----:B------:R-:W-:Y:S01]  /*3740*/  PRMT R22, R0, 0x7610, R22 ;  /* 0x0000761000167816 */ /* 0x000fe20000000016 */
[----:B------:R-:W-:Y:S06]  /*3750*/  BRA `(.L_x_527) ;  /* 0x0000000c00847947 */ /* 0x000fec0003800000 */
.L_x_523:
        /* <DEDUP_REMOVED lines=9> */
.L_x_531:
[----:B------:R1:W5:Y:S01]  /*37f0*/  LDG.E.U16 R22, desc[UR36][R4.64] ;  /* 0x0000002404167981 */ /* 0x000362000c1e1500 */
[----:B------:R-:W-:Y:S05]  /*3800*/  BRA `(.L_x_527) ;  /* 0x0000000c00587947 */ /* 0x000fea0003800000 */
.L_x_530:
        /* <DEDUP_REMOVED lines=9> */
.L_x_533:
[----:B------:R0:W5:Y:S01]  /*38a0*/  LDG.E.U16 R22, desc[UR36][R4.64] ;  /* 0x0000002404167981 */ /* 0x000162000c1e1500 */
[----:B------:R-:W-:Y:S05]  /*38b0*/  BRA `(.L_x_527) ;  /* 0x0000000c002c7947 */ /* 0x000fea0003800000 */
.L_x_532:
        /* <DEDUP_REMOVED lines=13> */
.L_x_522:
        /* <DEDUP_REMOVED lines=14> */
.L_x_536:
        /* <DEDUP_REMOVED lines=13> */
.L_x_535:
        /* <DEDUP_REMOVED lines=27> */
.L_x_538:
        /* <DEDUP_REMOVED lines=15> */
.L_x_537:
[----:B------:R-:W2:Y:S02]  /*3de0*/  LDG.E.U16 R0, desc[UR36][R4.64] ;  /* 0x0000002404007981 */ /* 0x000ea4000c1e1500 */
[----:B--2---:R-:W-:-:S05]  /*3df0*/  IMAD.U32 R0, R0, 0x10000, RZ ;  /* 0x0001000000007824 */ /* 0x004fca00078e00ff */
[----:B------:R-:W-:-:S04]  /*3e00*/  F2FP.F16.F32.PACK_AB R0, RZ, R0 ;  /* 0x00000000ff00723e */ /* 0x000fc800000000ff */
[----:B------:R-:W-:Y:S01]  /*3e10*/  PRMT R22, R0, 0x7610, R22 ;  /* 0x0000761000167816 */ /* 0x000fe20000000016 */
[----:B------:R-:W-:Y:S06]  /*3e20*/  BRA `(.L_x_527) ;  /* 0x0000000400d07947 */ /* 0x000fec0003800000 */
.L_x_534:
        /* <DEDUP_REMOVED lines=13> */
.L_x_541:
        /* <DEDUP_REMOVED lines=21> */
.L_x_545:
[----:B------:R-:W-:Y:S05]  /*4050*/  BSYNC.RECONVERGENT B1 ;  /* 0x0000000000017941 */ /* 0x000fea0003800200 */
.L_x_544:
[----:B------:R-:W-:Y:S01]  /*4060*/  IMAD.SHL.U32 R0, R0, 0x100000, RZ ;  /* 0x0010000000007824 */ /* 0x000fe200078e00ff */
[----:B------:R-:W-:-:S04]  /*4070*/  LEA R3, R3, 0x3b800000, 0x17 ;  /* 0x3b80000003037811 */ /* 0x000fc800078eb8ff */
[----:B------:R-:W-:-:S07]  /*4080*/  LOP3.LUT R0, R3, R0, R7, 0xfe, !PT ;  /* 0x0000000003007212 */ /* 0x000fce00078efe07 */
.L_x_543:
[----:B------:R-:W-:Y:S05]  /*4090*/  BSYNC.RECONVERGENT B0 ;  /* 0x0000000000007941 */ /* 0x000fea0003800200 */
.L_x_542:
[----:B------:R-:W-:-:S04]  /*40a0*/  F2FP.F16.F32.PACK_AB R0, RZ, R0 ;  /* 0x00000000ff00723e */ /* 0x000fc800000000ff */
[----:B------:R-:W-:Y:S01]  /*40b0*/  PRMT R22, R0, 0x7610, R22 ;  /* 0x0000761000167816 */ /* 0x000fe20000000016 */
[----:B------:R-:W-:Y:S06]  /*40c0*/  BRA `(.L_x_527) ;  /* 0x0000000400287947 */ /* 0x000fec0003800000 */
.L_x_540:
        /* <DEDUP_REMOVED lines=21> */
.L_x_549:
[----:B------:R-:W-:Y:S05]  /*4220*/  BSYNC.RECONVERGENT B1 ;  /* 0x0000000000017941 */ /* 0x000fea0003800200 */
.L_x_548:
[----:B------:R-:W-:Y:S01]  /*4230*/  IMAD.SHL.U32 R0, R0, 0x200000, RZ ;  /* 0x0020000000007824 */ /* 0x000fe200078e00ff */
[----:B------:R-:W-:-:S04]  /*4240*/  LEA R3, R3, 0x37800000, 0x17 ;  /* 0x3780000003037811 */ /* 0x000fc800078eb8ff */
[----:B------:R-:W-:-:S07]  /*4250*/  LOP3.LUT R0, R3, R0, R7, 0xfe, !PT ;  /* 0x0000000003007212 */ /* 0x000fce00078efe07 */
.L_x_547:
[----:B------:R-:W-:Y:S05]  /*4260*/  BSYNC.RECONVERGENT B0 ;  /* 0x0000000000007941 */ /* 0x000fea0003800200 */
.L_x_546:
[----:B------:R-:W-:-:S04]  /*4270*/  F2FP.F16.F32.PACK_AB R0, RZ, R0 ;  /* 0x00000000ff00723e */ /* 0x000fc800000000ff */
[----:B------:R-:W-:Y:S01]  /*4280*/  PRMT R22, R0, 0x7610, R22 ;  /* 0x0000761000167816 */ /* 0x000fe20000000016 */
[----:B------:R-:W-:Y:S06]  /*4290*/  BRA `(.L_x_527) ;  /* 0x0000000000b47947 */ /* 0x000fec0003800000 */
.L_x_539:
        /* <DEDUP_REMOVED lines=14> */
.L_x_553:
[----:B------:R-:W-:Y:S05]  /*4380*/  BSYNC.RECONVERGENT B0 ;  /* 0x0000000000007941 */ /* 0x000fea0003800200 */
.L_x_552:
[----:B------:R-:W-:-:S04]  /*4390*/  F2FP.F16.F32.PACK_AB R0, RZ, R0 ;  /* 0x00000000ff00723e */ /* 0x000fc800000000ff */
[----:B------:R-:W-:Y:S01]  /*43a0*/  PRMT R22, R0, 0x7610, R22 ;  /* 0x0000761000167816 */ /* 0x000fe20000000016 */
[----:B------:R-:W-:Y:S06]  /*43b0*/  BRA `(.L_x_527) ;  /* 0x00000000006c7947 */ /* 0x000fec0003800000 */
.L_x_526:
        /* <DEDUP_REMOVED lines=16> */
.L_x_554:
[----:B------:R-:W-:Y:S01]  /*44c0*/  PRMT R22, RZ, 0x7610, R22 ;  /* 0x00007610ff167816 */ /* 0x000fe20000000016 */
[----:B------:R-:W-:Y:S06]  /*44d0*/  BRA `(.L_x_527) ;  /* 0x0000000000247947 */ /* 0x000fec0003800000 */
.L_x_551:
[----:B------:R-:W2:Y:S02]  /*44e0*/  LDG.E.64 R4, desc[UR36][R4.64] ;  /* 0x0000002404047981 */ /* 0x000ea4000c1e1b00 */
[----:B--2---:R-:W0:Y:S02]  /*44f0*/  I2F.U64 R0, R4 ;  /* 0x0000000400007312 */ /* 0x004e240000301000 */
[----:B0-----:R-:W-:-:S04]  /*4500*/  F2FP.F16.F32.PACK_AB R0, RZ, R0 ;  /* 0x00000000ff00723e */ /* 0x001fc800000000ff */
[----:B------:R-:W-:Y:S01]  /*4510*/  PRMT R22, R0, 0x7610, R22 ;  /* 0x0000761000167816 */ /* 0x000fe20000000016 */
[----:B------:R-:W-:Y:S06]  /*4520*/  BRA `(.L_x_527) ;  /* 0x0000000000107947 */ /* 0x000fec0003800000 */
.L_x_550:
[----:B------:R-:W2:Y:S02]  /*4530*/  LDG.E R4, desc[UR36][R4.64] ;  /* 0x0000002404047981 */ /* 0x000ea4000c1e1900 */
[----:B--2---:R-:W-:-:S04]  /*4540*/  I2FP.F32.U32 R0, R4 ;  /* 0x0000000400007245 */ /* 0x004fc80000201000 */
[----:B------:R-:W-:-:S04]  /*4550*/  F2FP.F16.F32.PACK_AB R0, RZ, R0 ;  /* 0x00000000ff00723e */ /* 0x000fc800000000ff */
[----:B------:R-:W-:-:S07]  /*4560*/  PRMT R22, R0, 0x7610, R22 ;  /* 0x0000761000167816 */ /* 0x000fce0000000016 */
.L_x_527:
[----:B------:R-:W-:-:S07]  /*4570*/  VIADD R27, R27, 0x80 ;  /* 0x000000801b1b7836 */ /* 0x000fce0000000000 */
.L_x_488:
[----:B------:R-:W-:Y:S05]  /*4580*/  BSYNC.RECONVERGENT B6 ;  /* 0x0000000000067941 */ /* 0x000fea0003800200 */
.L_x_487:
        /* <DEDUP_REMOVED lines=27> */
.L_x_560:
[----:B------:R-:W2:Y:S02]  /*4740*/  LDG.E.U8 R4, desc[UR36][R4.64] ;  /* 0x0000002404047981 */ /* 0x000ea4000c1e1100 */
[----:B--2---:R-:W-:-:S04]  /*4750*/  I2FP.F32.U32 R0, R4 ;  /* 0x0000000400007245 */ /* 0x004fc80000201000 */
[----:B------:R-:W-:-:S04]  /*4760*/  F2FP.F16.F32.PACK_AB R0, RZ, R0 ;  /* 0x00000000ff00723e */ /* 0x000fc800000000ff */
[----:B------:R-:W-:Y:S01]  /*4770*/  PRMT R23, R0, 0x7610, R23 ;  /* 0x0000761000177816 */ /* 0x000fe20000000017 */
[----:B------:R-:W-:Y:S06]  /*4780*/  BRA `(.L_x_562) ;  /* 0x0000000c00d87947 */ /* 0x000fec0003800000 */
.L_x_559:
        /* <DEDUP_REMOVED lines=11> */
.L_x_564:
[----:B------:R-:W2:Y:S02]  /*4840*/  LDG.E R4, desc[UR36][R4.64] ;  /* 0x0000002404047981 */ /* 0x000ea4000c1e1900 */
[----:B--2---:R-:W-:-:S04]  /*4850*/  I2FP.F32.S32 R0, R4 ;  /* 0x0000000400007245 */ /* 0x004fc80000201400 */
[----:B------:R-:W-:-:S04]  /*4860*/  F2FP.F16.F32.PACK_AB R0, RZ, R0 ;  /* 0x00000000ff00723e */ /* 0x000fc800000000ff */
[----:B------:R-:W-:Y:S01]  /*4870*/  PRMT R23, R0, 0x7610, R23 ;  /* 0x0000761000177816 */ /* 0x000fe20000000017 */
[----:B------:R-:W-:Y:S06]  /*4880*/  BRA `(.L_x_562) ;  /* 0x0000000c00987947 */ /* 0x000fec0003800000 */
.L_x_563:
[----:B------:R-:W2:Y:S02]  /*4890*/  LDG.E.U16 R4, desc[UR36][R4.64] ;  /* 0x0000002404047981 */ /* 0x000ea4000c1e1500 */
[----:B--2---:R-:W0:Y:S02]  /*48a0*/  I2F.S16 R0, R4 ;  /* 0x0000000400007306 */ /* 0x004e240000101400 */
[----:B0-----:R-:W-:-:S04]  /*48b0*/  F2FP.F16.F32.PACK_AB R0, RZ, R0 ;  /* 0x00000000ff00723e */ /* 0x001fc800000000ff */
[----:B------:R-:W-:Y:S01]  /*48c0*/  PRMT R23, R0, 0x7610, R23 ;  /* 0x0000761000177816 */ /* 0x000fe20000000017 */
[----:B------:R-:W-:Y:S06]  /*48d0*/  BRA `(.L_x_562) ;  /* 0x0000000c00847947 */ /* 0x000fec0003800000 */
.L_x_558:
        /* <DEDUP_REMOVED lines=9> */
.L_x_566:
[----:B------:R1:W5:Y:S01]  /*4970*/  LDG.E.U16 R23, desc[UR36][R4.64] ;  /* 0x0000002404177981 */ /* 0x000362000c1e1500 */
[----:B------:R-:W-:Y:S05]  /*4980*/  BRA `(.L_x_562) ;  /* 0x0000000c00587947 */ /* 0x000fea0003800000 */
.L_x_565:
        /* <DEDUP_REMOVED lines=9> */
.L_x_568:
[----:B------:R0:W5:Y:S01]  /*4a20*/  LDG.E.U16 R23, desc[UR36][R4.64] ;  /* 0x0000002404177981 */ /* 0x000162000c1e1500 */
[----:B------:R-:W-:Y:S05]  /*4a30*/  BRA `(.L_x_562) ;  /* 0x0000000c002c7947 */ /* 0x000fea0003800000 */
.L_x_567:
        /* <DEDUP_REMOVED lines=13> */
.L_x_557:
        /* <DEDUP_REMOVED lines=14> */
.L_x_571:
        /* <DEDUP_REMOVED lines=13> */
.L_x_570:
        /* <DEDUP_REMOVED lines=27> */
.L_x_573:
        /* <DEDUP_REMOVED lines=15> */
.L_x_572:
[----:B------:R-:W2:Y:S02]  /*4f60*/  LDG.E.U16 R0, desc[UR36][R4.64] ;  /* 0x0000002404007981 */ /* 0x000ea4000c1e1500 */
[----:B--2---:R-:W-:-:S05]  /*4f70*/  IMAD.U32 R0, R0, 0x10000, RZ ;  /* 0x0001000000007824 */ /* 0x004fca00078e00ff */
[----:B------:R-:W-:-:S04]  /*4f80*/  F2FP.F16.F32.PACK_AB R0, RZ, R0 ;  /* 0x00000000ff00723e */ /* 0x000fc800000000ff */
[----:B------:R-:W-:Y:S01]  /*4f90*/  PRMT R23, R0, 0x7610, R23 ;  /* 0x0000761000177816 */ /* 0x000fe20000000017 */
[----:B------:R-:W-:Y:S06]  /*4fa0*/  BRA `(.L_x_562) ;  /* 0x0000000400d07947 */ /* 0x000fec0003800000 */
.L_x_569:
        /* <DEDUP_REMOVED lines=13> */
.L_x_576:
        /* <DEDUP_REMOVED lines=21> */
.L_x_580:
[----:B------:R-:W-:Y:S05]  /*51d0*/  BSYNC.RECONVERGENT B1 ;  /* 0x0000000000017941 */ /* 0x000fea0003800200 */
.L_x_579:
[----:B------:R-:W-:Y:S01]  /*51e0*/  IMAD.SHL.U32 R0, R0, 0x100000, RZ ;  /* 0x0010000000007824 */ /* 0x000fe200078e00ff */
[----:B------:R-:W-:-:S04]  /*51f0*/  LEA R3, R3, 0x3b800000, 0x17 ;  /* 0x3b80000003037811 */ /* 0x000fc800078eb8ff */
[----:B------:R-:W-:-:S07]  /*5200*/  LOP3.LUT R0, R3, R0, R7, 0xfe, !PT ;  /* 0x0000000003007212 */ /* 0x000fce00078efe07 */
.L_x_578:
[----:B------:R-:W-:Y:S05]  /*5210*/  BSYNC.RECONVERGENT B0 ;  /* 0x0000000000007941 */ /* 0x000fea0003800200 */
.L_x_577:
[----:B------:R-:W-:-:S04]  /*5220*/  F2FP.F16.F32.PACK_AB R0, RZ, R0 ;  /* 0x00000000ff00723e */ /* 0x000fc800000000ff */
[----:B------:R-:W-:Y:S01]  /*5230*/  PRMT R23, R0, 0x7610, R23 ;  /* 0x0000761000177816 */ /* 0x000fe20000000017 */
[----:B------:R-:W-:Y:S06]  /*5240*/  BRA `(.L_x_562) ;  /* 0x0000000400287947 */ /* 0x000fec0003800000 */
.L_x_575:
        /* <DEDUP_REMOVED lines=21> */
.L_x_584:
[----:B------:R-:W-:Y:S05]  /*53a0*/  BSYNC.RECONVERGENT B1 ;  /* 0x0000000000017941 */ /* 0x000fea0003800200 */
.L_x_583:
[----:B------:R-:W-:Y:S01]  /*53b0*/  IMAD.SHL.U32 R0, R0, 0x200000, RZ ;  /* 0x0020000000007824 */ /* 0x000fe200078e00ff */
[----:B------:R-:W-:-:S04]  /*53c0*/  LEA R3, R3, 0x37800000, 0x17 ;  /* 0x3780000003037811 */ /* 0x000fc800078eb8ff */
[----:B------:R-:W-:-:S07]  /*53d0*/  LOP3.LUT R0, R3, R0, R7, 0xfe, !PT ;  /* 0x0000000003007212 */ /* 0x000fce00078efe07 */
.L_x_582:
[----:B------:R-:W-:Y:S05]  /*53e0*/  BSYNC.RECONVERGENT B0 ;  /* 0x0000000000007941 */ /* 0x000fea0003800200 */
.L_x_581:
[----:B------:R-:W-:-:S04]  /*53f0*/  F2FP.F16.F32.PACK_AB R0, RZ, R0 ;  /* 0x00000000ff00723e */ /* 0x000fc800000000ff */
[----:B------:R-:W-:Y:S01]  /*5400*/  PRMT R23, R0, 0x7610, R23 ;  /* 0x0000761000177816 */ /* 0x000fe20000000017 */
[----:B------:R-:W-:Y:S06]  /*5410*/  BRA `(.L_x_562) ;  /* 0x0000000000b47947 */ /* 0x000fec0003800000 */
.L_x_574:
        /* <DEDUP_REMOVED lines=14> */
.L_x_588:
[----:B------:R-:W-:Y:S05]  /*5500*/  BSYNC.RECONVERGENT B0 ;  /* 0x0000000000007941 */ /* 0x000fea0003800200 */
.L_x_587:
[----:B------:R-:W-:-:S04]  /*5510*/  F2FP.F16.F32.PACK_AB R0, RZ, R0 ;  /* 0x00000000ff00723e */ /* 0x000fc800000000ff */
[----:B------:R-:W-:Y:S01]  /*5520*/  PRMT R23, R0, 0x7610, R23 ;  /* 0x0000761000177816 */ /* 0x000fe20000000017 */
[----:B------:R-:W-:Y:S06]  /*5530*/  BRA `(.L_x_562) ;  /* 0x00000000006c7947 */ /* 0x000fec0003800000 */
.L_x_561:
        /* <DEDUP_REMOVED lines=16> */
.L_x_589:
[----:B------:R-:W-:Y:S01]  /*5640*/  PRMT R23, RZ, 0x7610, R23 ;  /* 0x00007610ff177816 */ /* 0x000fe20000000017 */
[----:B------:R-:W-:Y:S06]  /*5650*/  BRA `(.L_x_562) ;  /* 0x0000000000247947 */ /* 0x000fec0003800000 */
.L_x_586:
[----:B------:R-:W2:Y:S02]  /*5660*/  LDG.E.64 R4, desc[UR36][R4.64] ;  /* 0x0000002404047981 */ /* 0x000ea4000c1e1b00 */
[----:B--2---:R-:W0:Y:S02]  /*5670*/  I2F.U64 R0, R4 ;  /* 0x0000000400007312 */ /* 0x004e240000301000 */
[----:B0-----:R-:W-:-:S04]  /*5680*/  F2FP.F16.F32.PACK_AB R0, RZ, R0 ;  /* 0x00000000ff00723e */ /* 0x001fc800000000ff */
[----:B------:R-:W-:Y:S01]  /*5690*/  PRMT R23, R0, 0x7610, R23 ;  /* 0x0000761000177816 */ /* 0x000fe20000000017 */
[----:B------:R-:W-:Y:S06]  /*56a0*/  BRA `(.L_x_562) ;  /* 0x0000000000107947 */ /* 0x000fec0003800000 */
.L_x_585:
[----:B------:R-:W2:Y:S02]  /*56b0*/  LDG.E R4, desc[UR36][R4.64] ;  /* 0x0000002404047981 */ /* 0x000ea4000c1e1900 */
[----:B--2---:R-:W-:-:S04]  /*56c0*/  I2FP.F32.U32 R0, R4 ;  /* 0x0000000400007245 */ /* 0x004fc80000201000 */
[----:B------:R-:W-:-:S04]  /*56d0*/  F2FP.F16.F32.PACK_AB R0, RZ, R0 ;  /* 0x00000000ff00723e */ /* 0x000fc800000000ff */
[----:B------:R-:W-:-:S07]  /*56e0*/  PRMT R23, R0, 0x7610, R23 ;  /* 0x0000761000177816 */ /* 0x000fce0000000017 */
.L_x_562:
[----:B------:R-:W2:Y:S01]  /*56f0*/  LDCU.U8 UR6, c[0x0][0x3a5] ;  /* 0x000074a0ff0677ac */ /* 0x000ea20008000000 */
[----:B01----:R-:W0:Y:S01]  /*5700*/  LDC.64 R4, c[0x0][0x398] ;  /* 0x0000e600ff047b82 */ /* 0x003e220000000a00 */
[----:B------:R-:W1:Y:S01]  /*5710*/  LDCU UR5, c[0x0][0x3ac] ;  /* 0x00007580ff0577ac */ /* 0x000e620008000800 */
[----:B--2---:R-:W-:-:S04]  /*5720*/  UPRMT UR4, UR6, 0x9910, URZ ;  /* 0x0000991006047896 */ /* 0x004fc800080000ff */
        /* <DEDUP_REMOVED lines=18> */
.L_x_593:
[----:B------:R-:W2:Y:S02]  /*5850*/  LDG.E.U8 R4, desc[UR36][R4.64] ;  /* 0x0000002404047981 */ /* 0x000ea4000c1e1100 */
[----:B--2---:R-:W-:-:S04]  /*5860*/  I2FP.F32.U32 R0, R4 ;  /* 0x0000000400007245 */ /* 0x004fc80000201000 */
[----:B------:R-:W-:-:S04]  /*5870*/  F2FP.F16.F32.PACK_AB R0, RZ, R0 ;  /* 0x00000000ff00723e */ /* 0x000fc800000000ff */
[----:B------:R-:W-:Y:S01]  /*5880*/  PRMT R24, R0, 0x7610, R24 ;  /* 0x0000761000187816 */ /* 0x000fe20000000018 */
[----:B------:R-:W-:Y:S06]  /*5890*/  BRA `(.L_x_595) ;  /* 0x0000000c00d87947 */ /* 0x000fec0003800000 */
.L_x_592:
        /* <DEDUP_REMOVED lines=11> */
.L_x_597:
[----:B------:R-:W2:Y:S02]  /*5950*/  LDG.E R4, desc[UR36][R4.64] ;  /* 0x0000002404047981 */ /* 0x000ea4000c1e1900 */
[----:B--2---:R-:W-:-:S04]  /*5960*/  I2FP.F32.S32 R0, R4 ;  /* 0x0000000400007245 */ /* 0x004fc80000201400 */
[----:B------:R-:W-:-:S04]  /*5970*/  F2FP.F16.F32.PACK_AB R0, RZ, R0 ;  /* 0x00000000ff00723e */ /* 0x000fc800000000ff */
[----:B------:R-:W-:Y:S01]  /*5980*/  PRMT R24, R0, 0x7610, R24 ;  /* 0x0000761000187816 */ /* 0x000fe20000000018 */
[----:B------:R-:W-:Y:S06]  /*5990*/  BRA `(.L_x_595) ;  /* 0x0000000c00987947 */ /* 0x000fec0003800000 */
.L_x_596:
[----:B------:R-:W2:Y:S02]  /*59a0*/  LDG.E.U16 R4, desc[UR36][R4.64] ;  /* 0x0000002404047981 */ /* 0x000ea4000c1e1500 */
[----:B--2---:R-:W0:Y:S02]  /*59b0*/  I2F.S16 R0, R4 ;  /* 0x0000000400007306 */ /* 0x004e240000101400 */
[----:B0-----:R-:W-:-:S04]  /*59c0*/  F2FP.F16.F32.PACK_AB R0, RZ, R0 ;  /* 0x00000000ff00723e */ /* 0x001fc800000000ff */
[----:B------:R-:W-:Y:S01]  /*59d0*/  PRMT R24, R0, 0x7610, R24 ;  /* 0x0000761000187816 */ /* 0x000fe20000000018 */
[----:B------:R-:W-:Y:S06]  /*59e0*/  BRA `(.L_x_595) ;  /* 0x0000000c00847947 */ /* 0x000fec0003800000 */
.L_x_591:
        /* <DEDUP_REMOVED lines=9> */
.L_x_599:
[----:B------:R1:W5:Y:S01]  /*5a80*/  LDG.E.U16 R24, desc[UR36][R4.64] ;  /* 0x0000002404187981 */ /* 0x000362000c1e1500 */
[----:B------:R-:W-:Y:S05]  /*5a90*/  BRA `(.L_x_595) ;  /* 0x0000000c00587947 */ /* 0x000fea0003800000 */
.L_x_598:
        /* <DEDUP_REMOVED lines=9> */
.L_x_601:
[----:B------:R0:W5:Y:S01]  /*5b30*/  LDG.E.U16 R24, desc[UR36][R4.64] ;  /* 0x0000002404187981 */ /* 0x000162000c1e1500 */
[----:B------:R-:W-:Y:S05]  /*5b40*/  BRA `(.L_x_595) ;  /* 0x0000000c002c7947 */ /* 0x000fea0003800000 */
.L_x_600:
        /* <DEDUP_REMOVED lines=13> */
.L_x_590:
        /* <DEDUP_REMOVED lines=14> */
.L_x_604:
        /* <DEDUP_REMOVED lines=13> */
.L_x_603:
        /* <DEDUP_REMOVED lines=27> */
.L_x_606:
        /* <DEDUP_REMOVED lines=15> */
.L_x_605:
[----:B------:R-:W2:Y:S02]  /*6070*/  LDG.E.U16 R0, desc[UR36][R4.64] ;  /* 0x0000002404007981 */ /* 0x000ea4000c1e1500 */
[----:B--2---:R-:W-:-:S05]  /*6080*/  IMAD.U32 R0, R0, 0x10000, RZ ;  /* 0x0001000000007824 */ /* 0x004fca00078e00ff */
[----:B------:R-:W-:-:S04]  /*6090*/  F2FP.F16.F32.PACK_AB R0, RZ, R0 ;  /* 0x00000000ff00723e */ /* 0x000fc800000000ff */
[----:B------:R-:W-:Y:S01]  /*60a0*/  PRMT R24, R0, 0x7610, R24 ;  /* 0x0000761000187816 */ /* 0x000fe20000000018 */
[----:B------:R-:W-:Y:S06]  /*60b0*/  BRA `(.L_x_595) ;  /* 0x0000000400d07947 */ /* 0x000fec0003800000 */
.L_x_602:
        /* <DEDUP_REMOVED lines=13> */
.L_x_609:
        /* <DEDUP_REMOVED lines=21> */
.L_x_613:
[----:B------:R-:W-:Y:S05]  /*62e0*/  BSYNC.RECONVERGENT B1 ;  /* 0x0000000000017941 */ /* 0x000fea0003800200 */
.L_x_612:
[----:B------:R-:W-:Y:S01]  /*62f0*/  IMAD.SHL.U32 R0, R0, 0x100000, RZ ;  /* 0x0010000000007824 */ /* 0x000fe200078e00ff */
[----:B------:R-:W-:-:S04]  /*6300*/  LEA R3, R3, 0x3b800000, 0x17 ;  /* 0x3b80000003037811 */ /* 0x000fc800078eb8ff */
[----:B------:R-:W-:-:S07]  /*6310*/  LOP3.LUT R0, R3, R0, R7, 0xfe, !PT ;  /* 0x0000000003007212 */ /* 0x000fce00078efe07 */
.L_x_611:
[----:B------:R-:W-:Y:S05]  /*6320*/  BSYNC.RECONVERGENT B0 ;  /* 0x0000000000007941 */ /* 0x000fea0003800200 */
.L_x_610:
[----:B------:R-:W-:-:S04]  /*6330*/  F2FP.F16.F32.PACK_AB R0, RZ, R0 ;  /* 0x00000000ff00723e */ /* 0x000fc800000000ff */
[----:B------:R-:W-:Y:S01]  /*6340*/  PRMT R24, R0, 0x7610, R24 ;  /* 0x0000761000187816 */ /* 0x000fe20000000018 */
[----:B------:R-:W-:Y:S06]  /*6350*/  BRA `(.L_x_595) ;  /* 0x0000000400287947 */ /* 0x000fec0003800000 */
.L_x_608:
        /* <DEDUP_REMOVED lines=21> */
.L_x_617:
[----:B------:R-:W-:Y:S05]  /*64b0*/  BSYNC.RECONVERGENT B1 ;  /* 0x0000000000017941 */ /* 0x000fea0003800200 */
.L_x_616:
[----:B------:R-:W-:Y:S01]  /*64c0*/  IMAD.SHL.U32 R0, R0, 0x200000, RZ ;  /* 0x0020000000007824 */ /* 0x000fe200078e00ff */
[----:B------:R-:W-:-:S04]  /*64d0*/  LEA R3, R3, 0x37800000, 0x17 ;  /* 0x3780000003037811 */ /* 0x000fc800078eb8ff */
[----:B------:R-:W-:-:S07]  /*64e0*/  LOP3.LUT R0, R3, R0, R7, 0xfe, !PT ;  /* 0x0000000003007212 */ /* 0x000fce00078efe07 */
.L_x_615:
[----:B------:R-:W-:Y:S05]  /*64f0*/  BSYNC.RECONVERGENT B0 ;  /* 0x0000000000007941 */ /* 0x000fea0003800200 */
.L_x_614:
[----:B------:R-:W-:-:S04]  /*6500*/  F2FP.F16.F32.PACK_AB R0, RZ, R0 ;  /* 0x00000000ff00723e */ /* 0x000fc800000000ff */
[----:B------:R-:W-:Y:S01]  /*6510*/  PRMT R24, R0, 0x7610, R24 ;  /* 0x0000761000187816 */ /* 0x000fe20000000018 */
[----:B------:R-:W-:Y:S06]  /*6520*/  BRA `(.L_x_595) ;  /* 0x0000000000b47947 */ /* 0x000fec0003800000 */
.L_x_607:
        /* <DEDUP_REMOVED lines=14> */
.L_x_621:
[----:B------:R-:W-:Y:S05]  /*6610*/  BSYNC.RECONVERGENT B0 ;  /* 0x0000000000007941 */ /* 0x000fea0003800200 */
.L_x_620:
[----:B------:R-:W-:-:S04]  /*6620*/  F2FP.F16.F32.PACK_AB R0, RZ, R0 ;  /* 0x00000000ff00723e */ /* 0x000fc800000000ff */
[----:B------:R-:W-:Y:S01]  /*6630*/  PRMT R24, R0, 0x7610, R24 ;  /* 0x0000761000187816 */ /* 0x000fe20000000018 */
[----:B------:R-:W-:Y:S06]  /*6640*/  BRA `(.L_x_595) ;  /* 0x00000000006c7947 */ /* 0x000fec0003800000 */
.L_x_594:
        /* <DEDUP_REMOVED lines=16> */
.L_x_622:
[----:B------:R-:W-:Y:S01]  /*6750*/  PRMT R24, RZ, 0x7610, R24 ;  /* 0x00007610ff187816 */ /* 0x000fe20000000018 */
[----:B------:R-:W-:Y:S06]  /*6760*/  BRA `(.L_x_595) ;  /* 0x0000000000247947 */ /* 0x000fec0003800000 */
.L_x_619:
[----:B------:R-:W2:Y:S02]  /*6770*/  LDG.E.64 R4, desc[UR36][R4.64] ;  /* 0x0000002404047981 */ /* 0x000ea4000c1e1b00 */
[----:B--2---:R-:W0:Y:S02]  /*6780*/  I2F.U64 R0, R4 ;  /* 0x0000000400007312 */ /* 0x004e240000301000 */
[----:B0-----:R-:W-:-:S04]  /*6790*/  F2FP.F16.F32.PACK_AB R0, RZ, R0 ;  /* 0x00000000ff00723e */ /* 0x001fc800000000ff */
[----:B------:R-:W-:Y:S01]  /*67a0*/  PRMT R24, R0, 0x7610, R24 ;  /* 0x0000761000187816 */ /* 0x000fe20000000018 */
[----:B------:R-:W-:Y:S06]  /*67b0*/  BRA `(.L_x_595) ;  /* 0x0000000000107947 */ /* 0x000fec0003800000 */
.L_x_618:
[----:B------:R-:W2:Y:S02]  /*67c0*/  LDG.E R4, desc[UR36][R4.64] ;  /* 0x0000002404047981 */ /* 0x000ea4000c1e1900 */
[----:B--2---:R-:W-:-:S04]  /*67d0*/  I2FP.F32.U32 R0, R4 ;  /* 0x0000000400007245 */ /* 0x004fc80000201000 */
[----:B------:R-:W-:-:S04]  /*67e0*/  F2FP.F16.F32.PACK_AB R0, RZ, R0 ;  /* 0x00000000ff00723e */ /* 0x000fc800000000ff */
[----:B------:R-:W-:-:S07]  /*67f0*/  PRMT R24, R0, 0x7610, R24 ;  /* 0x0000761000187816 */ /* 0x000fce0000000018 */
.L_x_595:
[----:B------:R-:W-:-:S07]  /*6800*/  VIADD R27, R27, 0x80 ;  /* 0x000000801b1b7836 */ /* 0x000fce0000000000 */
.L_x_556:
[----:B------:R-:W-:Y:S05]  /*6810*/  BSYNC.RECONVERGENT B6 ;  /* 0x0000000000067941 */ /* 0x000fea0003800200 */
.L_x_555:
        /* <DEDUP_REMOVED lines=27> */
.L_x_628:
[----:B------:R-:W2:Y:S02]  /*69d0*/  LDG.E.U8 R4, desc[UR36][R4.64] ;  /* 0x0000002404047981 */ /* 0x000ea4000c1e1100 */
[----:B--2---:R-:W-:-:S04]  /*69e0*/  I2FP.F32.U32 R0, R4 ;  /* 0x0000000400007245 */ /* 0x004fc80000201000 */
[----:B------:R-:W-:-:S04]  /*69f0*/  F2FP.F16.F32.PACK_AB R0, RZ, R0 ;  /* 0x00000000ff00723e */ /* 0x000fc800000000ff */
[----:B------:R-:W-:Y:S01]  /*6a00*/  PRMT R25, R0, 0x7610, R25 ;  /* 0x0000761000197816 */ /* 0x000fe20000000019 */
[----:B------:R-:W-:Y:S06]  /*6a10*/  BRA `(.L_x_630) ;  /* 0x0000000c00d87947 */ /* 0x000fec0003800000 */
.L_x_627:
        /* <DEDUP_REMOVED lines=11> */
.L_x_632:
[----:B------:R-:W2:Y:S02]  /*6ad0*/  LDG.E R4, desc[UR36][R4.64] ;  /* 0x0000002404047981 */ /* 0x000ea4000c1e1900 */
[----:B--2---:R-:W-:-:S04]  /*6ae0*/  I2FP.F32.S32 R0, R4 ;  /* 0x0000000400007245 */ /* 0x004fc80000201400 */
[----:B------:R-:W-:-:S04]  /*6af0*/  F2FP.F16.F32.PACK_AB R0, RZ, R0 ;  /* 0x00000000ff00723e */ /* 0x000fc800000000ff */
[----:B------:R-:W-:Y:S01]  /*6b00*/  PRMT R25, R0, 0x7610, R25 ;  /* 0x0000761000197816 */ /* 0x000fe20000000019 */
[----:B------:R-:W-:Y:S06]  /*6b10*/  BRA `(.L_x_630) ;  /* 0x0000000c00987947 */ /* 0x000fec0003800000 */
.L_x_631:
[----:B------:R-:W2:Y:S02]  /*6b20*/  LDG.E.U16 R4, desc[UR36][R4.64] ;  /* 0x0000002404047981 */ /* 0x000ea4000c1e1500 */
[----:B--2---:R-:W0:Y:S02]  /*6b30*/  I2F.S16 R0, R4 ;  /* 0x0000000400007306 */ /* 0x004e240000101400 */
[----:B0-----:R-:W-:-:S04]  /*6b40*/  F2FP.F16.F32.PACK_AB R0, RZ, R0 ;  /* 0x00000000ff00723e */ /* 0x001fc800000000ff */
[----:B------:R-:W-:Y:S01]  /*6b50*/  PRMT R25, R0, 0x7610, R25 ;  /* 0x0000761000197816 */ /* 0x000fe20000000019 */
[----:B------:R-:W-:Y:S06]  /*6b60*/  BRA `(.L_x_630) ;  /* 0x0000000c00847947 */ /* 0x000fec0003800000 */
.L_x_626:
        /* <DEDUP_REMOVED lines=9> */
.L_x_634:
[----:B------:R0:W5:Y:S01]  /*6c00*/  LDG.E.U16 R25, desc[UR36][R4.64] ;  /* 0x0000002404197981 */ /* 0x000162000c1e1500 */
[----:B------:R-:W-:Y:S05]  /*6c10*/  BRA `(.L_x_630) ;  /* 0x0000000c00587947 */ /* 0x000fea0003800000 */
.L_x_633:
        /* <DEDUP_REMOVED lines=9> */
.L_x_636:
[----:B------:R1:W5:Y:S01]  /*6cb0*/  LDG.E.U16 R25, desc[UR36][R4.64] ;  /* 0x0000002404197981 */ /* 0x000362000c1e1500 */
[----:B------:R-:W-:Y:S05]  /*6cc0*/  BRA `(.L_x_630) ;  /* 0x0000000c002c7947 */ /* 0x000fea0003800000 */
.L_x_635:
        /* <DEDUP_REMOVED lines=13> */
.L_x_625:
        /* <DEDUP_REMOVED lines=14> */
.L_x_639:
        /* <DEDUP_REMOVED lines=13> */
.L_x_638:
        /* <DEDUP_REMOVED lines=27> */
.L_x_641:
        /* <DEDUP_REMOVED lines=15> */
.L_x_640:
[----:B------:R-:W2:Y:S02]  /*71f0*/  LDG.E.U16 R0, desc[UR36][R4.64] ;  /* 0x0000002404007981 */ /* 0x000ea4000c1e1500 */
[----:B--2---:R-:W-:-:S05]  /*7200*/  IMAD.U32 R0, R0, 0x10000, RZ ;  /* 0x0001000000007824 */ /* 0x004fca00078e00ff */
[----:B------:R-:W-:-:S04]  /*7210*/  F2FP.F16.F32.PACK_AB R0, RZ, R0 ;  /* 0x00000000ff00723e */ /* 0x000fc800000000ff */
[----:B------:R-:W-:Y:S01]  /*7220*/  PRMT R25, R0, 0x7610, R25 ;  /* 0x0000761000197816 */ /* 0x000fe20000000019 */
[----:B------:R-:W-:Y:S06]  /*7230*/  BRA `(.L_x_630) ;  /* 0x0000000400d07947 */ /* 0x000fec0003800000 */
.L_x_637:
        /* <DEDUP_REMOVED lines=13> */
.L_x_644:
        /* <DEDUP_REMOVED lines=21> */
.L_x_648:
[----:B------:R-:W-:Y:S05]  /*7460*/  BSYNC.RECONVERGENT B1 ;  /* 0x0000000000017941 */ /* 0x000fea0003800200 */
.L_x_647:
[----:B------:R-:W-:Y:S01]  /*7470*/  IMAD.SHL.U32 R0, R0, 0x100000, RZ ;  /* 0x0010000000007824 */ /* 0x000fe200078e00ff */
[----:B------:R-:W-:-:S04]  /*7480*/  LEA R3, R3, 0x3b800000, 0x17 ;  /* 0x3b80000003037811 */ /* 0x000fc800078eb8ff */
[----:B------:R-:W-:-:S07]  /*7490*/  LOP3.LUT R0, R3, R0, R7, 0xfe, !PT ;  /* 0x0000000003007212 */ /* 0x000fce00078efe07 */
.L_x_646:
[----:B------:R-:W-:Y:S05]  /*74a0*/  BSYNC.RECONVERGENT B0 ;  /* 0x0000000000007941 */ /* 0x000fea0003800200 */
.L_x_645:
[----:B------:R-:W-:-:S04]  /*74b0*/  F2FP.F16.F32.PACK_AB R0, RZ, R0 ;  /* 0x00000000ff00723e */ /* 0x000fc800000000ff */
[----:B------:R-:W-:Y:S01]  /*74c0*/  PRMT R25, R0, 0x7610, R25 ;  /* 0x0000761000197816 */ /* 0x000fe20000000019 */
[----:B------:R-:W-:Y:S06]  /*74d0*/  BRA `(.L_x_630) ;  /* 0x0000000400287947 */ /* 0x000fec0003800000 */
.L_x_643:
        /* <DEDUP_REMOVED lines=21> */
.L_x_652:
[----:B------:R-:W-:Y:S05]  /*7630*/  BSYNC.RECONVERGENT B1 ;  /* 0x0000000000017941 */ /* 0x000fea0003800200 */
.L_x_651:
[----:B------:R-:W-:Y:S01]  /*7640*/  IMAD.SHL.U32 R0, R0, 0x200000, RZ ;  /* 0x0020000000007824 */ /* 0x000fe200078e00ff */
[----:B------:R-:W-:-:S04]  /*7650*/  LEA R3, R3, 0x37800000, 0x17 ;  /* 0x3780000003037811 */ /* 0x000fc800078eb8ff */
[----:B------:R-:W-:-:S07]  /*7660*/  LOP3.LUT R0, R3, R0, R7, 0xfe, !PT ;  /* 0x0000000003007212 */ /* 0x000fce00078efe07 */
.L_x_650:
[----:B------:R-:W-:Y:S05]  /*7670*/  BSYNC.RECONVERGENT B0 ;  /* 0x0000000000007941 */ /* 0x000fea0003800200 */
.L_x_649:
[----:B------:R-:W-:-:S04]  /*7680*/  F2FP.F16.F32.PACK_AB R0, RZ, R0 ;  /* 0x00000000ff00723e */ /* 0x000fc800000000ff */
[----:B------:R-:W-:Y:S01]  /*7690*/  PRMT R25, R0, 0x7610, R25 ;  /* 0x0000761000197816 */ /* 0x000fe20000000019 */
[----:B------:R-:W-:Y:S06]  /*76a0*/  BRA `(.L_x_630) ;  /* 0x0000000000b47947 */ /* 0x000fec0003800000 */
.L_x_642:
        /* <DEDUP_REMOVED lines=14> */
.L_x_656:
[----:B------:R-:W-:Y:S05]  /*7790*/  BSYNC.RECONVERGENT B0 ;  /* 0x0000000000007941 */ /* 0x000fea0003800200 */
.L_x_655:
[----:B------:R-:W-:-:S04]  /*77a0*/  F2FP.F16.F32.PACK_AB R0, RZ, R0 ;  /* 0x00000000ff00723e */ /* 0x000fc800000000ff */
[----:B------:R-:W-:Y:S01]  /*77b0*/  PRMT R25, R0, 0x7610, R25 ;  /* 0x0000761000197816 */ /* 0x000fe20000000019 */
[----:B------:R-:W-:Y:S06]  /*77c0*/  BRA `(.L_x_630) ;  /* 0x00000000006c7947 */ /* 0x000fec0003800000 */
.L_x_629:
        /* <DEDUP_REMOVED lines=16> */
.L_x_657:
[----:B------:R-:W-:Y:S01]  /*78d0*/  PRMT R25, RZ, 0x7610, R25 ;  /* 0x00007610ff197816 */ /* 0x000fe20000000019 */
[----:B------:R-:W-:Y:S06]  /*78e0*/  BRA `(.L_x_630) ;  /* 0x0000000000247947 */ /* 0x000fec0003800000 */
.L_x_654:
[----:B------:R-:W2:Y:S02]  /*78f0*/  LDG.E.64 R4, desc[UR36][R4.64] ;  /* 0x0000002404047981 */ /* 0x000ea4000c1e1b00 */
[----:B--2---:R-:W0:Y:S02]  /*7900*/  I2F.U64 R0, R4 ;  /* 0x0000000400007312 */ /* 0x004e240000301000 */
[----:B0-----:R-:W-:-:S04]  /*7910*/  F2FP.F16.F32.PACK_AB R0, RZ, R0 ;  /* 0x00000000ff00723e */ /* 0x001fc800000000ff */
[----:B------:R-:W-:Y:S01]  /*7920*/  PRMT R25, R0, 0x7610, R25 ;  /* 0x0000761000197816 */ /* 0x000fe20000000019 */
[----:B------:R-:W-:Y:S06]  /*7930*/  BRA `(.L_x_630) ;  /* 0x0000000000107947 */ /* 0x000fec0003800000 */
.L_x_653:
[----:B------:R-:W2:Y:S02]  /*7940*/  LDG.E R4, desc[UR36][R4.64] ;  /* 0x0000002404047981 */ /* 0x000ea4000c1e1900 */
[----:B--2---:R-:W-:-:S04]  /*7950*/  I2FP.F32.U32 R0, R4 ;  /* 0x0000000400007245 */ /* 0x004fc80000201000 */
[----:B------:R-:W-:-:S04]  /*7960*/  F2FP.F16.F32.PACK_AB R0, RZ, R0 ;  /* 0x00000000ff00723e */ /* 0x000fc800000000ff */
[----:B------:R-:W-:-:S07]  /*7970*/  PRMT R25, R0, 0x7610, R25 ;  /* 0x0000761000197816 */ /* 0x000fce0000000019 */
.L_x_630:
        /* <DEDUP_REMOVED lines=21> */
.L_x_661:
[----:B------:R-:W2:Y:S02]  /*7ad0*/  LDG.E.U8 R4, desc[UR36][R4.64] ;  /* 0x0000002404047981 */ /* 0x000ea4000c1e1100 */
[----:B--2---:R-:W-:-:S04]  /*7ae0*/  I2FP.F32.U32 R0, R4 ;  /* 0x0000000400007245 */ /* 0x004fc80000201000 */
[----:B------:R-:W-:Y:S01]  /*7af0*/  F2FP.F16.F32.PACK_AB R0, RZ, R0 ;  /* 0x00000000ff00723e */ /* 0x000fe200000000ff */
[----:B------:R-:W-:Y:S06]  /*7b00*/  BRA `(.L_x_624) ;  /* 0x0000000c00a07947 */ /* 0x000fec0003800000 */
.L_x_660:
        /* <DEDUP_REMOVED lines=10> */
.L_x_664:
[----:B------:R-:W2:Y:S02]  /*7bb0*/  LDG.E R4, desc[UR36][R4.64] ;  /* 0x0000002404047981 */ /* 0x000ea4000c1e1900 */
[----:B--2---:R-:W-:-:S04]  /*7bc0*/  I2FP.F32.S32 R0, R4 ;  /* 0x0000000400007245 */ /* 0x004fc80000201400 */
[----:B------:R-:W-:Y:S01]  /*7bd0*/  F2FP.F16.F32.PACK_AB R0, RZ, R0 ;  /* 0x00000000ff00723e */ /* 0x000fe200000000ff */
[----:B------:R-:W-:Y:S06]  /*7be0*/  BRA `(.L_x_624) ;  /* 0x0000000c00687947 */ /* 0x000fec0003800000 */
.L_x_663:
[----:B------:R-:W2:Y:S02]  /*7bf0*/  LDG.E.U16 R4, desc[UR36][R4.64] ;  /* 0x0000002404047981 */ /* 0x000ea4000c1e1500 */
[----:B--2---:R-:W0:Y:S02]  /*7c00*/  I2F.S16 R0, R4 ;  /* 0x0000000400007306 */ /* 0x004e240000101400 */
[----:B0-----:R-:W-:Y:S01]  /*7c10*/  F2FP.F16.F32.PACK_AB R0, RZ, R0 ;  /* 0x00000000ff00723e */ /* 0x001fe200000000ff */
[----:B------:R-:W-:Y:S06]  /*7c20*/  BRA `(.L_x_624) ;  /* 0x0000000c00587947 */ /* 0x000fec0003800000 */
.L_x_659:
        /* <DEDUP_REMOVED lines=9> */
.L_x_666:
[----:B------:R2:W5:Y:S01]  /*7cc0*/  LDG.E.U16 R0, desc[UR36][R4.64] ;  /* 0x0000002404007981 */ /* 0x000562000c1e1500 */
[----:B------:R-:W-:Y:S05]  /*7cd0*/  BRA `(.L_x_624) ;  /* 0x0000000c002c7947 */ /* 0x000fea0003800000 */
.L_x_665:
        /* <DEDUP_REMOVED lines=9> */
.L_x_668:
[----:B------:R3:W5:Y:S01]  /*7d70*/  LDG.E.U16 R0, desc[UR36][R4.64] ;  /* 0x0000002404007981 */ /* 0x000762000c1e1500 */
[----:B------:R-:W-:Y:S05]  /*7d80*/  BRA `(.L_x_624) ;  /* 0x0000000c00007947 */ /* 0x000fea0003800000 */
.L_x_667:
        /* <DEDUP_REMOVED lines=12> */
.L_x_658:
        /* <DEDUP_REMOVED lines=13> */
.L_x_671:
        /* <DEDUP_REMOVED lines=12> */
.L_x_670:
        /* <DEDUP_REMOVED lines=27> */
.L_x_673:
        /* <DEDUP_REMOVED lines=12> */
[----:B------:R-:W-:Y:S01]  /*8250*/  F2FP.F16.F32.PACK_AB R0, RZ, R0 ;  /* 0x00000000ff00723e */ /* 0x000fe200000000ff */
[----:B------:R-:W-:Y:S06]  /*8260*/  BRA `(.L_x_624) ;  /* 0x0000000400c87947 */ /* 0x000fec0003800000 */
.L_x_672:
[----:B------:R-:W2:Y:S02]  /*8270*/  LDG.E.U16 R0, desc[UR36][R4.64] ;  /* 0x0000002404007981 */ /* 0x000ea4000c1e1500 */
[----:B--2---:R-:W-:-:S05]  /*8280*/  IMAD.U32 R0, R0, 0x10000, RZ ;  /* 0x0001000000007824 */ /* 0x004fca00078e00ff */
[----:B------:R-:W-:Y:S01]  /*8290*/  F2FP.F16.F32.PACK_AB R0, RZ, R0 ;  /* 0x00000000ff00723e */ /* 0x000fe200000000ff */
[----:B------:R-:W-:Y:S06]  /*82a0*/  BRA `(.L_x_624) ;  /* 0x0000000400b87947 */ /* 0x000fec0003800000 */
.L_x_669:
        /* <DEDUP_REMOVED lines=12> */
.L_x_676:
        /* <DEDUP_REMOVED lines=21> */
.L_x_680:
[----:B------:R-:W-:Y:S05]  /*84c0*/  BSYNC.RECONVERGENT B1 ;  /* 0x0000000000017941 */ /* 0x000fea0003800200 */
.L_x_679:
[----:B------:R-:W-:Y:S01]  /*84d0*/  IMAD.SHL.U32 R0, R0, 0x100000, RZ ;  /* 0x0010000000007824 */ /* 0x000fe200078e00ff */
[----:B------:R-:W-:-:S04]  /*84e0*/  LEA R3, R3, 0x3b800000, 0x17 ;  /* 0x3b80000003037811 */ /* 0x000fc800078eb8ff */
[----:B------:R-:W-:-:S07]  /*84f0*/  LOP3.LUT R0, R3, R0, R7, 0xfe, !PT ;  /* 0x0000000003007212 */ /* 0x000fce00078efe07 */
.L_x_678:
[----:B------:R-:W-:Y:S05]  /*8500*/  BSYNC.RECONVERGENT B0 ;  /* 0x0000000000007941 */ /* 0x000fea0003800200 */
.L_x_677:
[----:B------:R-:W-:Y:S01]  /*8510*/  F2FP.F16.F32.PACK_AB R0, RZ, R0 ;  /* 0x00000000ff00723e */ /* 0x000fe200000000ff */
[----:B------:R-:W-:Y:S06]  /*8520*/  BRA `(.L_x_624) ;  /* 0x0000000400187947 */ /* 0x000fec0003800000 */
.L_x_675:
        /* <DEDUP_REMOVED lines=21> */
.L_x_684:
[----:B------:R-:W-:Y:S05]  /*8680*/  BSYNC.RECONVERGENT B1 ;  /* 0x0000000000017941 */ /* 0x000fea0003800200 */
.L_x_683:
[----:B------:R-:W-:Y:S01]  /*8690*/  IMAD.SHL.U32 R0, R0, 0x200000, RZ ;  /* 0x0020000000007824 */ /* 0x000fe200078e00ff */
[----:B------:R-:W-:-:S04]  /*86a0*/  LEA R3, R3, 0x37800000, 0x17 ;  /* 0x3780000003037811 */ /* 0x000fc800078eb8ff */
[----:B------:R-:W-:-:S07]  /*86b0*/  LOP3.LUT R0, R3, R0, R7, 0xfe, !PT ;  /* 0x0000000003007212 */ /* 0x000fce00078efe07 */
.L_x_682:
[----:B------:R-:W-:Y:S05]  /*86c0*/  BSYNC.RECONVERGENT B0 ;  /* 0x0000000000007941 */ /* 0x000fea0003800200 */
.L_x_681:
[----:B------:R-:W-:Y:S01]  /*86d0*/  F2FP.F16.F32.PACK_AB R0, RZ, R0 ;  /* 0x00000000ff00723e */ /* 0x000fe200000000ff */
[----:B------:R-:W-:Y:S06]  /*86e0*/  BRA `(.L_x_624) ;  /* 0x0000000000a87947 */ /* 0x000fec0003800000 */
.L_x_674:
        /* <DEDUP_REMOVED lines=14> */
.L_x_688:
[----:B------:R-:W-:Y:S05]  /*87d0*/  BSYNC.RECONVERGENT B0 ;  /* 0x0000000000007941 */ /* 0x000fea0003800200 */
.L_x_687:
[----:B------:R-:W-:Y:S01]  /*87e0*/  F2FP.F16.F32.PACK_AB R0, RZ, R0 ;  /* 0x00000000ff00723e */ /* 0x000fe200000000ff */
[----:B------:R-:W-:Y:S06]  /*87f0*/  BRA `(.L_x_624) ;  /* 0x0000000000647947 */ /* 0x000fec0003800000 */
.L_x_662:
        /* <DEDUP_REMOVED lines=16> */
.L_x_689:
[----:B------:R-:W-:Y:S01]  /*8900*/  PRMT R0, RZ, 0x7610, R0 ;  /* 0x00007610ff007816 */ /* 0x000fe20000000000 */
[----:B------:R-:W-:Y:S06]  /*8910*/  BRA `(.L_x_624) ;  /* 0x00000000001c7947 */ /* 0x000fec0003800000 */
.L_x_686:
[----:B------:R-:W2:Y:S02]  /*8920*/  LDG.E.64 R4, desc[UR36][R4.64] ;  /* 0x0000002404047981 */ /* 0x000ea4000c1e1b00 */
[----:B--2---:R-:W0:Y:S02]  /*8930*/  I2F.U64 R0, R4 ;  /* 0x0000000400007312 */ /* 0x004e240000301000 */
[----:B0-----:R-:W-:Y:S01]  /*8940*/  F2FP.F16.F32.PACK_AB R0, RZ, R0 ;  /* 0x00000000ff00723e */ /* 0x001fe200000000ff */
[----:B------:R-:W-:Y:S06]  /*8950*/  BRA `(.L_x_624) ;  /* 0x00000000000c7947 */ /* 0x000fec0003800000 */
.L_x_685:
[----:B------:R-:W2:Y:S02]  /*8960*/  LDG.E R4, desc[UR36][R4.64] ;  /* 0x0000002404047981 */ /* 0x000ea4000c1e1900 */
[----:B--2---:R-:W-:-:S04]  /*8970*/  I2FP.F32.U32 R0, R4 ;  /* 0x0000000400007245 */ /* 0x004fc80000201000 */
[----:B------:R-:W-:-:S07]  /*8980*/  F2FP.F16.F32.PACK_AB R0, RZ, R0 ;  /* 0x00000000ff00723e */ /* 0x000fce00000000ff */
.L_x_624:
[----:B------:R-:W-:Y:S05]  /*8990*/  BSYNC.RECONVERGENT B6 ;  /* 0x0000000000067941 */ /* 0x000fea0003800200 */
.L_x_623:
[C---:B------:R-:W-:Y:S01]  /*89a0*/  VIADD R26, R19.reuse, 0x80 ;  /* 0x00000080131a7836 */ /* 0x040fe20000000000 */
[CC--:B------:R-:W-:Y:S01]  /*89b0*/  ISETP.GE.AND P0, PT, R19.reuse, R28.reuse, PT ;  /* 0x0000001c1300720c */ /* 0x0c0fe20003f06270 */
[C---:B------:R-:W-:Y:S01]  /*89c0*/  VIADD R3, R19.reuse, 0x100 ;  /* 0x0000010013037836 */ /* 0x040fe20000000000 */
[----:B------:R-:W4:Y:S01]  /*89d0*/  LDC.U8 R27, c[0x0][0x3b0] ;  /* 0x0000ec00ff1b7b82 */ /* 0x000f220000000000 */
[----:B0123--:R-:W-:Y:S01]  /*89e0*/  VIADD R5, R19, 0x180 ;  /* 0x0000018013057836 */ /* 0x00ffe20000000000 */
[-C--:B------:R-:W-:Y:S01]  /*89f0*/  ISETP.GE.AND P1, PT, R26, R28.reuse, PT ;  /* 0x0000001c1a00720c */ /* 0x080fe20003f26270 */
[----:B------:R-:W-:Y:S01]  /*8a00*/  BSSY.RECONVERGENT B6, `(.L_x_690) ;  /* 0x0000120000067945 */ /* 0x000fe20003800200 */
[-C--:B------:R-:W-:Y:S02]  /*8a10*/  ISETP.GE.AND P2, PT, R3, R28.reuse, PT ;  /* 0x0000001c0300720c */ /* 0x080fe40003f46270 */
[----:B------:R-:W-:-:S05]  /*8a20*/  ISETP.GE.AND P3, PT, R5, R28, PT ;  /* 0x0000001c0500720c */ /* 0x000fca0003f66270 */
[----:B-----5:R-:W-:Y:S02]  /*8a30*/  @!P0 HADD2.F32 R3, -RZ, R16.H0_H0 ;  /* 0x20000010ff038230 */ /* 0x020fe40000004100 */
[----:B------:R-:W-:Y:S02]  /*8a40*/  @!P0 HADD2.F32 R4, -RZ, R17.H0_H0 ;  /* 0x20000011ff048230 */ /* 0x000fe40000004100 */
[----:B------:R-:W-:Y:S02]  /*8a50*/  @!P1 HADD2.F32 R5, -RZ, R18.H0_H0 ;  /* 0x20000012ff059230 */ /* 0x000fe40000004100 */
[----:B------:R-:W-:Y:S01]  /*8a60*/  @!P1 HADD2.F32 R22, -RZ, R22.H0_H0 ;  /* 0x20000016ff169230 */ /* 0x000fe20000004100 */
[----:B------:R-:W-:Y:S01]  /*8a70*/  @!P0 LOP3.LUT R3, R3, 0x80000000, R4, 0xb8, !PT ;  /* 0x8000000003038812 */ /* 0x000fe200078eb804 */
[----:B------:R-:W-:Y:S02]  /*8a80*/  @!P2 HADD2.F32 R23, -RZ, R23.H0_H0 ;  /* 0x20000017ff17a230 */ /* 0x000fe40000004100 */
[----:B------:R-:W-:Y:S01]  /*8a90*/  @!P2 HADD2.F32 R24, -RZ, R24.H0_H0 ;  /* 0x20000018ff18a230 */ /* 0x000fe20000004100 */
[----:B------:R-:W-:Y:S01]  /*8aa0*/  @!P1 LOP3.LUT R5, R5, 0x80000000, R22, 0xb8, !PT ;  /* 0x8000000005059812 */ /* 0x000fe200078eb816 */
[----:B------:R-:W-:-:S02]  /*8ab0*/  @!P3 HADD2.F32 R25, -RZ, R25.H0_H0 ;  /* 0x20000019ff19b230 */ /* 0x000fc40000004100 */
[----:B------:R-:W-:Y:S01]  /*8ac0*/  @!P3 HADD2.F32 R6, -RZ, R0.H0_H0 ;  /* 0x20000000ff06b230 */ /* 0x000fe20000004100 */
[----:B------:R-:W-:Y:S02]  /*8ad0*/  @!P2 LOP3.LUT R23, R23, 0x80000000, R24, 0xb8, !PT ;  /* 0x800000001717a812 */ /* 0x000fe400078eb818 */
[----:B------:R-:W-:Y:S02]  /*8ae0*/  @!P0 F2FP.F16.F32.PACK_AB R0, RZ, R3 ;  /* 0x00000003ff00823e */ /* 0x000fe400000000ff */
[----:B------:R-:W-:Y:S02]  /*8af0*/  @!P3 LOP3.LUT R6, R25, 0x80000000, R6, 0xb8, !PT ;  /* 0x800000001906b812 */ /* 0x000fe400078eb806 */
[----:B------:R-:W-:Y:S02]  /*8b00*/  @!P1 F2FP.F16.F32.PACK_AB R18, RZ, R5 ;  /* 0x00000005ff12923e */ /* 0x000fe400000000ff */
[----:B------:R-:W-:Y:S02]  /*8b10*/  @!P2 F2FP.F16.F32.PACK_AB R17, RZ, R23 ;  /* 0x00000017ff11a23e */ /* 0x000fe400000000ff */
[----:B------:R-:W-:Y:S01]  /*8b20*/  @!P3 F2FP.F16.F32.PACK_AB R16, RZ, R6 ;  /* 0x00000006ff10b23e */ /* 0x000fe200000000ff */
[----:B------:R-:W-:Y:S06]  /*8b30*/  @P0 BRA `(.L_x_691) ;  /* 0x0000001000300947 */ /* 0x000fec0003800000 */
[----:B------:R-:W0:Y:S01]  /*8b40*/  LDCU UR4, c[0x0][0x3b4] ;  /* 0x00007680ff0477ac */ /* 0x000e220008000800 */
[----:B------:R-:W1:Y:S01]  /*8b50*/  LDC.64 R8, c[0x0][0x388] ;  /* 0x0000e200ff087b82 */ /* 0x000e620000000a00 */
[----:B------:R-:W-:Y:S01]  /*8b60*/  IMAD R3, R2, 0x200, R19 ;  /* 0x0000020002037824 */ /* 0x000fe200078e0213 */
[----:B----4-:R-:W-:-:S03]  /*8b70*/  PRMT R4, R27, 0x9910, RZ ;  /* 0x000099101b047816 */ /* 0x010fc600000000ff */
[----:B0-----:R-:W-:Y:S02]  /*8b80*/  IMAD R5, R3, UR4, RZ ;  /* 0x0000000403057c24 */ /* 0x001fe4000f8e02ff */
[----:B------:R-:W-:-:S05]  /*8b90*/  IMAD.MOV.U32 R3, RZ, RZ, R4 ;  /* 0x000000ffff037224 */ /* 0x000fca00078e0004 */
[----:B------:R-:W-:Y:S02]  /*8ba0*/  ISETP.GT.AND P0, PT, R3, 0x9, PT ;  /* 0x000000090300780c */ /* 0x000fe40003f04270 */
[----:B-1----:R-:W-:-:S05]  /*8bb0*/  IADD3 R8, P1, PT, R5, R8, RZ ;  /* 0x0000000805087210 */ /* 0x002fca0007f3e0ff */
[----:B------:R-:W-:-:S06]  /*8bc0*/  IMAD.X R9, RZ, RZ, R9, P1 ;  /* 0x000000ffff097224 */ /* 0x000fcc00008e0609 */
[----:B------:R-:W-:Y:S05]  /*8bd0*/  @P0 BRA `(.L_x_692) ;  /* 0x00000004002c0947 */ /* 0x000fea0003800000 */
[----:B------:R-:W-:-:S13]  /*8be0*/  ISETP.GT.AND P0, PT, R3, 0x4, PT ;  /* 0x000000040300780c */ /* 0x000fda0003f04270 */
[----:B------:R-:W-:Y:S05]  /*8bf0*/  @P0 BRA `(.L_x_693) ;  /* 0x0000000000940947 */ /* 0x000fea0003800000 */
[----:B------:R-:W-:-:S13]  /*8c00*/  ISETP.GT.AND P0, PT, R3, 0x1, PT ;  /* 0x000000010300780c */ /* 0x000fda0003f04270 */
[----:B------:R-:W-:Y:S05]  /*8c10*/  @P0 BRA `(.L_x_694) ;  /* 0x0000000000380947 */ /* 0x000fea0003800000 */
[----:B------:R-:W-:-:S13]  /*8c20*/  ISETP.NE.AND P0, PT, R27, RZ, PT ;  /* 0x000000ff1b00720c */ /* 0x000fda0003f05270 */
[----:B------:R-:W-:Y:S05]  /*8c30*/  @!P0 BRA `(.L_x_695) ;  /* 0x00000000001c8947 */ /* 0x000fea0003800000 */
[----:B------:R-:W-:-:S13]  /*8c40*/  ISETP.NE.AND P0, PT, R3, 0x1, PT ;  /* 0x000000010300780c */ /* 0x000fda0003f05270 */
[----:B------:R-:W-:Y:S05]  /*8c50*/  @P0 BRA `(.L_x_696) ;  /* 0x0000000c00380947 */ /* 0x000fea0003800000 */
[----:B------:R-:W-:Y:S02]  /*8c60*/  HADD2.F32 R0, -RZ, R0.H0_H0 ;  /* 0x20000000ff007230 */ /* 0x000fe40000004100 */
[----:B------:R-:W-:Y:S02]  /*8c70*/  IMAD.MOV.U32 R19, RZ, RZ, R26 ;  /* 0x000000ffff137224 */ /* 0x000fe400078e001a */
[----:B------:R-:W0:Y:S02]  /*8c80*/  F2I.FTZ.TRUNC.NTZ R3, R0 ;  /* 0x0000000000037305 */ /* 0x000e24000021f100 */
[----:B0-----:R0:W-:Y:S01]  /*8c90*/  STG.E.U8 desc[UR36][R8.64], R3 ;  /* 0x0000000308007986 */ /* 0x0011e2000c101124 */
[----:B------:R-:W-:Y:S05]  /*8ca0*/  BRA `(.L_x_691) ;  /* 0x0000000c00d47947 */ /* 0x000fea0003800000 */
.L_x_695:
[----:B------:R-:W-:Y:S02]  /*8cb0*/  HADD2.F32 R5, -RZ, R0.H0_H0 ;  /* 0x20000000ff057230 */ /* 0x000fe40000004100 */
[----:B------:R-:W-:-:S04]  /*8cc0*/  IMAD.MOV.U32 R19, RZ, RZ, R26 ;  /* 0x000000ffff137224 */ /* 0x000fc800078e001a */
[----:B------:R-:W0:Y:S02]  /*8cd0*/  F2I.S64.TRUNC R4, R5 ;  /* 0x0000000500047311 */ /* 0x000e24000020d900 */
[----:B0-----:R0:W-:Y:S01]  /*8ce0*/  STG.E.U8 desc[UR36][R8.64], R4 ;  /* 0x0000000408007986 */ /* 0x0011e2000c101124 */
[----:B------:R-:W-:Y:S05]  /*8cf0*/  BRA `(.L_x_691) ;  /* 0x0000000c00c07947 */ /* 0x000fea0003800000 */
.L_x_694:
[----:B------:R-:W-:-:S13]  /*8d00*/  ISETP.NE.AND P0, PT, R3, 0x2, PT ;  /* 0x000000020300780c */ /* 0x000fda0003f05270 */
[----:B------:R-:W-:Y:S05]  /*8d10*/  @!P0 BRA `(.L_x_697) ;  /* 0x0000000000388947 */ /* 0x000fea0003800000 */
[----:B------:R-:W-:-:S13]  /*8d20*/  ISETP.NE.AND P0, PT, R3, 0x3, PT ;  /* 0x000000030300780c */ /* 0x000fda0003f05270 */
[----:B------:R-:W-:Y:S05]  /*8d30*/  @!P0 BRA `(.L_x_698) ;  /* 0x00000000001c8947 */ /* 0x000fea0003800000 */
[----:B------:R-:W-:-:S13]  /*8d40*/  ISETP.NE.AND P0, PT, R3, 0x4, PT ;  /* 0x000000040300780c */ /* 0x000fda0003f05270 */
[----:B------:R-:W-:Y:S05]  /*8d50*/  @P0 BRA `(.L_x_696) ;  /* 0x0000000800f80947 */ /* 0x000fea0003800000 */
[----:B------:R-:W-:Y:S02]  /*8d60*/  HADD2.F32 R4, -RZ, R0.H0_H0 ;  /* 0x20000000ff047230 */ /* 0x000fe40000004100 */
[----:B------:R-:W-:-:S04]  /*8d70*/  IMAD.MOV.U32 R19, RZ, RZ, R26 ;  /* 0x000000ffff137224 */ /* 0x000fc800078e001a */
[----:B------:R-:W0:Y:S02]  /*8d80*/  F2I.S64.TRUNC R4, R4 ;  /* 0x0000000400047311 */ /* 0x000e24000020d900 */
[----:B0-----:R0:W-:Y:S01]  /*8d90*/  STG.E.64 desc[UR36][R8.64], R4 ;  /* 0x0000000408007986 */ /* 0x0011e2000c101b24 */
[----:B------:R-:W-:Y:S05]  /*8da0*/  BRA `(.L_x_691) ;  /* 0x0000000c00947947 */ /* 0x000fea0003800000 */
.L_x_698:
[----:B------:R-:W-:Y:S02]  /*8db0*/  HADD2.F32 R0, -RZ, R0.H0_H0 ;  /* 0x20000000ff007230 */ /* 0x000fe40000004100 */
[----:B------:R-:W-:Y:S02]  /*8dc0*/  IMAD.MOV.U32 R19, RZ, RZ, R26 ;  /* 0x000000ffff137224 */ /* 0x000fe400078e001a */
[----:B------:R-:W0:Y:S02]  /*8dd0*/  F2I.FTZ.TRUNC.NTZ R3, R0 ;  /* 0x0000000000037305 */ /* 0x000e24000021f100 */
[----:B0-----:R0:W-:Y:S01]  /*8de0*/  STG.E desc[UR36][R8.64], R3 ;  /* 0x0000000308007986 */ /* 0x0011e2000c101924 */
[----:B------:R-:W-:Y:S05]  /*8df0*/  BRA `(.L_x_691) ;  /* 0x0000000c00807947 */ /* 0x000fea0003800000 */
.L_x_697:
[----:B------:R-:W-:Y:S02]  /*8e00*/  HADD2.F32 R0, -RZ, R0.H0_H0 ;  /* 0x20000000ff007230 */ /* 0x000fe40000004100 */
[----:B------:R-:W-:Y:S02]  /*8e10*/  IMAD.MOV.U32 R19, RZ, RZ, R26 ;  /* 0x000000ffff137224 */ /* 0x000fe400078e001a */
[----:B------:R-:W0:Y:S02]  /*8e20*/  F2I.FTZ.TRUNC.NTZ R3, R0 ;  /* 0x0000000000037305 */ /* 0x000e24000021f100 */
[----:B0-----:R0:W-:Y:S01]  /*8e30*/  STG.E.U16 desc[UR36][R8.64], R3 ;  /* 0x0000000308007986 */ /* 0x0011e2000c101524 */
[----:B------:R-:W-:Y:S05]  /*8e40*/  BRA `(.L_x_691) ;  /* 0x0000000c006c7947 */ /* 0x000fea0003800000 */
.L_x_693:
[----:B------:R-:W-:-:S13]  /*8e50*/  ISETP.GT.AND P0, PT, R3, 0x6, PT ;  /* 0x000000060300780c */ /* 0x000fda0003f04270 */
[----:B------:R-:W-:Y:S05]  /*8e60*/  @P0 BRA `(.L_x_699) ;  /* 0x00000000002c0947 */ /* 0x000fea0003800000 */
[----:B------:R-:W-:-:S13]  /*8e70*/  ISETP.NE.AND P0, PT, R3, 0x5, PT ;  /* 0x000000050300780c */ /* 0x000fda0003f05270 */
[----:B------:R-:W-:Y:S05]  /*8e80*/  @!P0 BRA `(.L_x_700) ;  /* 0x0000000000188947 */ /* 0x000fea0003800000 */
[----:B------:R-:W-:-:S13]  /*8e90*/  ISETP.NE.AND P0, PT, R3, 0x6, PT ;  /* 0x000000060300780c */ /* 0x000fda0003f05270 */
[----:B------:R-:W-:Y:S05]  /*8ea0*/  @P0 BRA `(.L_x_696) ;  /* 0x0000000800a40947 */ /* 0x000fea0003800000 */
[----:B------:R-:W-:Y:S02]  /*8eb0*/  HADD2.F32 R3, -RZ, R0.H0_H0 ;  /* 0x20000000ff037230 */ /* 0x000fe40000004100 */
[----:B------:R-:W-:-:S03]  /*8ec0*/  IMAD.MOV.U32 R19, RZ, RZ, R26 ;  /* 0x000000ffff137224 */ /* 0x000fc600078e001a */
[----:B------:R1:W-:Y:S01]  /*8ed0*/  STG.E desc[UR36][R8.64], R3 ;  /* 0x0000000308007986 */ /* 0x0003e2000c101924 */
[----:B------:R-:W-:Y:S05]  /*8ee0*/  BRA `(.L_x_691) ;  /* 0x0000000c00447947 */ /* 0x000fea0003800000 */
.L_x_700:
[----:B------:R0:W-:Y:S01]  /*8ef0*/  STG.E.U16 desc[UR36][R8.64], R0 ;  /* 0x0000000008007986 */ /* 0x0001e2000c101524 */
[----:B------:R-:W-:Y:S01]  /*8f00*/  IMAD.MOV.U32 R19, RZ, RZ, R26 ;  /* 0x000000ffff137224 */ /* 0x000fe200078e001a */
[----:B------:R-:W-:Y:S06]  /*8f10*/  BRA `(.L_x_691) ;  /* 0x0000000c00387947 */ /* 0x000fec0003800000 */
.L_x_699:
[----:B------:R-:W-:-:S13]  /*8f20*/  ISETP.NE.AND P0, PT, R3, 0x7, PT ;  /* 0x000000070300780c */ /* 0x000fda0003f05270 */
[----:B------:R-:W-:Y:S05]  /*8f30*/  @!P0 BRA `(.L_x_701) ;  /* 0x00000000003c8947 */ /* 0x000fea0003800000 */
[----:B------:R-:W-:-:S13]  /*8f40*/  ISETP.NE.AND P0, PT, R3, 0x8, PT ;  /* 0x000000080300780c */ /* 0x000fda0003f05270 */
[----:B------:R-:W-:Y:S05]  /*8f50*/  @!P0 BRA `(.L_x_702) ;  /* 0x00000000001c8947 */ /* 0x000fea0003800000 */
[----:B------:R-:W-:-:S13]  /*8f60*/  ISETP.NE.AND P0, PT, R3, 0x9, PT ;  /* 0x000000090300780c */ /* 0x000fda0003f05270 */
[----:B------:R-:W-:Y:S05]  /*8f70*/  @P0 BRA `(.L_x_696) ;  /* 0x0000000800700947 */ /* 0x000fea0003800000 */
[----:B------:R-:W-:Y:S02]  /*8f80*/  HADD2.F32 R4, -RZ, R0.H0_H0 ;  /* 0x20000000ff047230 */ /* 0x000fe40000004100 */
[----:B------:R-:W-:Y:S02]  /*8f90*/  IMAD.MOV.U32 R5, RZ, RZ, RZ ;  /* 0x000000ffff057224 */ /* 0x000fe400078e00ff */
[----:B------:R-:W-:-:S03]  /*8fa0*/  IMAD.MOV.U32 R19, RZ, RZ, R26 ;  /* 0x000000ffff137224 */ /* 0x000fc600078e001a */
[----:B------:R2:W-:Y:S01]  /*8fb0*/  STG.E.64 desc[UR36][R8.64], R4 ;  /* 0x0000000408007986 */ /* 0x0005e2000c101b24 */
[----:B------:R-:W-:Y:S05]  /*8fc0*/  BRA `(.L_x_691) ;  /* 0x0000000c000c7947 */ /* 0x000fea0003800000 */
.L_x_702:
[----:B------:R-:W-:Y:S02]  /*8fd0*/  HADD2.F32 R0, -RZ, R0.H0_H0 ;  /* 0x20000000ff007230 */ /* 0x000fe40000004100 */
[----:B------:R-:W-:-:S03]  /*8fe0*/  IMAD.MOV.U32 R19, RZ, RZ, R26 ;  /* 0x000000ffff137224 */ /* 0x000fc600078e001a */
[----:B------:R-:W-:-:S04]  /*8ff0*/  F2FP.F16.F32.PACK_AB R0, RZ, R0 ;  /* 0x00000000ff00723e */ /* 0x000fc800000000ff */
[----:B------:R-:W-:-:S05]  /*9000*/  PRMT R0, R0, 0x5410, RZ ;  /* 0x0000541000007816 */ /* 0x000fca00000000ff */
[----:B------:R3:W-:Y:S01]  /*9010*/  STG.E desc[UR36][R8.64], R0 ;  /* 0x0000000008007986 */ /* 0x0007e2000c101924 */
[----:B------:R-:W-:Y:S05]  /*9020*/  BRA `(.L_x_691) ;  /* 0x0000000800f47947 */ /* 0x000fea0003800000 */
.L_x_701:
[----:B------:R-:W-:Y:S02]  /*9030*/  HADD2.F32 R4, -RZ, R0.H0_H0 ;  /* 0x20000000ff047230 */ /* 0x000fe40000004100 */
[----:B------:R-:W-:-:S03]  /*9040*/  IMAD.MOV.U32 R19, RZ, RZ, R26 ;  /* 0x000000ffff137224 */ /* 0x000fc600078e001a */
[----:B------:R-:W-:-:S06]  /*9050*/  FMUL.FTZ R4, R4, 1 ;  /* 0x3f80000004047820 */ /* 0x000fcc0000410000 */
[----:B------:R-:W0:Y:S02]  /*9060*/  F2F.F64.F32 R4, R4 ;  /* 0x0000000400047310 */ /* 0x000e240000201800 */
[----:B0-----:R0:W-:Y:S01]  /*9070*/  STG.E.64 desc[UR36][R8.64], R4 ;  /* 0x0000000408007986 */ /* 0x0011e2000c101b24 */
[----:B------:R-:W-:Y:S05]  /*9080*/  BRA `(.L_x_691) ;  /* 0x0000000800dc7947 */ /* 0x000fea0003800000 */
.L_x_692:
[----:B------:R-:W-:-:S13]  /*9090*/  ISETP.GT.AND P0, PT, R3, 0x18, PT ;  /* 0x000000180300780c */ /* 0x000fda0003f04270 */
[----:B------:R-:W-:Y:S05]  /*90a0*/  @P0 BRA `(.L_x_703) ;  /* 0x0000000400100947 */ /* 0x000fea0003800000 */
        /* <DEDUP_REMOVED lines=8> */
[----:B------:R-:W-:-:S04]  /*9130*/  FSETP.NEU.FTZ.AND P0, PT, R0, RZ, PT ;  /* 0x000000ff0000720b */ /* 0x000fc80003f1d000 */
[----:B------:R-:W-:-:S05]  /*9140*/  SEL R3, RZ, 0x1, !P0 ;  /* 0x00000001ff037807 */ /* 0x000fca0004000000 */
[----:B------:R0:W-:Y:S01]  /*9150*/  STG.E.U8 desc[UR36][R8.64], R3 ;  /* 0x0000000308007986 */ /* 0x0001e2000c101124 */
[----:B------:R-:W-:Y:S05]  /*9160*/  BRA `(.L_x_691) ;  /* 0x0000000800a47947 */ /* 0x000fea0003800000 */
.L_x_705:
[----:B------:R-:W-:Y:S01]  /*9170*/  HADD2.F32 R0, -RZ, R0.H0_H0 ;  /* 0x20000000ff007230 */ /* 0x000fe20000004100 */
[----:B------:R-:W-:Y:S01]  /*9180*/  CS2R R6, SRZ ;  /* 0x0000000000067805 */ /* 0x000fe2000001ff00 */
[----:B------:R-:W-:-:S03]  /*9190*/  IMAD.MOV.U32 R19, RZ, RZ, R26 ;  /* 0x000000ffff137224 */ /* 0x000fc600078e001a */
[----:B------:R-:W-:-:S04]  /*91a0*/  FMUL.FTZ R0, R0, 1 ;  /* 0x3f80000000007820 */ /* 0x000fc80000410000 */
[----:B------:R-:W0:Y:S02]  /*91b0*/  F2F.F64.F32 R4, R0 ;  /* 0x0000000000047310 */ /* 0x000e240000201800 */
[----:B0-----:R0:W-:Y:S01]  /*91c0*/  STG.E.128 desc[UR36][R8.64], R4 ;  /* 0x0000000408007986 */ /* 0x0011e2000c101d24 */
[----:B------:R-:W-:Y:S05]  /*91d0*/  BRA `(.L_x_691) ;  /* 0x0000000800887947 */ /* 0x000fea0003800000 */
.L_x_704:
[----:B------:R-:W-:-:S13]  /*91e0*/  ISETP.NE.AND P0, PT, R3, 0xf, PT ;  /* 0x0000000f0300780c */ /* 0x000fda0003f05270 */
[----:B------:R-:W-:Y:S05]  /*91f0*/  @!P0 BRA `(.L_x_706) ;  /* 0x0000000000a88947 */ /* 0x000fea0003800000 */
[----:B------:R-:W-:-:S13]  /*9200*/  ISETP.NE.AND P0, PT, R3, 0x17, PT ;  /* 0x000000170300780c */ /* 0x000fda0003f05270 */
[----:B------:R-:W-:Y:S05]  /*9210*/  @!P0 BRA `(.L_x_707) ;  /* 0x0000000000508947 */ /* 0x000fea0003800000 */
[----:B------:R-:W-:-:S13]  /*9220*/  ISETP.NE.AND P0, PT, R3, 0x18, PT ;  /* 0x000000180300780c */ /* 0x000fda0003f05270 */
[----:B------:R-:W-:Y:S05]  /*9230*/  @P0 BRA `(.L_x_696) ;  /* 0x0000000400c00947 */ /* 0x000fea0003800000 */
        /* <DEDUP_REMOVED lines=13> */
.L_x_709:
[----:B------:R-:W-:Y:S05]  /*9310*/  BSYNC.RECONVERGENT B0 ;  /* 0x0000000000007941 */ /* 0x000fea0003800200 */
.L_x_708:
[----:B------:R-:W-:Y:S01]  /*9320*/  LOP3.LUT R5, R0, 0x80, R5, 0xf8, !PT ;  /* 0x0000008000057812 */ /* 0x000fe200078ef805 */
[----:B------:R-:W-:-:S04]  /*9330*/  IMAD.MOV.U32 R19, RZ, RZ, R26 ;  /* 0x000000ffff137224 */ /* 0x000fc800078e001a */
[----:B------:R0:W-:Y:S01]  /*9340*/  STG.E.U8 desc[UR36][R8.64], R5 ;  /* 0x0000000508007986 */ /* 0x0001e2000c101124 */
[----:B------:R-:W-:Y:S05]  /*9350*/  BRA `(.L_x_691) ;  /* 0x0000000800287947 */ /* 0x000fea0003800000 */
.L_x_707:
        /* <DEDUP_REMOVED lines=15> */
.L_x_711:
[----:B------:R-:W-:Y:S05]  /*9450*/  BSYNC.RECONVERGENT B0 ;  /* 0x0000000000007941 */ /* 0x000fea0003800200 */
.L_x_710:
[----:B------:R-:W-:Y:S01]  /*9460*/  LOP3.LUT R5, R0, 0x80, R5, 0xf8, !PT ;  /* 0x0000008000057812 */ /* 0x000fe200078ef805 */
[----:B------:R-:W-:-:S04]  /*9470*/  IMAD.MOV.U32 R19, RZ, RZ, R26 ;  /* 0x000000ffff137224 */ /* 0x000fc800078e001a */
[----:B------:R0:W-:Y:S01]  /*9480*/  STG.E.U8 desc[UR36][R8.64], R5 ;  /* 0x0000000508007986 */ /* 0x0001e2000c101124 */
[----:B------:R-:W-:Y:S05]  /*9490*/  BRA `(.L_x_691) ;  /* 0x0000000400d87947 */ /* 0x000fea0003800000 */
.L_x_706:
[----:B------:R-:W-:Y:S02]  /*94a0*/  HADD2.F32 R0, -RZ, R0.H0_H0 ;  /* 0x20000000ff007230 */ /* 0x000fe40000004100 */
[----:B------:R-:W-:-:S03]  /*94b0*/  IMAD.MOV.U32 R19, RZ, RZ, R26 ;  /* 0x000000ffff137224 */ /* 0x000fc600078e001a */
[----:B------:R-:W-:-:S05]  /*94c0*/  F2FP.BF16.F32.PACK_AB R0, RZ, R0 ;  /* 0x00000000ff00723e */ /* 0x000fca00000010ff */
[----:B------:R0:W-:Y:S01]  /*94d0*/  STG.E.U16 desc[UR36][R8.64], R0 ;  /* 0x0000000008007986 */ /* 0x0001e2000c101524 */
[----:B------:R-:W-:Y:S05]  /*94e0*/  BRA `(.L_x_691) ;  /* 0x0000000400c47947 */ /* 0x000fea0003800000 */
.L_x_703:
[----:B------:R-:W-:-:S13]  /*94f0*/  ISETP.GT.AND P0, PT, R3, 0x1b, PT ;  /* 0x0000001b0300780c */ /* 0x000fda0003f04270 */
[----:B------:R-:W-:Y:S05]  /*9500*/  @P0 BRA `(.L_x_712) ;  /* 0x0000000000f40947 */ /* 0x000fea0003800000 */
        /* <DEDUP_REMOVED lines=8> */
[----:B------:R-:W0:Y:S02]  /*9590*/  F2I.FTZ.U32.TRUNC.NTZ R3, R3 ;  /* 0x0000000300037305 */ /* 0x000e24000021f000 */
[----:B0-----:R0:W-:Y:S01]  /*95a0*/  STG.E.U16 desc[UR36][R8.64], R3 ;  /* 0x0000000308007986 */ /* 0x0011e2000c101524 */
[----:B------:R-:W-:Y:S05]  /*95b0*/  BRA `(.L_x_691) ;  /* 0x0000000400907947 */ /* 0x000fea0003800000 */
.L_x_714:
        /* <DEDUP_REMOVED lines=8> */
[----:B------:R-:W-:Y:S01]  /*9640*/  FADD.FTZ R0, R0, 8192 ;  /* 0x4600000000007421 */ /* 0x000fe20000010000 */
[----:B------:R-:W-:-:S04]  /*9650*/  PRMT R4, RZ, 0x7610, R4 ;  /* 0x00007610ff047816 */ /* 0x000fc80000000004 */
[----:B------:R-:W-:-:S13]  /*9660*/  LOP3.LUT P0, R0, R0, 0xff, RZ, 0xc0, !PT ;  /* 0x000000ff00007812 */ /* 0x000fda000780c0ff */
[----:B------:R-:W-:Y:S05]  /*9670*/  @!P0 BRA `(.L_x_716) ;  /* 0x0000000000248947 */ /* 0x000fea0003800000 */
[----:B------:R-:W-:Y:S05]  /*9680*/  BRA `(.L_x_718) ;  /* 0x0000000000147947 */ /* 0x000fea0003800000 */
.L_x_717:
[----:B------:R-:W-:-:S04]  /*9690*/  SHF.R.U32.HI R0, RZ, 0x14, R3 ;  /* 0x00000014ff007819 */ /* 0x000fc80000011603 */
[----:B------:R-:W-:-:S04]  /*96a0*/  LOP3.LUT R0, R0, 0x1, RZ, 0xc0, !PT ;  /* 0x0000000100007812 */ /* 0x000fc800078ec0ff */
[----:B------:R-:W-:-:S04]  /*96b0*/  IADD3 R0, PT, PT, R3, 0x487ffff, R0 ;  /* 0x0487ffff03007810 */ /* 0x000fc80007ffe000 */
[----:B------:R-:W-:-:S04]  /*96c0*/  SHF.R.U32.HI R0, RZ, 0x14, R0 ;  /* 0x00000014ff007819 */ /* 0x000fc80000011600 */
[----:B------:R-:W-:-:S07]  /*96d0*/  LOP3.LUT R0, R0, 0xff, RZ, 0xc0, !PT ;  /* 0x000000ff00007812 */ /* 0x000fce00078ec0ff */
.L_x_718:
[----:B------:R-:W-:-:S04]  /*96e0*/  SHF.R.U32.HI R3, RZ, 0x18, R3 ;  /* 0x00000018ff037819 */ /* 0x000fc80000011603 */
[----:B------:R-:W-:-:S04]  /*96f0*/  LOP3.LUT R0, R0, 0x80, R3, 0xf8, !PT ;  /* 0x0000008000007812 */ /* 0x000fc800078ef803 */
[----:B------:R-:W-:-:S07]  /*9700*/  PRMT R4, R0, 0x7610, R4 ;  /* 0x0000761000047816 */ /* 0x000fce0000000004 */
.L_x_716:
[----:B------:R-:W-:Y:S05]  /*9710*/  BSYNC.RECONVERGENT B0 ;  /* 0x0000000000007941 */ /* 0x000fea0003800200 */
.L_x_715:
[----:B------:R0:W-:Y:S01]  /*9720*/  STG.E.U8 desc[UR36][R8.64], R4 ;  /* 0x0000000408007986 */ /* 0x0001e2000c101124 */
[----:B------:R-:W-:Y:S01]  /*9730*/  IMAD.MOV.U32 R19, RZ, RZ, R26 ;  /* 0x000000ffff137224 */ /* 0x000fe200078e001a */
[----:B------:R-:W-:Y:S06]  /*9740*/  BRA `(.L_x_691) ;  /* 0x00000004002c7947 */ /* 0x000fec0003800000 */
.L_x_713:
        /* <DEDUP_REMOVED lines=13> */
.L_x_721:
[----:B------:R-:W-:-:S04]  /*9820*/  SHF.R.U32.HI R0, RZ, 0x15, R3 ;  /* 0x00000015ff007819 */ /* 0x000fc80000011603 */
[----:B------:R-:W-:-:S04]  /*9830*/  LOP3.LUT R0, R0, 0x1, RZ, 0xc0, !PT ;  /* 0x0000000100007812 */ /* 0x000fc800078ec0ff */
[----:B------:R-:W-:-:S04]  /*9840*/  IADD3 R0, PT, PT, R3, 0x88fffff, R0 ;  /* 0x088fffff03007810 */ /* 0x000fc80007ffe000 */
[----:B------:R-:W-:-:S04]  /*9850*/  SHF.R.U32.HI R0, RZ, 0x15, R0 ;  /* 0x00000015ff007819 */ /* 0x000fc80000011600 */
[----:B------:R-:W-:-:S07]  /*9860*/  LOP3.LUT R0, R0, 0xff, RZ, 0xc0, !PT ;  /* 0x000000ff00007812 */ /* 0x000fce00078ec0ff */
.L_x_722:
[----:B------:R-:W-:-:S04]  /*9870*/  SHF.R.U32.HI R3, RZ, 0x18, R3 ;  /* 0x00000018ff037819 */ /* 0x000fc80000011603 */
[----:B------:R-:W-:-:S04]  /*9880*/  LOP3.LUT R0, R0, 0x80, R3, 0xf8, !PT ;  /* 0x0000008000007812 */ /* 0x000fc800078ef803 */
[----:B------:R-:W-:-:S07]  /*9890*/  PRMT R4, R0, 0x7610, R4 ;  /* 0x0000761000047816 */ /* 0x000fce0000000004 */
.L_x_720:
[----:B------:R-:W-:Y:S05]  /*98a0*/  BSYNC.RECONVERGENT B0 ;  /* 0x0000000000007941 */ /* 0x000fea0003800200 */
.L_x_719:
[----:B------:R0:W-:Y:S01]  /*98b0*/  STG.E.U8 desc[UR36][R8.64], R4 ;  /* 0x0000000408007986 */ /* 0x0001e2000c101124 */
[----:B------:R-:W-:Y:S01]  /*98c0*/  IMAD.MOV.U32 R19, RZ, RZ, R26 ;  /* 0x000000ffff137224 */ /* 0x000fe200078e001a */
[----:B------:R-:W-:Y:S06]  /*98d0*/  BRA `(.L_x_691) ;  /* 0x0000000000c87947 */ /* 0x000fec0003800000 */
.L_x_712:
[----:B------:R-:W-:-:S13]  /*98e0*/  ISETP.NE.AND P0, PT, R3, 0x1c, PT ;  /* 0x0000001c0300780c */ /* 0x000fda0003f05270 */
[----:B------:R-:W-:Y:S05]  /*98f0*/  @!P0 BRA `(.L_x_723) ;  /* 0x0000000000b08947 */ /* 0x000fea0003800000 */
[----:B------:R-:W-:-:S13]  /*9900*/  ISETP.NE.AND P0, PT, R3, 0x1d, PT ;  /* 0x0000001d0300780c */ /* 0x000fda0003f05270 */
[----:B------:R-:W-:Y:S05]  /*9910*/  @!P0 BRA `(.L_x_724) ;  /* 0x0000000000948947 */ /* 0x000fea0003800000 */
[----:B------:R-:W-:-:S13]  /*9920*/  ISETP.NE.AND P0, PT, R3, 0x2c, PT ;  /* 0x0000002c0300780c */ /* 0x000fda0003f05270 */
[----:B------:R-:W-:Y:S05]  /*9930*/  @!P0 BRA `(.L_x_725) ;  /* 0x0000000000488947 */ /* 0x000fea0003800000 */
.L_x_696:
        /* <DEDUP_REMOVED lines=16> */
.L_x_726:
[----:B------:R-:W-:Y:S01]  /*9a40*/  IMAD.MOV.U32 R19, RZ, RZ, R26 ;  /* 0x000000ffff137224 */ /* 0x000fe200078e001a */
[----:B------:R-:W-:Y:S06]  /*9a50*/  BRA `(.L_x_691) ;  /* 0x0000000000687947 */ /* 0x000fec0003800000 */
.L_x_725:
[----:B------:R-:W-:Y:S02]  /*9a60*/  HADD2.F32 R4, -RZ, R0.H0_H0 ;  /* 0x20000000ff047230 */ /* 0x000fe40000004100 */
[----:B------:R-:W-:-:S03]  /*9a70*/  IMAD.MOV.U32 R19, RZ, RZ, R26 ;  /* 0x000000ffff137224 */ /* 0x000fc600078e001a */
        /* <DEDUP_REMOVED lines=15> */
.L_x_724:
[----:B------:R-:W-:Y:S02]  /*9b70*/  HADD2.F32 R4, -RZ, R0.H0_H0 ;  /* 0x20000000ff047230 */ /* 0x000fe40000004100 */
[----:B------:R-:W-:-:S04]  /*9b80*/  IMAD.MOV.U32 R19, RZ, RZ, R26 ;  /* 0x000000ffff137224 */ /* 0x000fc800078e001a */
[----:B------:R-:W0:Y:S02]  /*9b90*/  F2I.U64.TRUNC R4, R4 ;  /* 0x0000000400047311 */ /* 0x000e24000020d800 */
[----:B0-----:R0:W-:Y:S01]  /*9ba0*/  STG.E.64 desc[UR36][R8.64], R4 ;  /* 0x0000000408007986 */ /* 0x0011e2000c101b24 */
[----:B------:R-:W-:Y:S05]  /*9bb0*/  BRA `(.L_x_691) ;  /* 0x0000000000107947 */ /* 0x000fea0003800000 */
.L_x_723:
[----:B------:R-:W-:Y:S02]  /*9bc0*/  HADD2.F32 R0, -RZ, R0.H0_H0 ;  /* 0x20000000ff007230 */ /* 0x000fe40000004100 */
[----:B------:R-:W-:Y:S02]  /*9bd0*/  IMAD.MOV.U32 R19, RZ, RZ, R26 ;  /* 0x000000ffff137224 */ /* 0x000fe400078e001a */
[----:B------:R-:W0:Y:S02]  /*9be0*/  F2I.FTZ.U32.TRUNC.NTZ R3, R0 ;  /* 0x0000000000037305 */ /* 0x000e24000021f000 */
[----:B0-----:R0:W-:Y:S03]  /*9bf0*/  STG.E desc[UR36][R8.64], R3 ;  /* 0x0000000308007986 */ /* 0x0011e6000c101924 */
.L_x_691:
[----:B------:R-:W-:Y:S05]  /*9c00*/  BSYNC.RECONVERGENT B6 ;  /* 0x0000000000067941 */ /* 0x000fea0003800200 */
.L_x_690:
[----:B------:R-:W-:Y:S01]  /*9c10*/  ISETP.GE.AND P0, PT, R19, R28, PT ;  /* 0x0000001c1300720c */ /* 0x000fe20003f06270 */
[----:B------:R-:W-:-:S12]  /*9c20*/  BSSY.RECONVERGENT B6, `(.L_x_727) ;  /* 0x00001f0000067945 */ /* 0x000fd80003800200 */
[----:B------:R-:W-:Y:S05]  /*9c30*/  @P0 BRA `(.L_x_728) ;  /* 0x0000001c00b80947 */ /* 0x000fea0003800000 */
[----:B------:R-:W5:Y:S01]  /*9c40*/  LDCU UR4, c[0x0][0x3b4] ;  /* 0x00007680ff0477ac */ /* 0x000f620008000800 */
[----:B0123--:R-:W0:Y:S01]  /*9c50*/  LDC.64 R8, c[0x0][0x388] ;  /* 0x0000e200ff087b82 */ /* 0x00fe220000000a00 */
[----:B------:R-:W-:Y:S01]  /*9c60*/  IMAD R0, R2, 0x200, R19 ;  /* 0x0000020002007824 */ /* 0x000fe200078e0213 */
[----:B----4-:R-:W-:-:S03]  /*9c70*/  PRMT R4, R27, 0x9910, RZ ;  /* 0x000099101b047816 */ /* 0x010fc600000000ff */
[----:B-----5:R-:W-:Y:S02]  /*9c80*/  IMAD R3, R0, UR4, RZ ;  /* 0x0000000400037c24 */ /* 0x020fe4000f8e02ff */
[----:B------:R-:W-:-:S05]  /*9c90*/  IMAD.MOV.U32 R0, RZ, RZ, R4 ;  /* 0x000000ffff007224 */ /* 0x000fca00078e0004 */
[----:B------:R-:W-:Y:S02]  /*9ca0*/  ISETP.GT.AND P1, PT, R0, 0x9, PT ;  /* 0x000000090000780c */ /* 0x000fe40003f24270 */
[----:B0-----:R-:W-:-:S05]  /*9cb0*/  IADD3 R8, P0, PT, R3, R8, RZ ;  /* 0x0000000803087210 */ /* 0x001fca0007f1e0ff */
        /* <DEDUP_REMOVED lines=10> */
[----:B------:R-:W-:-:S04]  /*9d60*/  HADD2.F32 R18, -RZ, R18.H0_H0 ;  /* 0x20000012ff127230 */ /* 0x000fc80000004100 */
[----:B------:R-:W0:Y:S02]  /*9d70*/  F2I.FTZ.TRUNC.NTZ R3, R18 ;  /* 0x0000001200037305 */ /* 0x000e24000021f100 */
[----:B0-----:R0:W-:Y:S01]  /*9d80*/  STG.E.U8 desc[UR36][R8.64], R3 ;  /* 0x0000000308007986 */ /* 0x0011e2000c101124 */
[----:B------:R-:W-:Y:S05]  /*9d90*/  BRA `(.L_x_734) ;  /* 0x0000000c007c7947 */ /* 0x000fea0003800000 */
.L_x_732:
[----:B------:R-:W-:-:S06]  /*9da0*/  HADD2.F32 R5, -RZ, R18.H0_H0 ;  /* 0x20000012ff057230 */ /* 0x000fcc0000004100 */
[----:B------:R-:W0:Y:S02]  /*9db0*/  F2I.S64.TRUNC R4, R5 ;  /* 0x0000000500047311 */ /* 0x000e24000020d900 */
[----:B0-----:R0:W-:Y:S01]  /*9dc0*/  STG.E.U8 desc[UR36][R8.64], R4 ;  /* 0x0000000408007986 */ /* 0x0011e2000c101124 */
[----:B------:R-:W-:Y:S05]  /*9dd0*/  BRA `(.L_x_734) ;  /* 0x0000000c006c7947 */ /* 0x000fea0003800000 */
.L_x_731:
[----:B------:R-:W-:-:S13]  /*9de0*/  ISETP.NE.AND P0, PT, R0, 0x2, PT ;  /* 0x000000020000780c */ /* 0x000fda0003f05270 */
[----:B------:R-:W-:Y:S05]  /*9df0*/  @!P0 BRA `(.L_x_735) ;  /* 0x0000000000308947 */ /* 0x000fea0003800000 */
[----:B------:R-:W-:-:S13]  /*9e00*/  ISETP.NE.AND P0, PT, R0, 0x3, PT ;  /* 0x000000030000780c */ /* 0x000fda0003f05270 */
[----:B------:R-:W-:Y:S05]  /*9e10*/  @!P0 BRA `(.L_x_736) ;  /* 0x0000000000188947 */ /* 0x000fea0003800000 */
[----:B------:R-:W-:-:S13]  /*9e20*/  ISETP.NE.AND P0, PT, R0, 0x4, PT ;  /* 0x000000040000780c */ /* 0x000fda0003f05270 */
[----:B------:R-:W-:Y:S05]  /*9e30*/  @P0 BRA `(.L_x_733) ;  /* 0x0000000800700947 */ /* 0x000fea0003800000 */
[----:B------:R-:W-:-:S06]  /*9e40*/  HADD2.F32 R4, -RZ, R18.H0_H0 ;  /* 0x20000012ff047230 */ /* 0x000fcc0000004100 */
[----:B------:R-:W0:Y:S02]  /*9e50*/  F2I.S64.TRUNC R4, R4 ;  /* 0x0000000400047311 */ /* 0x000e24000020d900 */
[----:B0-----:R0:W-:Y:S01]  /*9e60*/  STG.E.64 desc[UR36][R8.64], R4 ;  /* 0x0000000408007986 */ /* 0x0011e2000c101b24 */
[----:B------:R-:W-:Y:S05]  /*9e70*/  BRA `(.L_x_734) ;  /* 0x0000000c00447947 */ /* 0x000fea0003800000 */
.L_x_736:
[----:B------:R-:W-:-:S04]  /*9e80*/  HADD2.F32 R18, -RZ, R18.H0_H0 ;  /* 0x20000012ff127230 */ /* 0x000fc80000004100 */
[----:B------:R-:W0:Y:S02]  /*9e90*/  F2I.FTZ.TRUNC.NTZ R3, R18 ;  /* 0x0000001200037305 */ /* 0x000e24000021f100 */
[----:B0-----:R0:W-:Y:S01]  /*9ea0*/  STG.E desc[UR36][R8.64], R3 ;  /* 0x0000000308007986 */ /* 0x0011e2000c101924 */
[----:B------:R-:W-:Y:S05]  /*9eb0*/  BRA `(.L_x_734) ;  /* 0x0000000c00347947 */ /* 0x000fea0003800000 */
.L_x_735:
[----:B------:R-:W-:-:S04]  /*9ec0*/  HADD2.F32 R18, -RZ, R18.H0_H0 ;  /* 0x20000012ff127230 */ /* 0x000fc80000004100 */
[----:B------:R-:W0:Y:S02]  /*9ed0*/  F2I.FTZ.TRUNC.NTZ R3, R18 ;  /* 0x0000001200037305 */ /* 0x000e24000021f100 */
[----:B0-----:R0:W-:Y:S01]  /*9ee0*/  STG.E.U16 desc[UR36][R8.64], R3 ;  /* 0x0000000308007986 */ /* 0x0011e2000c101524 */
[----:B------:R-:W-:Y:S05]  /*9ef0*/  BRA `(.L_x_734) ;  /* 0x0000000c00247947 */ /* 0x000fea0003800000 */
.L_x_730:
[----:B------:R-:W-:-:S13]  /*9f00*/  ISETP.GT.AND P0, PT, R0, 0x6, PT ;  /* 0x000000060000780c */ /* 0x000fda0003f04270 */
[----:B------:R-:W-:Y:S05]  /*9f10*/  @P0 BRA `(.L_x_737) ;  /* 0x0000000000240947 */ /* 0x000fea0003800000 */
[----:B------:R-:W-:-:S13]  /*9f20*/  ISETP.NE.AND P0, PT, R0, 0x5, PT ;  /* 0x000000050000780c */ /* 0x000fda0003f05270 */
[----:B------:R-:W-:Y:S05]  /*9f30*/  @!P0 BRA `(.L_x_738) ;  /* 0x0000000000148947 */ /* 0x000fea0003800000 */
[----:B------:R-:W-:-:S13]  /*9f40*/  ISETP.NE.AND P0, PT, R0, 0x6, PT ;  /* 0x000000060000780c */ /* 0x000fda0003f05270 */
[----:B------:R-:W-:Y:S05]  /*9f50*/  @P0 BRA `(.L_x_733) ;  /* 0x0000000800280947 */ /* 0x000fea0003800000 */
[----:B------:R-:W-:-:S05]  /*9f60*/  HADD2.F32 R3, -RZ, R18.H0_H0 ;  /* 0x20000012ff037230 */ /* 0x000fca0000004100 */
[----:B------:R1:W-:Y:S01]  /*9f70*/  STG.E desc[UR36][R8.64], R3 ;  /* 0x0000000308007986 */ /* 0x0003e2000c101924 */
[----:B------:R-:W-:Y:S05]  /*9f80*/  BRA `(.L_x_734) ;  /* 0x0000000c00007947 */ /* 0x000fea0003800000 */
.L_x_738:
[----:B------:R0:W-:Y:S01]  /*9f90*/  STG.E.U16 desc[UR36][R8.64], R18 ;  /* 0x0000001208007986 */ /* 0x0001e2000c101524 */
[----:B------:R-:W-:Y:S05]  /*9fa0*/  BRA `(.L_x_734) ;  /* 0x0000000800f87947 */ /* 0x000fea0003800000 */
.L_x_737:
[----:B------:R-:W-:-:S13]  /*9fb0*/  ISETP.NE.AND P0, PT, R0, 0x7, PT ;  /* 0x000000070000780c */ /* 0x000fda0003f05270 */
[----:B------:R-:W-:Y:S05]  /*9fc0*/  @!P0 BRA `(.L_x_739) ;  /* 0x0000000000348947 */ /* 0x000fea0003800000 */
[----:B------:R-:W-:-:S13]  /*9fd0*/  ISETP.NE.AND P0, PT, R0, 0x8, PT ;  /* 0x000000080000780c */ /* 0x000fda0003f05270 */
[----:B------:R-:W-:Y:S05]  /*9fe0*/  @!P0 BRA `(.L_x_740) ;  /* 0x0000000000188947 */ /* 0x000fea0003800000 */
[----:B------:R-:W-:-:S13]  /*9ff0*/  ISETP.NE.AND P0, PT, R0, 0x9, PT ;  /* 0x000000090000780c */ /* 0x000fda0003f05270 */
[----:B------:R-:W-:Y:S05]  /*a000*/  @P0 BRA `(.L_x_733) ;  /* 0x0000000400fc0947 */ /* 0x000fea0003800000 */
[----:B------:R-:W-:Y:S02]  /*a010*/  HADD2.F32 R4, -RZ, R18.H0_H0 ;  /* 0x20000012ff047230 */ /* 0x000fe40000004100 */
[----:B------:R-:W-:-:S05]  /*a020*/  IMAD.MOV.U32 R5, RZ, RZ, RZ ;  /* 0x000000ffff057224 */ /* 0x000fca00078e00ff */
[----:B------:R3:W-:Y:S01]  /*a030*/  STG.E.64 desc[UR36][R8.64], R4 ;  /* 0x0000000408007986 */ /* 0x0007e2000c101b24 */
[----:B------:R-:W-:Y:S05]  /*a040*/  BRA `(.L_x_734) ;  /* 0x0000000800d07947 */ /* 0x000fea0003800000 */
.L_x_740:
[----:B------:R-:W-:-:S05]  /*a050*/  HADD2.F32 R0, -RZ, R18.H0_H0 ;  /* 0x20000012ff007230 */ /* 0x000fca0000004100 */
[----:B------:R-:W-:-:S04]  /*a060*/  F2FP.F16.F32.PACK_AB R0, RZ, R0 ;  /* 0x00000000ff00723e */ /* 0x000fc800000000ff */
[----:B------:R-:W-:-:S05]  /*a070*/  PRMT R0, R0, 0x5410, RZ ;  /* 0x0000541000007816 */ /* 0x000fca00000000ff */
[----:B------:R2:W-:Y:S01]  /*a080*/  STG.E desc[UR36][R8.64], R0 ;  /* 0x0000000008007986 */ /* 0x0005e2000c101924 */
[----:B------:R-:W-:Y:S05]  /*a090*/  BRA `(.L_x_734) ;  /* 0x0000000800bc7947 */ /* 0x000fea0003800000 */
.L_x_739:
[----:B------:R-:W-:-:S05]  /*a0a0*/  HADD2.F32 R4, -RZ, R18.H0_H0 ;  /* 0x20000012ff047230 */ /* 0x000fca0000004100 */
[----:B------:R-:W-:-:S06]  /*a0b0*/  FMUL.FTZ R4, R4, 1 ;  /* 0x3f80000004047820 */ /* 0x000fcc0000410000 */
[----:B------:R-:W0:Y:S02]  /*a0c0*/  F2F.F64.F32 R4, R4 ;  /* 0x0000000400047310 */ /* 0x000e240000201800 */
[----:B0-----:R4:W-:Y:S01]  /*a0d0*/  STG.E.64 desc[UR36][R8.64], R4 ;  /* 0x0000000408007986 */ /* 0x0019e2000c101b24 */
[----:B------:R-:W-:Y:S05]  /*a0e0*/  BRA `(.L_x_734) ;  /* 0x0000000800a87947 */ /* 0x000fea0003800000 */
.L_x_729:
[----:B------:R-:W-:-:S13]  /*a0f0*/  ISETP.GT.AND P0, PT, R0, 0x18, PT ;  /* 0x000000180000780c */ /* 0x000fda0003f04270 */
[----:B------:R-:W-:Y:S05]  /*a100*/  @!P0 BRA `(.L_x_741) ;  /* 0x0000000400608947 */ /* 0x000fea0003800000 */
        /* <DEDUP_REMOVED lines=8> */
[----:B------:R-:W-:-:S06]  /*a190*/  HADD2.F32 R3, -RZ, R18.H0_H0 ;  /* 0x20000012ff037230 */ /* 0x000fcc0000004100 */
[----:B------:R-:W0:Y:S02]  /*a1a0*/  F2I.FTZ.U32.TRUNC.NTZ R3, R3 ;  /* 0x0000000300037305 */ /* 0x000e24000021f000 */
[----:B0-----:R0:W-:Y:S01]  /*a1b0*/  STG.E.U16 desc[UR36][R8.64], R3 ;  /* 0x0000000308007986 */ /* 0x0011e2000c101524 */
[----:B------:R-:W-:Y:S05]  /*a1c0*/  BRA `(.L_x_734) ;  /* 0x0000000800707947 */ /* 0x000fea0003800000 */
.L_x_744:
        /* <DEDUP_REMOVED lines=17> */
.L_x_747:
[----:B------:R-:W-:-:S04]  /*a2e0*/  SHF.R.U32.HI R3, RZ, 0x18, R5 ;  /* 0x00000018ff037819 */ /* 0x000fc80000011605 */
[----:B------:R-:W-:-:S04]  /*a2f0*/  LOP3.LUT R0, R0, 0x80, R3, 0xf8, !PT ;  /* 0x0000008000007812 */ /* 0x000fc800078ef803 */
[----:B------:R-:W-:-:S07]  /*a300*/  PRMT R4, R0, 0x7610, R4 ;  /* 0x0000761000047816 */ /* 0x000fce0000000004 */
.L_x_746:
[----:B------:R-:W-:Y:S05]  /*a310*/  BSYNC.RECONVERGENT B0 ;  /* 0x0000000000007941 */ /* 0x000fea0003800200 */
.L_x_745:
[----:B------:R0:W-:Y:S01]  /*a320*/  STG.E.U8 desc[UR36][R8.64], R4 ;  /* 0x0000000408007986 */ /* 0x0001e2000c101124 */
[----:B------:R-:W-:Y:S05]  /*a330*/  BRA `(.L_x_734) ;  /* 0x0000000800147947 */ /* 0x000fea0003800000 */
.L_x_743:
        /* <DEDUP_REMOVED lines=17> */
.L_x_750:
[----:B------:R-:W-:-:S04]  /*a450*/  SHF.R.U32.HI R3, RZ, 0x18, R5 ;  /* 0x00000018ff037819 */ /* 0x000fc80000011605 */
[----:B------:R-:W-:-:S04]  /*a460*/  LOP3.LUT R0, R0, 0x80, R3, 0xf8, !PT ;  /* 0x0000008000007812 */ /* 0x000fc800078ef803 */
[----:B------:R-:W-:-:S07]  /*a470*/  PRMT R4, R0, 0x7610, R4 ;  /* 0x0000761000047816 */ /* 0x000fce0000000004 */
.L_x_749:
[----:B------:R-:W-:Y:S05]  /*a480*/  BSYNC.RECONVERGENT B0 ;  /* 0x0000000000007941 */ /* 0x000fea0003800200 */
.L_x_748:
[----:B------:R0:W-:Y:S01]  /*a490*/  STG.E.U8 desc[UR36][R8.64], R4 ;  /* 0x0000000408007986 */ /* 0x0001e2000c101124 */
[----:B------:R-:W-:Y:S05]  /*a4a0*/  BRA `(.L_x_734) ;  /* 0x0000000400b87947 */ /* 0x000fea0003800000 */
.L_x_742:
[----:B------:R-:W-:-:S13]  /*a4b0*/  ISETP.NE.AND P0, PT, R0, 0x1c, PT ;  /* 0x0000001c0000780c */ /* 0x000fda0003f05270 */
[----:B------:R-:W-:Y:S05]  /*a4c0*/  @!P0 BRA `(.L_x_751) ;  /* 0x0000000000608947 */ /* 0x000fea0003800000 */
[----:B------:R-:W-:-:S13]  /*a4d0*/  ISETP.NE.AND P0, PT, R0, 0x1d, PT ;  /* 0x0000001d0000780c */ /* 0x000fda0003f05270 */
[----:B------:R-:W-:Y:S05]  /*a4e0*/  @!P0 BRA `(.L_x_752) ;  /* 0x0000000000488947 */ /* 0x000fea0003800000 */
[----:B------:R-:W-:-:S13]  /*a4f0*/  ISETP.NE.AND P0, PT, R0, 0x2c, PT ;  /* 0x0000002c0000780c */ /* 0x000fda0003f05270 */
[----:B------:R-:W-:Y:S05]  /*a500*/  @P0 BRA `(.L_x_733) ;  /* 0x0000000000bc0947 */ /* 0x000fea0003800000 */
        /* <DEDUP_REMOVED lines=16> */
.L_x_752:
[----:B------:R-:W-:-:S06]  /*a610*/  HADD2.F32 R4, -RZ, R18.H0_H0 ;  /* 0x20000012ff047230 */ /* 0x000fcc0000004100 */
[----:B------:R-:W0:Y:S02]  /*a620*/  F2I.U64.TRUNC R4, R4 ;  /* 0x0000000400047311 */ /* 0x000e24000020d800 */
[----:B0-----:R0:W-:Y:S01]  /*a630*/  STG.E.64 desc[UR36][R8.64], R4 ;  /* 0x0000000408007986 */ /* 0x0011e2000c101b24 */
[----:B------:R-:W-:Y:S05]  /*a640*/  BRA `(.L_x_734) ;  /* 0x0000000400507947 */ /* 0x000fea0003800000 */
.L_x_751:
[----:B------:R-:W-:-:S04]  /*a650*/  HADD2.F32 R18, -RZ, R18.H0_H0 ;  /* 0x20000012ff127230 */ /* 0x000fc80000004100 */
[----:B------:R-:W0:Y:S02]  /*a660*/  F2I.FTZ.U32.TRUNC.NTZ R3, R18 ;  /* 0x0000001200037305 */ /* 0x000e24000021f000 */
[----:B0-----:R0:W-:Y:S01]  /*a670*/  STG.E desc[UR36][R8.64], R3 ;  /* 0x0000000308007986 */ /* 0x0011e2000c101924 */
[----:B------:R-:W-:Y:S05]  /*a680*/  BRA `(.L_x_734) ;  /* 0x0000000400407947 */ /* 0x000fea0003800000 */
.L_x_741:
[----:B------:R-:W-:-:S13]  /*a690*/  ISETP.GT.AND P0, PT, R0, 0xe, PT ;  /* 0x0000000e0000780c */ /* 0x000fda0003f04270 */
[----:B------:R-:W-:Y:S05]  /*a6a0*/  @P0 BRA `(.L_x_753) ;  /* 0x00000000003c0947 */ /* 0x000fea0003800000 */
[----:B------:R-:W-:-:S13]  /*a6b0*/  ISETP.NE.AND P0, PT, R0, 0xa, PT ;  /* 0x0000000a0000780c */ /* 0x000fda0003f05270 */
[----:B------:R-:W-:Y:S05]  /*a6c0*/  @!P0 BRA `(.L_x_754) ;  /* 0x00000000001c8947 */ /* 0x000fea0003800000 */
[----:B------:R-:W-:-:S13]  /*a6d0*/  ISETP.NE.AND P0, PT, R0, 0xb, PT ;  /* 0x0000000b0000780c */ /* 0x000fda0003f05270 */
[----:B------:R-:W-:Y:S05]  /*a6e0*/  @P0 BRA `(.L_x_733) ;  /* 0x0000000000440947 */ /* 0x000fea0003800000 */
[----:B------:R-:W-:-:S05]  /*a6f0*/  HADD2.F32 R18, -RZ, R18.H0_H0 ;  /* 0x20000012ff127230 */ /* 0x000fca0000004100 */
[----:B------:R-:W-:-:S04]  /*a700*/  FSETP.NEU.FTZ.AND P0, PT, R18, RZ, PT ;  /* 0x000000ff1200720b */ /* 0x000fc80003f1d000 */
[----:B------:R-:W-:-:S05]  /*a710*/  SEL R3, RZ, 0x1, !P0 ;  /* 0x00000001ff037807 */ /* 0x000fca0004000000 */
[----:B------:R0:W-:Y:S01]  /*a720*/  STG.E.U8 desc[UR36][R8.64], R3 ;  /* 0x0000000308007986 */ /* 0x0001e2000c101124 */
[----:B------:R-:W-:Y:S05]  /*a730*/  BRA `(.L_x_734) ;  /* 0x0000000400147947 */ /* 0x000fea0003800000 */
.L_x_754:
[----:B------:R-:W-:Y:S01]  /*a740*/  HADD2.F32 R18, -RZ, R18.H0_H0 ;  /* 0x20000012ff127230 */ /* 0x000fe20000004100 */
[----:B------:R-:W-:-:S04]  /*a750*/  CS2R R6, SRZ ;  /* 0x0000000000067805 */ /* 0x000fc8000001ff00 */
[----:B------:R-:W-:-:S06]  /*a760*/  FMUL.FTZ R4, R18, 1 ;  /* 0x3f80000012047820 */ /* 0x000fcc0000410000 */
[----:B------:R-:W0:Y:S02]  /*a770*/  F2F.F64.F32 R4, R4 ;  /* 0x0000000400047310 */ /* 0x000e240000201800 */
[----:B0-----:R0:W-:Y:S01]  /*a780*/  STG.E.128 desc[UR36][R8.64], R4 ;  /* 0x0000000408007986 */ /* 0x0011e2000c101d24 */
[----:B------:R-:W-:Y:S05]  /*a790*/  BRA `(.L_x_734) ;  /* 0x0000000000fc7947 */ /* 0x000fea0003800000 */
.L_x_753:
[----:B------:R-:W-:-:S13]  /*a7a0*/  ISETP.NE.AND P0, PT, R0, 0xf, PT ;  /* 0x0000000f0000780c */ /* 0x000fda0003f05270 */
[----:B------:R-:W-:Y:S05]  /*a7b0*/  @!P0 BRA `(.L_x_755) ;  /* 0x0000000000e88947 */ /* 0x000fea0003800000 */
[----:B------:R-:W-:-:S13]  /*a7c0*/  ISETP.NE.AND P0, PT, R0, 0x17, PT ;  /* 0x000000170000780c */ /* 0x000fda0003f05270 */
[----:B------:R-:W-:Y:S05]  /*a7d0*/  @!P0 BRA `(.L_x_756) ;  /* 0x0000000000908947 */ /* 0x000fea0003800000 */
[----:B------:R-:W-:-:S13]  /*a7e0*/  ISETP.NE.AND P0, PT, R0, 0x18, PT ;  /* 0x000000180000780c */ /* 0x000fda0003f05270 */
[----:B------:R-:W-:Y:S05]  /*a7f0*/  @!P0 BRA `(.L_x_757) ;  /* 0x0000000000448947 */ /* 0x000fea0003800000 */
.L_x_733:
        /* <DEDUP_REMOVED lines=16> */
.L_x_758:
[----:B------:R-:W-:Y:S05]  /*a900*/  BRA `(.L_x_734) ;  /* 0x0000000000a07947 */ /* 0x000fea0003800000 */
.L_x_757:
        /* <DEDUP_REMOVED lines=13> */
.L_x_760:
[----:B------:R-:W-:Y:S05]  /*a9e0*/  BSYNC.RECONVERGENT B0 ;  /* 0x0000000000007941 */ /* 0x000fea0003800200 */
.L_x_759:
[----:B------:R-:W-:-:S05]  /*a9f0*/  LOP3.LUT R3, R0, 0x80, R3, 0xf8, !PT ;  /* 0x0000008000037812 */ /* 0x000fca00078ef803 */
[----:B------:R0:W-:Y:S01]  /*aa00*/  STG.E.U8 desc[UR36][R8.64], R3 ;  /* 0x0000000308007986 */ /* 0x0001e2000c101124 */
[----:B------:R-:W-:Y:S05]  /*aa10*/  BRA `(.L_x_734) ;  /* 0x00000000005c7947 */ /* 0x000fea0003800000 */
.L_x_756:
        /* <DEDUP_REMOVED lines=12> */
.L_x_762:
[----:B------:R-:W-:Y:S01]  /*aae0*/  IMAD.MOV.U32 R0, RZ, RZ, 0x7f ;  /* 0x0000007fff007424 */ /* 0x000fe200078e00ff */
[----:B------:R-:W-:-:S04]  /*aaf0*/  ISETP.GT.U32.AND P0, PT, R4, 0x7f800000, PT ;  /* 0x7f8000000400780c */ /* 0x000fc80003f04070 */
[----:B------:R-:W-:-:S09]  /*ab00*/  SEL R0, R0, 0x7c, P0 ;  /* 0x0000007c00007807 */ /* 0x000fd20000000000 */
.L_x_763:
[----:B------:R-:W-:Y:S05]  /*ab10*/  BSYNC.RECONVERGENT B0 ;  /* 0x0000000000007941 */ /* 0x000fea0003800200 */
.L_x_761:
[----:B------:R-:W-:-:S04]  /*ab20*/  SHF.R.U32.HI R3, RZ, 0x18, R3 ;  /* 0x00000018ff037819 */ /* 0x000fc80000011603 */
[----:B------:R-:W-:-:S05]  /*ab30*/  LOP3.LUT R3, R0, 0x80, R3, 0xf8, !PT ;  /* 0x0000008000037812 */ /* 0x000fca00078ef803 */
[----:B------:R0:W-:Y:S01]  /*ab40*/  STG.E.U8 desc[UR36][R8.64], R3 ;  /* 0x0000000308007986 */ /* 0x0001e2000c101124 */
[----:B------:R-:W-:Y:S05]  /*ab50*/  BRA `(.L_x_734) ;  /* 0x00000000000c7947 */ /* 0x000fea0003800000 */
.L_x_755:
[----:B------:R-:W-:-:S05]  /*ab60*/  HADD2.F32 R0, -RZ, R18.H0_H0 ;  /* 0x20000012ff007230 */ /* 0x000fca0000004100 */
[----:B------:R-:W-:-:S05]  /*ab70*/  F2FP.BF16.F32.PACK_AB R0, RZ, R0 ;  /* 0x00000000ff00723e */ /* 0x000fca00000010ff */
[----:B------:R0:W-:Y:S02]  /*ab80*/  STG.E.U16 desc[UR36][R8.64], R0 ;  /* 0x0000000008007986 */ /* 0x0001e4000c101524 */
.L_x_734:
[----:B------:R-:W-:-:S05]  /*ab90*/  VIADD R19, R19, 0x80 ;  /* 0x0000008013137836 */ /* 0x000fca0000000000 */
[----:B------:R-:W-:-:S13]  /*aba0*/  ISETP.GE.AND P0, PT, R19, R28, PT ;  /* 0x0000001c1300720c */ /* 0x000fda0003f06270 */
[----:B------:R-:W-:Y:S05]  /*abb0*/  @P0 BRA `(.L_x_728) ;  /* 0x0000000c00d80947 */ /* 0x000fea0003800000 */
[----:B------:R-:W5:Y:S01]  /*abc0*/  LDCU UR4, c[0x0][0x3b4] ;  /* 0x00007680ff0477ac */ /* 0x000f620008000800 */
[----:B01234-:R-:W0:Y:S01]  /*abd0*/  LDC.64 R8, c[0x0][0x388] ;  /* 0x0000e200ff087b82 */ /* 0x01fe220000000a00 */
[----:B------:R-:W-:Y:S01]  /*abe0*/  IMAD R0, R2, 0x200, R19 ;  /* 0x0000020002007824 */ /* 0x000fe200078e0213 */
[----:B------:R-:W-:-:S03]  /*abf0*/  PRMT R4, R27, 0x9910, RZ ;  /* 0x000099101b047816 */ /* 0x000fc600000000ff */
        /* <DEDUP_REMOVED lines=14> */
[----:B------:R-:W-:-:S06]  /*ace0*/  HADD2.F32 R17, -RZ, R17.H0_H0 ;  /* 0x20000011ff117230 */ /* 0x000fcc0000004100 */
[----:B------:R-:W0:Y:S02]  /*acf0*/  F2I.FTZ.TRUNC.NTZ R17, R17 ;  /* 0x0000001100117305 */ /* 0x000e24000021f100 */
[----:B0-----:R3:W-:Y:S01]  /*ad00*/  STG.E.U8 desc[UR36][R8.64], R17 ;  /* 0x0000001108007986 */ /* 0x0017e2000c101124 */
[----:B------:R-:W-:Y:S05]  /*ad10*/  BRA `(.L_x_769) ;  /* 0x0000000c007c7947 */ /* 0x000fea0003800000 */
.L_x_767:
[----:B------:R-:W-:-:S06]  /*ad20*/  HADD2.F32 R5, -RZ, R17.H0_H0 ;  /* 0x20000011ff057230 */ /* 0x000fcc0000004100 */
[----:B------:R-:W0:Y:S02]  /*ad30*/  F2I.S64.TRUNC R4, R5 ;  /* 0x0000000500047311 */ /* 0x000e24000020d900 */
[----:B0-----:R4:W-:Y:S01]  /*ad40*/  STG.E.U8 desc[UR36][R8.64], R4 ;  /* 0x0000000408007986 */ /* 0x0019e2000c101124 */
[----:B------:R-:W-:Y:S05]  /*ad50*/  BRA `(.L_x_769) ;  /* 0x0000000c006c7947 */ /* 0x000fea0003800000 */
.L_x_766:
        /* <DEDUP_REMOVED lines=10> */
.L_x_771:
[----:B------:R-:W-:-:S06]  /*ae00*/  HADD2.F32 R17, -RZ, R17.H0_H0 ;  /* 0x20000011ff117230 */ /* 0x000fcc0000004100 */
[----:B------:R-:W0:Y:S02]  /*ae10*/  F2I.FTZ.TRUNC.NTZ R17, R17 ;  /* 0x0000001100117305 */ /* 0x000e24000021f100 */
[----:B0-----:R2:W-:Y:S01]  /*ae20*/  STG.E desc[UR36][R8.64], R17 ;  /* 0x0000001108007986 */ /* 0x0015e2000c101924 */
[----:B------:R-:W-:Y:S05]  /*ae30*/  BRA `(.L_x_769) ;  /* 0x0000000c00347947 */ /* 0x000fea0003800000 */
.L_x_770:
[----:B------:R-:W-:-:S06]  /*ae40*/  HADD2.F32 R17, -RZ, R17.H0_H0 ;  /* 0x20000011ff117230 */ /* 0x000fcc0000004100 */
[----:B------:R-:W0:Y:S02]  /*ae50*/  F2I.FTZ.TRUNC.NTZ R17, R17 ;  /* 0x0000001100117305 */ /* 0x000e24000021f100 */
[----:B0-----:R0:W-:Y:S01]  /*ae60*/  STG.E.U16 desc[UR36][R8.64], R17 ;  /* 0x0000001108007986 */ /* 0x0011e2000c101524 */
[----:B------:R-:W-:Y:S05]  /*ae70*/  BRA `(.L_x_769) ;  /* 0x0000000c00247947 */ /* 0x000fea0003800000 */
.L_x_765:
        /* <DEDUP_REMOVED lines=9> */
.L_x_773:
[----:B------:R0:W-:Y:S01]  /*af10*/  STG.E.U16 desc[UR36][R8.64], R17 ;  /* 0x0000001108007986 */ /* 0x0001e2000c101524 */
[----:B------:R-:W-:Y:S05]  /*af20*/  BRA `(.L_x_769) ;  /* 0x0000000800f87947 */ /* 0x000fea0003800000 */
.L_x_772:
        /* <DEDUP_REMOVED lines=10> */
.L_x_775:
[----:B------:R-:W-:-:S05]  /*afd0*/  HADD2.F32 R0, -RZ, R17.H0_H0 ;  /* 0x20000011ff007230 */ /* 0x000fca0000004100 */
[----:B------:R-:W-:-:S04]  /*afe0*/  F2FP.F16.F32.PACK_AB R0, RZ, R0 ;  /* 0x00000000ff00723e */ /* 0x000fc800000000ff */
[----:B------:R-:W-:-:S05]  /*aff0*/  PRMT R0, R0, 0x5410, RZ ;  /* 0x0000541000007816 */ /* 0x000fca00000000ff */
[----:B------:R0:W-:Y:S01]  /*b000*/  STG.E desc[UR36][R8.64], R0 ;  /* 0x0000000008007986 */ /* 0x0001e2000c101924 */
[----:B------:R-:W-:Y:S05]  /*b010*/  BRA `(.L_x_769) ;  /* 0x0000000800bc7947 */ /* 0x000fea0003800000 */
.L_x_774:
[----:B------:R-:W-:-:S05]  /*b020*/  HADD2.F32 R4, -RZ, R17.H0_H0 ;  /* 0x20000011ff047230 */ /* 0x000fca0000004100 */
[----:B------:R-:W-:-:S06]  /*b030*/  FMUL.FTZ R4, R4, 1 ;  /* 0x3f80000004047820 */ /* 0x000fcc0000410000 */
[----:B------:R-:W0:Y:S02]  /*b040*/  F2F.F64.F32 R4, R4 ;  /* 0x0000000400047310 */ /* 0x000e240000201800 */
[----:B0-----:R0:W-:Y:S01]  /*b050*/  STG.E.64 desc[UR36][R8.64], R4 ;  /* 0x0000000408007986 */ /* 0x0011e2000c101b24 */
[----:B------:R-:W-:Y:S05]  /*b060*/  BRA `(.L_x_769) ;  /* 0x0000000800a87947 */ /* 0x000fea0003800000 */
.L_x_764:
        /* <DEDUP_REMOVED lines=14> */
.L_x_779:
        /* <DEDUP_REMOVED lines=17> */
.L_x_782:
[----:B------:R-:W-:-:S04]  /*b260*/  SHF.R.U32.HI R3, RZ, 0x18, R17 ;  /* 0x00000018ff037819 */ /* 0x000fc80000011611 */
[----:B------:R-:W-:-:S04]  /*b270*/  LOP3.LUT R0, R0, 0x80, R3, 0xf8, !PT ;  /* 0x0000008000007812 */ /* 0x000fc800078ef803 */
[----:B------:R-:W-:-:S07]  /*b280*/  PRMT R4, R0, 0x7610, R4 ;  /* 0x0000761000047816 */ /* 0x000fce0000000004 */
.L_x_781:
[----:B------:R-:W-:Y:S05]  /*b290*/  BSYNC.RECONVERGENT B0 ;  /* 0x0000000000007941 */ /* 0x000fea0003800200 */
.L_x_780:
[----:B------:R0:W-:Y:S01]  /*b2a0*/  STG.E.U8 desc[UR36][R8.64], R4 ;  /* 0x0000000408007986 */ /* 0x0001e2000c101124 */
[----:B------:R-:W-:Y:S05]  /*b2b0*/  BRA `(.L_x_769) ;  /* 0x0000000800147947 */ /* 0x000fea0003800000 */
.L_x_778:
        /* <DEDUP_REMOVED lines=17> */
.L_x_785:
[----:B------:R-:W-:-:S04]  /*b3d0*/  SHF.R.U32.HI R3, RZ, 0x18, R17 ;  /* 0x00000018ff037819 */ /* 0x000fc80000011611 */
[----:B------:R-:W-:-:S04]  /*b3e0*/  LOP3.LUT R0, R0, 0x80, R3, 0xf8, !PT ;  /* 0x0000008000007812 */ /* 0x000fc800078ef803 */
[----:B------:R-:W-:-:S07]  /*b3f0*/  PRMT R4, R0, 0x7610, R4 ;  /* 0x0000761000047816 */ /* 0x000fce0000000004 */
.L_x_784:
[----:B------:R-:W-:Y:S05]  /*b400*/  BSYNC.RECONVERGENT B0 ;  /* 0x0000000000007941 */ /* 0x000fea0003800200 */
.L_x_783:
[----:B------:R0:W-:Y:S01]  /*b410*/  STG.E.U8 desc[UR36][R8.64], R4 ;  /* 0x0000000408007986 */ /* 0x0001e2000c101124 */
[----:B------:R-:W-:Y:S05]  /*b420*/  BRA `(.L_x_769) ;  /* 0x0000000400b87947 */ /* 0x000fea0003800000 */
.L_x_777:
        /* <DEDUP_REMOVED lines=22> */
.L_x_787:
[----:B------:R-:W-:-:S06]  /*b590*/  HADD2.F32 R4, -RZ, R17.H0_H0 ;  /* 0x20000011ff047230 */ /* 0x000fcc0000004100 */
[----:B------:R-:W0:Y:S02]  /*b5a0*/  F2I.U64.TRUNC R4, R4 ;  /* 0x0000000400047311 */ /* 0x000e24000020d800 */
[----:B0-----:R0:W-:Y:S01]  /*b5b0*/  STG.E.64 desc[UR36][R8.64], R4 ;  /* 0x0000000408007986 */ /* 0x0011e2000c101b24 */
[----:B------:R-:W-:Y:S05]  /*b5c0*/  BRA `(.L_x_769) ;  /* 0x0000000400507947 */ /* 0x000fea0003800000 */
.L_x_786:
[----:B------:R-:W-:-:S06]  /*b5d0*/  HADD2.F32 R17, -RZ, R17.H0_H0 ;  /* 0x20000011ff117230 */ /* 0x000fcc0000004100 */
[----:B------:R-:W0:Y:S02]  /*b5e0*/  F2I.FTZ.U32.TRUNC.NTZ R17, R17 ;  /* 0x0000001100117305 */ /* 0x000e24000021f000 */
[----:B0-----:R0:W-:Y:S01]  /*b5f0*/  STG.E desc[UR36][R8.64], R17 ;  /* 0x0000001108007986 */ /* 0x0011e2000c101924 */
[----:B------:R-:W-:Y:S05]  /*b600*/  BRA `(.L_x_769) ;  /* 0x0000000400407947 */ /* 0x000fea0003800000 */
.L_x_776:
        /* <DEDUP_REMOVED lines=11> */
.L_x_789:
[----:B------:R-:W-:Y:S01]  /*b6c0*/  HADD2.F32 R17, -RZ, R17.H0_H0 ;  /* 0x20000011ff117230 */ /* 0x000fe20000004100 */
[----:B------:R-:W-:-:S04]  /*b6d0*/  CS2R R6, SRZ ;  /* 0x0000000000067805 */ /* 0x000fc8000001ff00 */
[----:B------:R-:W-:-:S06]  /*b6e0*/  FMUL.FTZ R4, R17, 1 ;  /* 0x3f80000011047820 */ /* 0x000fcc0000410000 */
[----:B------:R-:W0:Y:S02]  /*b6f0*/  F2F.F64.F32 R4, R4 ;  /* 0x0000000400047310 */ /* 0x000e240000201800 */
[----:B0-----:R0:W-:Y:S01]  /*b700*/  STG.E.128 desc[UR36][R8.64], R4 ;  /* 0x0000000408007986 */ /* 0x0011e2000c101d24 */
[----:B------:R-:W-:Y:S05]  /*b710*/  BRA `(.L_x_769) ;  /* 0x0000000000fc7947 */ /* 0x000fea0003800000 */
.L_x_788:
[----:B------:R-:W-:-:S13]  /*b720*/  ISETP.NE.AND P0, PT, R0, 0xf, PT ;  /* 0x0000000f0000780c */ /* 0x000fda0003f05270 */
[----:B------:R-:W-:Y:S05]  /*b730*/  @!P0 BRA `(.L_x_790) ;  /* 0x0000000000e88947 */ /* 0x000fea0003800000 */
[----:B------:R-:W-:-:S13]  /*b740*/  ISETP.NE.AND P0, PT, R0, 0x17, PT ;  /* 0x000000170000780c */ /* 0x000fda0003f05270 */
[----:B------:R-:W-:Y:S05]  /*b750*/  @!P0 BRA `(.L_x_791) ;  /* 0x0000000000908947 */ /* 0x000fea0003800000 */
[----:B------:R-:W-:-:S13]  /*b760*/  ISETP.NE.AND P0, PT, R0, 0x18, PT ;  /* 0x000000180000780c */ /* 0x000fda0003f05270 */
[----:B------:R-:W-:Y:S05]  /*b770*/  @!P0 BRA `(.L_x_792) ;  /* 0x0000000000448947 */ /* 0x000fea0003800000 */
.L_x_768:
        /* <DEDUP_REMOVED lines=16> */
.L_x_793:
[----:B------:R-:W-:Y:S05]  /*b880*/  BRA `(.L_x_769) ;  /* 0x0000000000a07947 */ /* 0x000fea0003800000 */
.L_x_792:
        /* <DEDUP_REMOVED lines=13> */
.L_x_795:
[----:B------:R-:W-:Y:S05]  /*b960*/  BSYNC.RECONVERGENT B0 ;  /* 0x0000000000007941 */ /* 0x000fea0003800200 */
.L_x_794:
[----:B------:R-:W-:-:S05]  /*b970*/  LOP3.LUT R3, R0, 0x80, R3, 0xf8, !PT ;  /* 0x0000008000037812 */ /* 0x000fca00078ef803 */
[----:B------:R0:W-:Y:S01]  /*b980*/  STG.E.U8 desc[UR36][R8.64], R3 ;  /* 0x0000000308007986 */ /* 0x0001e2000c101124 */
[----:B------:R-:W-:Y:S05]  /*b990*/  BRA `(.L_x_769) ;  /* 0x00000000005c7947 */ /* 0x000fea0003800000 */
.L_x_791:
        /* <DEDUP_REMOVED lines=12> */
.L_x_797:
[----:B------:R-:W-:Y:S01]  /*ba60*/  IMAD.MOV.U32 R0, RZ, RZ, 0x7f ;  /* 0x0000007fff007424 */ /* 0x000fe200078e00ff */
[----:B------:R-:W-:-:S04]  /*ba70*/  ISETP.GT.U32.AND P0, PT, R4, 0x7f800000, PT ;  /* 0x7f8000000400780c */ /* 0x000fc80003f04070 */
[----:B------:R-:W-:-:S09]  /*ba80*/  SEL R0, R0, 0x7c, P0 ;  /* 0x0000007c00007807 */ /* 0x000fd20000000000 */
.L_x_798:
[----:B------:R-:W-:Y:S05]  /*ba90*/  BSYNC.RECONVERGENT B0 ;  /* 0x0000000000007941 */ /* 0x000fea0003800200 */
.L_x_796:
[----:B------:R-:W-:-:S04]  /*baa0*/  SHF.R.U32.HI R3, RZ, 0x18, R3 ;  /* 0x00000018ff037819 */ /* 0x000fc80000011603 */
[----:B------:R-:W-:-:S05]  /*bab0*/  LOP3.LUT R3, R0, 0x80, R3, 0xf8, !PT ;  /* 0x0000008000037812 */ /* 0x000fca00078ef803 */
[----:B------:R0:W-:Y:S01]  /*bac0*/  STG.E.U8 desc[UR36][R8.64], R3 ;  /* 0x0000000308007986 */ /* 0x0001e2000c101124 */
[----:B------:R-:W-:Y:S05]  /*bad0*/  BRA `(.L_x_769) ;  /* 0x00000000000c7947 */ /* 0x000fea0003800000 */
.L_x_790:
[----:B------:R-:W-:-:S05]  /*bae0*/  HADD2.F32 R0, -RZ, R17.H0_H0 ;  /* 0x20000011ff007230 */ /* 0x000fca0000004100 */
[----:B------:R-:W-:-:S05]  /*baf0*/  F2FP.BF16.F32.PACK_AB R0, RZ, R0 ;  /* 0x00000000ff00723e */ /* 0x000fca00000010ff */
[----:B------:R0:W-:Y:S02]  /*bb00*/  STG.E.U16 desc[UR36][R8.64], R0 ;  /* 0x0000000008007986 */ /* 0x0001e4000c101524 */
.L_x_769:
[----:B------:R-:W-:-:S07]  /*bb10*/  VIADD R19, R19, 0x80 ;  /* 0x0000008013137836 */ /* 0x000fce0000000000 */
.L_x_728:
[----:B------:R-:W-:Y:S05]  /*bb20*/  BSYNC.RECONVERGENT B6 ;  /* 0x0000000000067941 */ /* 0x000fea0003800200 */
.L_x_727:
[----:B------:R-:W-:-:S13]  /*bb30*/  ISETP.GE.AND P0, PT, R19, R28, PT ;  /* 0x0000001c1300720c */ /* 0x000fda0003f06270 */
[----:B------:R-:W-:Y:S05]  /*bb40*/  @P0 EXIT ;  /* 0x000000000000094d */ /* 0x000fea0003800000 */
[----:B01234-:R-:W0:Y:S01]  /*bb50*/  LDC.64 R4, c[0x0][0x388] ;  /* 0x0000e200ff047b82 */ /* 0x01fe220000000a00 */
[----:B------:R-:W1:Y:S01]  /*bb60*/  LDCU UR4, c[0x0][0x3b4] ;  /* 0x00007680ff0477ac */ /* 0x000e620008000800 */
[----:B------:R-:W-:Y:S01]  /*bb70*/  PRMT R0, R27, 0x9910, RZ ;  /* 0x000099101b007816 */ /* 0x000fe200000000ff */
[----:B------:R-:W-:-:S03]  /*bb80*/  IMAD R2, R2, 0x200, R19 ;  /* 0x0000020002027824 */ /* 0x000fc600078e0213 */
[----:B------:R-:W-:Y:S01]  /*bb90*/  ISETP.GT.AND P1, PT, R0, 0x9, PT ;  /* 0x000000090000780c */ /* 0x000fe20003f24270 */
[----:B-1----:R-:W-:-:S05]  /*bba0*/  IMAD R3, R2, UR4, RZ ;  /* 0x0000000402037c24 */ /* 0x002fca000f8e02ff */
[----:B0-----:R-:W-:-:S05]  /*bbb0*/  IADD3 R2, P0, PT, R3, R4, RZ ;  /* 0x0000000403027210 */ /* 0x001fca0007f1e0ff */
[----:B------:R-:W-:Y:S02]  /*bbc0*/  IMAD.X R3, RZ, RZ, R5, P0 ;  /* 0x000000ffff037224 */ /* 0x000fe400000e0605 */
[----:B------:R-:W-:Y:S06]  /*bbd0*/  @P1 BRA `(.L_x_799) ;  /* 0x0000000400041947 */ /* 0x000fec0003800000 */
        /* <DEDUP_REMOVED lines=10> */
[----:B0-----:R-:W-:Y:S01]  /*bc80*/  STG.E.U8 desc[UR36][R2.64], R5 ;  /* 0x0000000502007986 */ /* 0x001fe2000c101124 */
[----:B------:R-:W-:Y:S05]  /*bc90*/  EXIT ;  /* 0x000000000000794d */ /* 0x000fea0003800000 */
.L_x_802:
[----:B------:R-:W-:-:S06]  /*bca0*/  HADD2.F32 R5, -RZ, R16.H0_H0 ;  /* 0x20000010ff057230 */ /* 0x000fcc0000004100 */
[----:B------:R-:W0:Y:S02]  /*bcb0*/  F2I.S64.TRUNC R4, R5 ;  /* 0x0000000500047311 */ /* 0x000e24000020d900 */
[----:B0-----:R-:W-:Y:S01]  /*bcc0*/  STG.E.U8 desc[UR36][R2.64], R4 ;  /* 0x0000000402007986 */ /* 0x001fe2000c101124 */
[----:B------:R-:W-:Y:S05]  /*bcd0*/  EXIT ;  /* 0x000000000000794d */ /* 0x000fea0003800000 */
.L_x_801:
        /* <DEDUP_REMOVED lines=8> */
[----:B0-----:R-:W-:Y:S01]  /*bd60*/  STG.E.64 desc[UR36][R2.64], R4 ;  /* 0x0000000402007986 */ /* 0x001fe2000c101b24 */
[----:B------:R-:W-:Y:S05]  /*bd70*/  EXIT ;  /* 0x000000000000794d */ /* 0x000fea0003800000 */
.L_x_805:
[----:B------:R-:W-:-:S04]  /*bd80*/  HADD2.F32 R16, -RZ, R16.H0_H0 ;  /* 0x20000010ff107230 */ /* 0x000fc80000004100 */
[----:B------:R-:W0:Y:S02]  /*bd90*/  F2I.FTZ.TRUNC.NTZ R5, R16 ;  /* 0x0000001000057305 */ /* 0x000e24000021f100 */
[----:B0-----:R-:W-:Y:S01]  /*bda0*/  STG.E desc[UR36][R2.64], R5 ;  /* 0x0000000502007986 */ /* 0x001fe2000c101924 */
[----:B------:R-:W-:Y:S05]  /*bdb0*/  EXIT ;  /* 0x000000000000794d */ /* 0x000fea0003800000 */
.L_x_804:
[----:B------:R-:W-:-:S04]  /*bdc0*/  HADD2.F32 R16, -RZ, R16.H0_H0 ;  /* 0x20000010ff107230 */ /* 0x000fc80000004100 */
[----:B------:R-:W0:Y:S02]  /*bdd0*/  F2I.FTZ.TRUNC.NTZ R5, R16 ;  /* 0x0000001000057305 */ /* 0x000e24000021f100 */
[----:B0-----:R-:W-:Y:S01]  /*bde0*/  STG.E.U16 desc[UR36][R2.64], R5 ;  /* 0x0000000502007986 */ /* 0x001fe2000c101524 */
[----:B------:R-:W-:Y:S05]  /*bdf0*/  EXIT ;  /* 0x000000000000794d */ /* 0x000fea0003800000 */
.L_x_800:
[----:B------:R-:W-:-:S13]  /*be00*/  ISETP.GT.AND P0, PT, R0, 0x6, PT ;  /* 0x000000060000780c */ /* 0x000fda0003f04270 */
[----:B------:R-:W-:Y:S05]  /*be10*/  @P0 BRA `(.L_x_806) ;  /* 0x0000000000240947 */ /* 0x000fea0003800000 */
[----:B------:R-:W-:-:S13]  /*be20*/  ISETP.NE.AND P0, PT, R0, 0x5, PT ;  /* 0x000000050000780c */ /* 0x000fda0003f05270 */
[----:B------:R-:W-:Y:S05]  /*be30*/  @!P0 BRA `(.L_x_807) ;  /* 0x0000000000148947 */ /* 0x000fea0003800000 */
[----:B------:R-:W-:-:S13]  /*be40*/  ISETP.NE.AND P0, PT, R0, 0x6, PT ;  /* 0x000000060000780c */ /* 0x000fda0003f05270 */
[----:B------:R-:W-:Y:S05]  /*be50*/  @P0 BRA `(.L_x_803) ;  /* 0x0000000800280947 */ /* 0x000fea0003800000 */
[----:B------:R-:W-:-:S05]  /*be60*/  HADD2.F32 R5, -RZ, R16.H0_H0 ;  /* 0x20000010ff057230 */ /* 0x000fca0000004100 */
[----:B------:R-:W-:Y:S01]  /*be70*/  STG.E desc[UR36][R2.64], R5 ;  /* 0x0000000502007986 */ /* 0x000fe2000c101924 */
[----:B------:R-:W-:Y:S05]  /*be80*/  EXIT ;  /* 0x000000000000794d */ /* 0x000fea0003800000 */
.L_x_807:
[----:B------:R-:W-:Y:S01]  /*be90*/  STG.E.U16 desc[UR36][R2.64], R16 ;  /* 0x0000001002007986 */ /* 0x000fe2000c101524 */
[----:B------:R-:W-:Y:S05]  /*bea0*/  EXIT ;  /* 0x000000000000794d */ /* 0x000fea0003800000 */
.L_x_806:
        /* <DEDUP_REMOVED lines=8> */
[----:B------:R-:W-:Y:S01]  /*bf30*/  STG.E.64 desc[UR36][R2.64], R16 ;  /* 0x0000001002007986 */ /* 0x000fe2000c101b24 */
[----:B------:R-:W-:Y:S05]  /*bf40*/  EXIT ;  /* 0x000000000000794d */ /* 0x000fea0003800000 */
.L_x_809:
[----:B------:R-:W-:-:S05]  /*bf50*/  HADD2.F32 R0, -RZ, R16.H0_H0 ;  /* 0x20000010ff007230 */ /* 0x000fca0000004100 */
[----:B------:R-:W-:-:S04]  /*bf60*/  F2FP.F16.F32.PACK_AB R0, RZ, R0 ;  /* 0x00000000ff00723e */ /* 0x000fc800000000ff */
[----:B------:R-:W-:-:S05]  /*bf70*/  PRMT R0, R0, 0x5410, RZ ;  /* 0x0000541000007816 */ /* 0x000fca00000000ff */
[----:B------:R-:W-:Y:S01]  /*bf80*/  STG.E desc[UR36][R2.64], R0 ;  /* 0x0000000002007986 */ /* 0x000fe2000c101924 */
[----:B------:R-:W-:Y:S05]  /*bf90*/  EXIT ;  /* 0x000000000000794d */ /* 0x000fea0003800000 */
.L_x_808:
[----:B------:R-:W-:-:S05]  /*bfa0*/  HADD2.F32 R4, -RZ, R16.H0_H0 ;  /* 0x20000010ff047230 */ /* 0x000fca0000004100 */
[----:B------:R-:W-:-:S06]  /*bfb0*/  FMUL.FTZ R4, R4, 1 ;  /* 0x3f80000004047820 */ /* 0x000fcc0000410000 */
[----:B------:R-:W0:Y:S02]  /*bfc0*/  F2F.F64.F32 R4, R4 ;  /* 0x0000000400047310 */ /* 0x000e240000201800 */
[----:B0-----:R-:W-:Y:S01]  /*bfd0*/  STG.E.64 desc[UR36][R2.64], R4 ;  /* 0x0000000402007986 */ /* 0x001fe2000c101b24 */
[----:B------:R-:W-:Y:S05]  /*bfe0*/  EXIT ;  /* 0x000000000000794d */ /* 0x000fea0003800000 */
.L_x_799:
        /* <DEDUP_REMOVED lines=12> */
[----:B0-----:R-:W-:Y:S01]  /*c0b0*/  STG.E.U16 desc[UR36][R2.64], R5 ;  /* 0x0000000502007986 */ /* 0x001fe2000c101524 */
[----:B------:R-:W-:Y:S05]  /*c0c0*/  EXIT ;  /* 0x000000000000794d */ /* 0x000fea0003800000 */
.L_x_813:
        /* <DEDUP_REMOVED lines=18> */
.L_x_816:
[----:B------:R-:W-:-:S04]  /*c1f0*/  SHF.R.U32.HI R5, RZ, 0x18, R5 ;  /* 0x00000018ff057819 */ /* 0x000fc80000011605 */
[----:B------:R-:W-:-:S07]  /*c200*/  LOP3.LUT R0, R0, 0x80, R5, 0xf8, !PT ;  /* 0x0000008000007812 */ /* 0x000fce00078ef805 */
.L_x_815:
[----:B------:R-:W-:Y:S05]  /*c210*/  BSYNC.RECONVERGENT B0 ;  /* 0x0000000000007941 */ /* 0x000fea0003800200 */
.L_x_814:
[----:B------:R-:W-:Y:S01]  /*c220*/  STG.E.U8 desc[UR36][R2.64], R0 ;  /* 0x0000000002007986 */ /* 0x000fe2000c101124 */
[----:B------:R-:W-:Y:S05]  /*c230*/  EXIT ;  /* 0x000000000000794d */ /* 0x000fea0003800000 */
.L_x_812:
        /* <DEDUP_REMOVED lines=18> */
.L_x_819:
[----:B------:R-:W-:-:S04]  /*c360*/  SHF.R.U32.HI R5, RZ, 0x18, R5 ;  /* 0x00000018ff057819 */ /* 0x000fc80000011605 */
[----:B------:R-:W-:-:S07]  /*c370*/  LOP3.LUT R0, R0, 0x80, R5, 0xf8, !PT ;  /* 0x0000008000007812 */ /* 0x000fce00078ef805 */
.L_x_818:
[----:B------:R-:W-:Y:S05]  /*c380*/  BSYNC.RECONVERGENT B0 ;  /* 0x0000000000007941 */ /* 0x000fea0003800200 */
.L_x_817:
[----:B------:R-:W-:Y:S01]  /*c390*/  STG.E.U8 desc[UR36][R2.64], R0 ;  /* 0x0000000002007986 */ /* 0x000fe2000c101124 */
[----:B------:R-:W-:Y:S05]  /*c3a0*/  EXIT ;  /* 0x000000000000794d */ /* 0x000fea0003800000 */
.L_x_811:
        /* <DEDUP_REMOVED lines=20> */
[----:B------:R-:W-:Y:S01]  /*c4f0*/  STG.E.U8 desc[UR36][R2.64], R5 ;  /* 0x0000000502007986 */ /* 0x000fe2000c101124 */
[----:B------:R-:W-:Y:S05]  /*c500*/  EXIT ;  /* 0x000000000000794d */ /* 0x000fea0003800000 */
.L_x_821:
[----:B------:R-:W-:-:S06]  /*c510*/  HADD2.F32 R4, -RZ, R16.H0_H0 ;  /* 0x20000010ff047230 */ /* 0x000fcc0000004100 */
[----:B------:R-:W0:Y:S02]  /*c520*/  F2I.U64.TRUNC R4, R4 ;  /* 0x0000000400047311 */ /* 0x000e24000020d800 */
[----:B0-----:R-:W-:Y:S01]  /*c530*/  STG.E.64 desc[UR36][R2.64], R4 ;  /* 0x0000000402007986 */ /* 0x001fe2000c101b24 */
[----:B------:R-:W-:Y:S05]  /*c540*/  EXIT ;  /* 0x000000000000794d */ /* 0x000fea0003800000 */
.L_x_820:
[----:B------:R-:W-:-:S04]  /*c550*/  HADD2.F32 R16, -RZ, R16.H0_H0 ;  /* 0x20000010ff107230 */ /* 0x000fc80000004100 */
[----:B------:R-:W0:Y:S02]  /*c560*/  F2I.FTZ.U32.TRUNC.NTZ R5, R16 ;  /* 0x0000001000057305 */ /* 0x000e24000021f000 */
[----:B0-----:R-:W-:Y:S01]  /*c570*/  STG.E desc[UR36][R2.64], R5 ;  /* 0x0000000502007986 */ /* 0x001fe2000c101924 */
[----:B------:R-:W-:Y:S05]  /*c580*/  EXIT ;  /* 0x000000000000794d */ /* 0x000fea0003800000 */
.L_x_810:
        /* <DEDUP_REMOVED lines=9> */
[----:B------:R-:W-:Y:S01]  /*c620*/  STG.E.U8 desc[UR36][R2.64], R5 ;  /* 0x0000000502007986 */ /* 0x000fe2000c101124 */
[----:B------:R-:W-:Y:S05]  /*c630*/  EXIT ;  /* 0x000000000000794d */ /* 0x000fea0003800000 */
.L_x_823:
[----:B------:R-:W-:Y:S01]  /*c640*/  HADD2.F32 R16, -RZ, R16.H0_H0 ;  /* 0x20000010ff107230 */ /* 0x000fe20000004100 */
[----:B------:R-:W-:-:S04]  /*c650*/  CS2R R6, SRZ ;  /* 0x0000000000067805 */ /* 0x000fc8000001ff00 */
[----:B------:R-:W-:-:S06]  /*c660*/  FMUL.FTZ R4, R16, 1 ;  /* 0x3f80000010047820 */ /* 0x000fcc0000410000 */
[----:B------:R-:W0:Y:S02]  /*c670*/  F2F.F64.F32 R4, R4 ;  /* 0x0000000400047310 */ /* 0x000e240000201800 */
[----:B0-----:R-:W-:Y:S01]  /*c680*/  STG.E.128 desc[UR36][R2.64], R4 ;  /* 0x0000000402007986 */ /* 0x001fe2000c101d24 */
[----:B------:R-:W-:Y:S05]  /*c690*/  EXIT ;  /* 0x000000000000794d */ /* 0x000fea0003800000 */
.L_x_822:
[----:B------:R-:W-:-:S13]  /*c6a0*/  ISETP.NE.AND P0, PT, R0, 0xf, PT ;  /* 0x0000000f0000780c */ /* 0x000fda0003f05270 */
[----:B------:R-:W-:Y:S05]  /*c6b0*/  @!P0 BRA `(.L_x_824) ;  /* 0x0000000000e88947 */ /* 0x000fea0003800000 */
[----:B------:R-:W-:-:S13]  /*c6c0*/  ISETP.NE.AND P0, PT, R0, 0x17, PT ;  /* 0x000000170000780c */ /* 0x000fda0003f05270 */
[----:B------:R-:W-:Y:S05]  /*c6d0*/  @!P0 BRA `(.L_x_825) ;  /* 0x0000000000908947 */ /* 0x000fea0003800000 */
[----:B------:R-:W-:-:S13]  /*c6e0*/  ISETP.NE.AND P0, PT, R0, 0x18, PT ;  /* 0x000000180000780c */ /* 0x000fda0003f05270 */
[----:B------:R-:W-:Y:S05]  /*c6f0*/  @!P0 BRA `(.L_x_826) ;  /* 0x0000000000448947 */ /* 0x000fea0003800000 */
.L_x_803:
[----:B------:R-:W-:Y:S01]  /*c700*/  MOV R0, 0x0 ;  /* 0x0000000000007802 */ /* 0x000fe20000000f00 */
[----:B------:R-:W0:Y:S01]  /*c710*/  LDCU.64 UR4, c[0x4][0x128] ;  /* 0x01002500ff0477ac */ /* 0x000e220008000a00 */
[----:B------:R-:W-:Y:S02]  /*c720*/  IMAD.MOV.U32 R8, RZ, RZ, 0x65 ;  /* 0x00000065ff087424 */ /* 0x000fe400078e00ff */
[----:B------:R1:W2:Y:S01]  /*c730*/  LDC.64 R2, c[0x4][R0] ;  /* 0x0100000000027b82 */ /* 0x0002a20000000a00 */
[----:B------:R-:W3:Y:S01]  /*c740*/  LDCU.64 UR6, c[0x4][0x130] ;  /* 0x01002600ff0677ac */ /* 0x000ee20008000a00 */
[----:B------:R-:W-:Y:S02]  /*c750*/  IMAD.MOV.U32 R12, RZ, RZ, 0x1 ;  /* 0x00000001ff0c7424 */ /* 0x000fe400078e00ff */
[----:B------:R-:W-:Y:S01]  /*c760*/  IMAD.MOV.U32 R13, RZ, RZ, RZ ;  /* 0x000000ffff0d7224 */ /* 0x000fe200078e00ff */
[----:B------:R-:W4:Y:S01]  /*c770*/  LDCU.64 UR8, c[0x4][0x40] ;  /* 0x01000800ff0877ac */ /* 0x000f220008000a00 */
[----:B0-----:R-:W-:-:S02]  /*c780*/  IMAD.U32 R4, RZ, RZ, UR4 ;  /* 0x00000004ff047e24 */ /* 0x001fc4000f8e00ff */
[----:B------:R-:W-:Y:S02]  /*c790*/  IMAD.U32 R5, RZ, RZ, UR5 ;  /* 0x00000005ff057e24 */ /* 0x000fe4000f8e00ff */
[----:B---3--:R-:W-:Y:S02]  /*c7a0*/  IMAD.U32 R6, RZ, RZ, UR6 ;  /* 0x00000006ff067e24 */ /* 0x008fe4000f8e00ff */
[----:B------:R-:W-:Y:S02]  /*c7b0*/  IMAD.U32 R7, RZ, RZ, UR7 ;  /* 0x00000007ff077e24 */ /* 0x000fe4000f8e00ff */
[----:B----4-:R-:W-:Y:S02]  /*c7c0*/  IMAD.U32 R10, RZ, RZ, UR8 ;  /* 0x00000008ff0a7e24 */ /* 0x010fe4000f8e00ff */
[----:B-1----:R-:W-:-:S07]  /*c7d0*/  IMAD.U32 R11, RZ, RZ, UR9 ;  /* 0x00000009ff0b7e24 */ /* 0x002fce000f8e00ff */
[----:B------:R-:W-:-:S07]  /*c7e0*/  LEPC R20, `(.L_x_827) ;  /* 0x000000001014794e */ /* 0x000fce0000000000 */
[----:B--2---:R-:W-:Y:S05]  /*c7f0*/  CALL.ABS.NOINC R2 ;  /* 0x0000000002007343 */ /* 0x004fea0003c00000 */
.L_x_827:
[----:B------:R-:W-:Y:S05]  /*c800*/  EXIT ;  /* 0x000000000000794d */ /* 0x000fea0003800000 */
.L_x_826:
        /* <DEDUP_REMOVED lines=13> */
.L_x_829:
[----:B------:R-:W-:Y:S05]  /*c8e0*/  BSYNC.RECONVERGENT B0 ;  /* 0x0000000000007941 */ /* 0x000fea0003800200 */
.L_x_828:
[----:B------:R-:W-:-:S05]  /*c8f0*/  LOP3.LUT R5, R0, 0x80, R5, 0xf8, !PT ;  /* 0x0000008000057812 */ /* 0x000fca00078ef805 */
[----:B------:R-:W-:Y:S01]  /*c900*/  STG.E.U8 desc[UR36][R2.64], R5 ;  /* 0x0000000502007986 */ /* 0x000fe2000c101124 */
[----:B------:R-:W-:Y:S05]  /*c910*/  EXIT ;  /* 0x000000000000794d */ /* 0x000fea0003800000 */
.L_x_825:
        /* <DEDUP_REMOVED lines=12> */
.L_x_831:
[----:B------:R-:W-:Y:S01]  /*c9e0*/  IMAD.MOV.U32 R0, RZ, RZ, 0x7f ;  /* 0x0000007fff007424 */ /* 0x000fe200078e00ff */
[----:B------:R-:W-:-:S04]  /*c9f0*/  ISETP.GT.U32.AND P0, PT, R4, 0x7f800000, PT ;  /* 0x7f8000000400780c */ /* 0x000fc80003f04070 */
[----:B------:R-:W-:-:S09]  /*ca00*/  SEL R0, R0, 0x7c, P0 ;  /* 0x0000007c00007807 */ /* 0x000fd20000000000 */
.L_x_832:
[----:B------:R-:W-:Y:S05]  /*ca10*/  BSYNC.RECONVERGENT B0 ;  /* 0x0000000000007941 */ /* 0x000fea0003800200 */
.L_x_830:
[----:B------:R-:W-:-:S04]  /*ca20*/  SHF.R.U32.HI R5, RZ, 0x18, R5 ;  /* 0x00000018ff057819 */ /* 0x000fc80000011605 */
[----:B------:R-:W-:-:S05]  /*ca30*/  LOP3.LUT R5, R0, 0x80, R5, 0xf8, !PT ;  /* 0x0000008000057812 */ /* 0x000fca00078ef805 */
[----:B------:R-:W-:Y:S01]  /*ca40*/  STG.E.U8 desc[UR36][R2.64], R5 ;  /* 0x0000000502007986 */ /* 0x000fe2000c101124 */
[----:B------:R-:W-:Y:S05]  /*ca50*/  EXIT ;  /* 0x000000000000794d */ /* 0x000fea0003800000 */
.L_x_824:
[----:B------:R-:W-:-:S05]  /*ca60*/  HADD2.F32 R0, -RZ, R16.H0_H0 ;  /* 0x20000010ff007230 */ /* 0x000fca0000004100 */
[----:B------:R-:W-:-:S05]  /*ca70*/  F2FP.BF16.F32.PACK_AB R0, RZ, R0 ;  /* 0x00000000ff00723e */ /* 0x000fca00000010ff */
[----:B------:R-:W-:Y:S01]  /*ca80*/  STG.E.U16 desc[UR36][R2.64], R0 ;  /* 0x0000000002007986 */ /* 0x000fe2000c101524 */
[----:B------:R-:W-:Y:S05]  /*ca90*/  EXIT ;  /* 0x000000000000794d */ /* 0x000fea0003800000 */
.L_x_833:
        /* <DEDUP_REMOVED lines=14> */
.L_x_7981:


//--------------------- .text._ZN2at6native18elementwise_kernelILi128ELi4EZNS0_22gpu_kernel_impl_nocastINS0_13BinaryFunctorIN3c104HalfES5_S5_ZZZNS0_20copysign_kernel_cudaERNS_18TensorIteratorBaseEENKUlvE_clEvENKUlvE2_clEvEUlS5_S5_E_EEEEvS7_RKT_EUliE_EEviT1_ --------------------------
	.section	.text._ZN2at6native18elementwise_kernelILi128ELi4EZNS0_22gpu_kernel_impl_nocastINS0_13BinaryFunctorIN3c104HalfES5_S5_ZZZNS0_20copysign_kernel_cudaERNS_18TensorIteratorBaseEENKUlvE_clEvENKUlvE2_clEvEUlS5_S5_E_EEEEvS7_RKT_EUliE_EEviT1_,"ax",@progbits
	.align	128
        .global         _ZN2at6native18elementwise_kernelILi128ELi4EZNS0_22gpu_kernel_impl_nocastINS0_13BinaryFunctorIN3c104HalfES5_S5_ZZZNS0_20copysign_kernel_cudaERNS_18TensorIteratorBaseEENKUlvE_clEvENKUlvE2_clEvEUlS5_S5_E_EEEEvS7_RKT_EUliE_EEviT1_
        .type           _ZN2at6native18elementwise_kernelILi128ELi4EZNS0_22gpu_kernel_impl_nocastINS0_13BinaryFunctorIN3c104HalfES5_S5_ZZZNS0_20copysign_kernel_cudaERNS_18TensorIteratorBaseEENKUlvE_clEvENKUlvE2_clEvEUlS5_S5_E_EEEEvS7_RKT_EUliE_EEviT1_,@function
        .size           _ZN2at6native18elementwise_kernelILi128ELi4EZNS0_22gpu_kernel_impl_nocastINS0_13BinaryFunctorIN3c104HalfES5_S5_ZZZNS0_20copysign_kernel_cudaERNS_18TensorIteratorBaseEENKUlvE_clEvENKUlvE2_clEvEUlS5_S5_E_EEEEvS7_RKT_EUliE_EEviT1_,(.L_x_7982 - _ZN2at6native18elementwise_kernelILi128ELi4EZNS0_22gpu_kernel_impl_nocastINS0_13BinaryFunctorIN3c104HalfES5_S5_ZZZNS0_20copysign_kernel_cudaERNS_18TensorIteratorBaseEENKUlvE_clEvENKUlvE2_clEvEUlS5_S5_E_EEEEvS7_RKT_EUliE_EEviT1_)
        .other          _ZN2at6native18elementwise_kernelILi128ELi4EZNS0_22gpu_kernel_impl_nocastINS0_13BinaryFunctorIN3c104HalfES5_S5_ZZZNS0_20copysign_kernel_cudaERNS_18TensorIteratorBaseEENKUlvE_clEvENKUlvE2_clEvEUlS5_S5_E_EEEEvS7_RKT_EUliE_EEviT1_,@"STO_CUDA_ENTRY STV_DEFAULT"
_ZN2at6native18elementwise_kernelILi128ELi4EZNS0_22gpu_kernel_impl_nocastINS0_13BinaryFunctorIN3c104HalfES5_S5_ZZZNS0_20copysign_kernel_cudaERNS_18TensorIteratorBaseEENKUlvE_clEvENKUlvE2_clEvEUlS5_S5_E_EEEEvS7_RKT_EUliE_EEviT1_:
.text._ZN2at6native18elementwise_kernelILi128ELi4EZNS0_22gpu_kernel_impl_nocastINS0_13BinaryFunctorIN3c104HalfES5_S5_ZZZNS0_20copysign_kernel_cudaERNS_18TensorIteratorBaseEENKUlvE_clEvENKUlvE2_clEvEUlS5_S5_E_EEEEvS7_RKT_EUliE_EEviT1_:
[----:B------:R-:W-:Y:S08]  /*0000*/  LDC R1, c[0x0][0x37c] ;  /* 0x0000df00ff017b82 */ /* 0x000ff00000000800 */
[----:B------:R-:W0:Y:S01]  /*0010*/  LDC R2, c[0x0][0x388] ;  /* 0x0000e200ff027b82 */ /* 0x000e220000000800 */
[----:B------:R-:W1:Y:S01]  /*0020*/  S2R R3, SR_TID.X ;  /* 0x0000000000037919 */ /* 0x000e620000002100 */
[----:B------:R-:W2:Y:S06]  /*0030*/  LDCU.64 UR6, c[0x0][0x358] ;  /* 0x00006b00ff0677ac */ /* 0x000eac0008000a00 */
[----:B------:R-:W3:Y:S01]  /*0040*/  S2UR UR4, SR_CTAID.X ;  /* 0x00000000000479c3 */ /* 0x000ee20000002500 */
[----:B0-----:R-:W-:Y:S01]  /*0050*/  ISETP.NE.AND P0, PT, R2, RZ, PT ;  /* 0x000000ff0200720c */ /* 0x001fe20003f05270 */
[----:B---3--:R-:W-:-:S06]  /*0060*/  USHF.L.U32 UR4, UR4, 0x9, URZ ;  /* 0x0000000904047899 */ /* 0x008fcc00080006ff */
[----:B-1----:R-:W-:-:S06]  /*0070*/  LOP3.LUT R3, R3, UR4, RZ, 0xfc, !PT ;  /* 0x0000000403037c12 */ /* 0x002fcc000f8efcff */
[----:B--2---:R-:W-:Y:S05]  /*0080*/  @P0 BRA `(.L_x_834) ;  /* 0x0000000000f00947 */ /* 0x004fea0003800000 */
[----:B------:R-:W0:Y:S01]  /*0090*/  LDCU UR4, c[0x0][0x380] ;  /* 0x00007000ff0477ac */ /* 0x000e220008000800 */
[----:B------:R-:W-:Y:S04]  /*00a0*/  BSSY.RECONVERGENT B0, `(.L_x_835) ;  /* 0x000002c000007945 */ /* 0x000fe80003800200 */
[----:B------:R-:W-:Y:S01]  /*00b0*/  BSSY.RELIABLE B1, `(.L_x_836) ;  /* 0x000001f000017945 */ /* 0x000fe20003800100 */
[----:B0-----:R-:W-:-:S13]  /*00c0*/  ISETP.GE.AND P0, PT, R3, UR4, PT ;  /* 0x0000000403007c0c */ /* 0x001fda000bf06270 */
[----:B------:R-:W-:Y:S05]  /*00d0*/  @P0 BRA `(.L_x_837) ;  /* 0x0000000000640947 */ /* 0x000fea0003800000 */
[----:B------:R-:W0:Y:S08]  /*00e0*/  LDC.64 R4, c[0x0][0x5f0] ;  /* 0x00017c00ff047b82 */ /* 0x000e300000000a00 */
[----:B------:R-:W1:Y:S01]  /*00f0*/  LDC.64 R6, c[0x0][0x5f8] ;  /* 0x00017e00ff067b82 */ /* 0x000e620000000a00 */
[----:B0-----:R-:W2:Y:S04]  /*0100*/  LDG.E.U16 R4, desc[UR6][R4.64] ;  /* 0x0000000604047981 */ /* 0x001ea8000c1e1500 */
[----:B-1----:R-:W3:Y:S03]  /*0110*/  LDG.E.U16 R6, desc[UR6][R6.64] ;  /* 0x0000000606067981 */ /* 0x002ee6000c1e1500 */
[----:B------:R-:W0:Y:S01]  /*0120*/  LDC.64 R8, c[0x0][0x5e8] ;  /* 0x00017a00ff087b82 */ /* 0x000e220000000a00 */
[----:B------:R-:W-:-:S04]  /*0130*/  IADD3 R3, PT, PT, R3, 0x80, RZ ;  /* 0x0000008003037810 */ /* 0x000fc80007ffe0ff */
[----:B------:R-:W-:-:S13]  /*0140*/  ISETP.GE.AND P0, PT, R3, UR4, PT ;  /* 0x0000000403007c0c */ /* 0x000fda000bf06270 */
[----:B------:R-:W-:Y:S05]  /*0150*/  @P0 BREAK.RELIABLE B1 ;  /* 0x0000000000010942 */ /* 0x000fea0003800100 */
[----:B--2---:R-:W-:Y:S02]  /*0160*/  HADD2.F32 R0, -RZ, R4.H0_H0 ;  /* 0x20000004ff007230 */ /* 0x004fe40000004100 */
[----:B---3--:R-:W-:-:S05]  /*0170*/  HADD2.F32 R11, -RZ, R6.H0_H0 ;  /* 0x20000006ff0b7230 */ /* 0x008fca0000004100 */
[----:B------:R-:W-:-:S04]  /*0180*/  LOP3.LUT R0, R0, 0x80000000, R11, 0xb8, !PT ;  /* 0x8000000000007812 */ /* 0x000fc800078eb80b */
[----:B------:R-:W-:-:S05]  /*0190*/  F2FP.F16.F32.PACK_AB R0, RZ, R0 ;  /* 0x00000000ff00723e */ /* 0x000fca00000000ff */
[----:B0-----:R0:W-:Y:S01]  /*01a0*/  STG.E.U16 desc[UR6][R8.64], R0 ;  /* 0x0000000008007986 */ /* 0x0011e2000c101506 */
[----:B------:R-:W-:Y:S05]  /*01b0*/  @P0 BRA `(.L_x_838) ;  /* 0x0000000000680947 */ /* 0x000fea0003800000 */
[----:B------:R-:W1:Y:S08]  /*01c0*/  LDC.64 R4, c[0x0][0x5f0] ;  /* 0x00017c00ff047b82 */ /* 0x000e700000000a00 */
[----:B------:R-:W2:Y:S01]  /*01d0*/  LDC.64 R6, c[0x0][0x5f8] ;  /* 0x00017e00ff067b82 */ /* 0x000ea20000000a00 */
[----:B-1----:R-:W3:Y:S04]  /*01e0*/  LDG.E.U16 R4, desc[UR6][R4.64] ;  /* 0x0000000604047981 */ /* 0x002ee8000c1e1500 */
[----:B--2---:R-:W2:Y:S03]  /*01f0*/  LDG.E.U16 R6, desc[UR6][R6.64] ;  /* 0x0000000606067981 */ /* 0x004ea6000c1e1500 */
[----:B0-----:R-:W0:Y:S01]  /*0200*/  LDC.64 R8, c[0x0][0x5e8] ;  /* 0x00017a00ff087b82 */ /* 0x001e220000000a00 */
[----:B------:R-:W-:Y:S01]  /*0210*/  IADD3 R3, PT, PT, R3, 0x80, RZ ;  /* 0x0000008003037810 */ /* 0x000fe20007ffe0ff */
[----:B---3--:R-:W-:-:S02]  /*0220*/  HADD2.F32 R0, -RZ, R4.H0_H0 ;  /* 0x20000004ff007230 */ /* 0x008fc40000004100 */
[----:B--2---:R-:W-:-:S05]  /*0230*/  HADD2.F32 R11, -RZ, R6.H0_H0 ;  /* 0x20000006ff0b7230 */ /* 0x004fca0000004100 */
[----:B------:R-:W-:-:S04]  /*0240*/  LOP3.LUT R0, R0, 0x80000000, R11, 0xb8, !PT ;  /* 0x8000000000007812 */ /* 0x000fc800078eb80b */
[----:B------:R-:W-:-:S05]  /*0250*/  F2FP.F16.F32.PACK_AB R0, RZ, R0 ;  /* 0x00000000ff00723e */ /* 0x000fca00000000ff */
[----:B0-----:R0:W-:Y:S02]  /*0260*/  STG.E.U16 desc[UR6][R8.64], R0 ;  /* 0x0000000008007986 */ /* 0x0011e4000c101506 */
.L_x_837:
[----:B------:R-:W-:-:S13]  /*0270*/  ISETP.GE.AND P0, PT, R3, UR4, PT ;  /* 0x0000000403007c0c */ /* 0x000fda000bf06270 */
[----:B------:R-:W-:Y:S05]  /*0280*/  @P0 BREAK.RELIABLE B1 ;  /* 0x0000000000010942 */ /* 0x000fea0003800100 */
[----:B------:R-:W-:Y:S05]  /*0290*/  @P0 BRA `(.L_x_838) ;  /* 0x0000000000300947 */ /* 0x000fea0003800000 */
[----:B------:R-:W-:Y:S05]  /*02a0*/  BSYNC.RELIABLE B1 ;  /* 0x0000000000017941 */ /* 0x000fea0003800100 */
.L_x_836:
        /* <DEDUP_REMOVED lines=11> */
.L_x_838:
[----:B------:R-:W-:Y:S05]  /*0360*/  BSYNC.RECONVERGENT B0 ;  /* 0x0000000000007941 */ /* 0x000fea0003800200 */
.L_x_835:
[----:B------:R-:W-:Y:S05]  /*0370*/  WARPSYNC.ALL ;  /* 0x0000000000007948 */ /* 0x000fea0003800000 */
[----:B------:R-:W-:-:S13]  /*0380*/  ISETP.GE.AND P0, PT, R3, UR4, PT ;  /* 0x0000000403007c0c */ /* 0x000fda000bf06270 */
[----:B------:R-:W-:Y:S05]  /*0390*/  @P0 EXIT ;  /* 0x000000000000094d */ /* 0x000fea0003800000 */
[----:B------:R-:W2:Y:S08]  /*03a0*/  LDC.64 R2, c[0x0][0x5f0] ;  /* 0x00017c00ff027b82 */ /* 0x000eb00000000a00 */
[----:B------:R-:W3:Y:S01]  /*03b0*/  LDC.64 R4, c[0x0][0x5f8] ;  /* 0x00017e00ff047b82 */ /* 0x000ee20000000a00 */
[----:B--2---:R-:W0:Y:S04]  /*03c0*/  LDG.E.U16 R2, desc[UR6][R2.64] ;  /* 0x0000000602027981 */ /* 0x004e28000c1e1500 */
[----:B---3--:R-:W2:Y:S03]  /*03d0*/  LDG.E.U16 R4, desc[UR6][R4.64] ;  /* 0x0000000604047981 */ /* 0x008ea6000c1e1500 */
[----:B------:R-:W3:Y:S01]  /*03e0*/  LDC.64 R6, c[0x0][0x5e8] ;  /* 0x00017a00ff067b82 */ /* 0x000ee20000000a00 */
[----:B01----:R-:W-:-:S02]  /*03f0*/  HADD2.F32 R0, -RZ, R2.H0_H0 ;  /* 0x20000002ff007230 */ /* 0x003fc40000004100 */
[----:B--2---:R-:W-:-:S05]  /*0400*/  HADD2.F32 R9, -RZ, R4.H0_H0 ;  /* 0x20000004ff097230 */ /* 0x004fca0000004100 */
[----:B------:R-:W-:-:S04]  /*0410*/  LOP3.LUT R0, R0, 0x80000000, R9, 0xb8, !PT ;  /* 0x8000000000007812 */ /* 0x000fc800078eb809 */
[----:B------:R-:W-:-:S05]  /*0420*/  F2FP.F16.F32.PACK_AB R0, RZ, R0 ;  /* 0x00000000ff00723e */ /* 0x000fca00000000ff */
[----:B---3--:R-:W-:Y:S01]  /*0430*/  STG.E.U16 desc[UR6][R6.64], R0 ;  /* 0x0000000006007986 */ /* 0x008fe2000c101506 */
[----:B------:R-:W-:Y:S05]  /*0440*/  EXIT ;  /* 0x000000000000794d */ /* 0x000fea0003800000 */
.L_x_834:
[----:B------:R-:W0:Y:S01]  /*0450*/  LDCU UR4, c[0x0][0x380] ;  /* 0x00007000ff0477ac */ /* 0x000e220008000800 */
[----:B------:R-:W-:Y:S01]  /*0460*/  IADD3 R2, PT, PT, R2, -0x1, RZ ;  /* 0xffffffff02027810 */ /* 0x000fe20007ffe0ff */
[----:B------:R-:W-:Y:S04]  /*0470*/  BSSY.RECONVERGENT B0, `(.L_x_839) ;  /* 0x0000451000007945 */ /* 0x000fe80003800200 */
[----:B------:R-:W-:Y:S01]  /*0480*/  BSSY.RELIABLE B1, `(.L_x_840) ;  /* 0x00002e3000017945 */ /* 0x000fe20003800100 */
[----:B------:R-:W-:-:S04]  /*0490*/  VIMNMX.U32 R0, PT, PT, R2, 0x18, PT ;  /* 0x0000001802007848 */ /* 0x000fc80003fe0000 */
[----:B------:R-:W-:Y:S02]  /*04a0*/  IADD3 R0, PT, PT, R0, 0x1, RZ ;  /* 0x0000000100007810 */ /* 0x000fe40007ffe0ff */
[----:B0-----:R-:W-:-:S13]  /*04b0*/  ISETP.GE.AND P0, PT, R3, UR4, PT ;  /* 0x0000000403007c0c */ /* 0x001fda000bf06270 */
[----:B------:R-:W-:Y:S05]  /*04c0*/  @P0 BRA `(.L_x_841) ;  /* 0x0000002c006c0947 */ /* 0x000fea0003800000 */
[----:B------:R-:W0:Y:S01]  /*04d0*/  LDCU.64 UR8, c[0x0][0x390] ;  /* 0x00007200ff0877ac */ /* 0x000e220008000a00 */
[----:B------:R-:W-:Y:S01]  /*04e0*/  HFMA2 R4, -RZ, RZ, 0, 0 ;  /* 0x00000000ff047431 */ /* 0x000fe200000001ff */
[----:B------:R-:W-:Y:S01]  /*04f0*/  MOV R5, R3 ;  /* 0x0000000300057202 */ /* 0x000fe20000000f00 */
[----:B------:R-:W1:Y:S01]  /*0500*/  LDCU UR5, c[0x0][0x38c] ;  /* 0x00007180ff0577ac */ /* 0x000e620008000800 */
[----:B------:R-:W-:Y:S01]  /*0510*/  ISETP.NE.AND P0, PT, R2, RZ, PT ;  /* 0x000000ff0200720c */ /* 0x000fe20003f05270 */
[----:B------:R-:W2:Y:S01]  /*0520*/  LDCU.64 UR10, c[0x0][0x4b8] ;  /* 0x00009700ff0a77ac */ /* 0x000ea20008000a00 */
[----:B0-----:R-:W-:Y:S01]  /*0530*/  IMAD.HI.U32 R8, R3, UR8, R4 ;  /* 0x0000000803087c27 */ /* 0x001fe2000f8e0004 */
[----:B------:R-:W0:Y:S04]  /*0540*/  LDCU UR8, c[0x0][0x4c0] ;  /* 0x00009800ff0877ac */ /* 0x000e280008000800 */
[----:B------:R-:W-:-:S04]  /*0550*/  SHF.R.U32.HI R9, RZ, UR9, R8 ;  /* 0x00000009ff097c19 */ /* 0x000fc80008011608 */
[----:B------:R-:W-:-:S05]  /*0560*/  IADD3 R4, PT, PT, -R9, RZ, RZ ;  /* 0x000000ff09047210 */ /* 0x000fca0007ffe1ff */
[----:B-1----:R-:W-:-:S04]  /*0570*/  IMAD R4, R4, UR5, R3 ;  /* 0x0000000504047c24 */ /* 0x002fc8000f8e0203 */
[C---:B--2---:R-:W-:Y:S02]  /*0580*/  IMAD R5, R4.reuse, UR10, RZ ;  /* 0x0000000a04057c24 */ /* 0x044fe4000f8e02ff */
[C---:B------:R-:W-:Y:S02]  /*0590*/  IMAD R6, R4.reuse, UR11, RZ ;  /* 0x0000000b04067c24 */ /* 0x040fe4000f8e02ff */
[----:B0-----:R-:W-:Y:S01]  /*05a0*/  IMAD R4, R4, UR8, RZ ;  /* 0x0000000804047c24 */ /* 0x001fe2000f8e02ff */
[----:B------:R-:W-:Y:S06]  /*05b0*/  @!P0 BRA `(.L_x_842) ;  /* 0x0000001400348947 */ /* 0x000fec0003800000 */
[----:B------:R-:W0:Y:S01]  /*05c0*/  LDCU.64 UR8, c[0x0][0x398] ;  /* 0x00007300ff0877ac */ /* 0x000e220008000a00 */
[----:B------:R-:W-:Y:S02]  /*05d0*/  MOV R8, RZ ;  /* 0x000000ff00087202 */ /* 0x000fe40000000f00 */
[----:B------:R-:W-:Y:S01]  /*05e0*/  ISETP.NE.AND P0, PT, R0, 0x2, PT ;  /* 0x000000020000780c */ /* 0x000fe20003f05270 */
[----:B------:R-:W1:Y:S01]  /*05f0*/  LDCU UR5, c[0x0][0x3a0] ;  /* 0x00007400ff0577ac */ /* 0x000e620008000800 */
[----:B------:R-:W2:Y:S01]  /*0600*/  LDCU UR10, c[0x0][0x4c4] ;  /* 0x00009880ff0a77ac */ /* 0x000ea20008000800 */
[----:B------:R-:W3:Y:S01]  /*0610*/  LDCU.64 UR12, c[0x0][0x4c8] ;  /* 0x00009900ff0c77ac */ /* 0x000ee20008000a00 */
[----:B0-----:R-:W-:-:S05]  /*0620*/  IMAD.HI.U32 R10, R9, UR9, R8 ;  /* 0x00000009090a7c27 */ /* 0x001fca000f8e0008 */
[----:B-1----:R-:W-:-:S04]  /*0630*/  SHF.R.U32.HI R11, RZ, UR5, R10 ;  /* 0x00000005ff0b7c19 */ /* 0x002fc8000801160a */
[----:B------:R-:W-:-:S05]  /*0640*/  IADD3 R7, PT, PT, -R11, RZ, RZ ;  /* 0x000000ff0b077210 */ /* 0x000fca0007ffe1ff */
[----:B------:R-:W-:-:S04]  /*0650*/  IMAD R9, R7, UR8, R9 ;  /* 0x0000000807097c24 */ /* 0x000fc8000f8e0209 */
[C---:B--2---:R-:W-:Y:S02]  /*0660*/  IMAD R5, R9.reuse, UR10, R5 ;  /* 0x0000000a09057c24 */ /* 0x044fe4000f8e0205 */
[C---:B---3--:R-:W-:Y:S02]  /*0670*/  IMAD R6, R9.reuse, UR12, R6 ;  /* 0x0000000c09067c24 */ /* 0x048fe4000f8e0206 */
[----:B------:R-:W-:Y:S01]  /*0680*/  IMAD R4, R9, UR13, R4 ;  /* 0x0000000d09047c24 */ /* 0x000fe2000f8e0204 */
[----:B------:R-:W-:Y:S06]  /*0690*/  @!P0 BRA `(.L_x_842) ;  /* 0x0000001000fc8947 */ /* 0x000fec0003800000 */
[----:B------:R-:W0:Y:S01]  /*06a0*/  LDCU.64 UR8, c[0x0][0x3a8] ;  /* 0x00007500ff0877ac */ /* 0x000e220008000a00 */
[----:B------:R-:W-:Y:S01]  /*06b0*/  HFMA2 R10, -RZ, RZ, 0, 0 ;  /* 0x00000000ff0a7431 */ /* 0x000fe200000001ff */
[----:B------:R-:W-:Y:S01]  /*06c0*/  ISETP.NE.AND P0, PT, R0, 0x3, PT ;  /* 0x000000030000780c */ /* 0x000fe20003f05270 */
        /* <DEDUP_REMOVED lines=26> */
[----:B------:R-:W-:Y:S02]  /*0870*/  MOV R10, RZ ;  /* 0x000000ff000a7202 */ /* 0x000fe40000000f00 */
[----:B------:R-:W-:Y:S01]  /*0880*/  ISETP.NE.AND P0, PT, R0, 0x5, PT ;  /* 0x000000050000780c */ /* 0x000fe20003f05270 */
[----:B------:R-:W1:Y:S01]  /*0890*/  LDCU UR5, c[0x0][0x3bc] ;  /* 0x00007780ff0577ac */ /* 0x000e620008000800 */
[----:B------:R-:W2:Y:S01]  /*08a0*/  LDCU.64 UR10, c[0x0][0x4e8] ;  /* 0x00009d00ff0a77ac */ /* 0x000ea20008000a00 */
        /* <DEDUP_REMOVED lines=10> */
[----:B------:R-:W-:Y:S01]  /*0950*/  HFMA2 R8, -RZ, RZ, 0, 0 ;  /* 0x00000000ff087431 */ /* 0x000fe200000001ff */
        /* <DEDUP_REMOVED lines=250> */
[----:B------:R-:W-:Y:S01]  /*1900*/  ISETP.NE.AND P0, PT, R0, 0x18, PT ;  /* 0x000000180000780c */ /* 0x000fe20003f05270 */
[----:B------:R-:W0:Y:S01]  /*1910*/  LDCU.64 UR8, c[0x0][0x4a0] ;  /* 0x00009400ff0877ac */ /* 0x000e220008000a00 */
[----:B------:R-:W-:Y:S01]  /*1920*/  HFMA2 R8, -RZ, RZ, 0, 0 ;  /* 0x00000000ff087431 */ /* 0x000fe200000001ff */
[----:B------:R-:W1:Y:S01]  /*1930*/  LDCU UR5, c[0x0][0x4a8] ;  /* 0x00009500ff0577ac */ /* 0x000e620008000800 */
[----:B------:R-:W2:Y:S09]  /*1940*/  LDCU.64 UR10, c[0x0][0x5d0] ;  /* 0x0000ba00ff0a77ac */ /* 0x000eb20008000a00 */
[----:B------:R-:W3:Y:S01]  /*1950*/  @P0 LDC.64 R14, c[0x0][0x4b0] ;  /* 0x00012c00ff0e0b82 */ /* 0x000ee20000000a00 */
[----:B0-----:R-:W-:Y:S01]  /*1960*/  IMAD.HI.U32 R12, R9, UR9, R8 ;  /* 0x00000009090c7c27 */ /* 0x001fe2000f8e0008 */
[----:B------:R-:W0:Y:S06]  /*1970*/  LDCU UR9, c[0x0][0x5cc] ;  /* 0x0000b980ff0977ac */ /* 0x000e2c0008000800 */
[----:B------:R-:W4:Y:S01]  /*1980*/  @P0 LDC R17, c[0x0][0x4ac] ;  /* 0x00012b00ff110b82 */ /* 0x000f220000000800 */
[----:B-1----:R-:W-:-:S02]  /*1990*/  SHF.R.U32.HI R13, RZ, UR5, R12 ;  /* 0x00000005ff0d7c19 */ /* 0x002fc4000801160c */
[----:B------:R-:W-:Y:S02]  /*19a0*/  @P0 MOV R12, RZ ;  /* 0x000000ff000c0202 */ /* 0x000fe40000000f00 */
[----:B------:R-:W-:-:S03]  /*19b0*/  IADD3 R7, PT, PT, -R13, RZ, RZ ;  /* 0x000000ff0d077210 */ /* 0x000fc60007ffe1ff */
[----:B------:R-:W1:Y:S02]  /*19c0*/  @P0 LDC.64 R10, c[0x0][0x5d8] ;  /* 0x00017600ff0a0b82 */ /* 0x000e640000000a00 */
[----:B------:R-:W-:-:S06]  /*19d0*/  IMAD R9, R7, UR8, R9 ;  /* 0x0000000807097c24 */ /* 0x000fcc000f8e0209 */
[----:B------:R-:W5:Y:S01]  /*19e0*/  @P0 LDC R16, c[0x0][0x5e0] ;  /* 0x00017800ff100b82 */ /* 0x000f620000000800 */
[----:B---3--:R-:W-:-:S04]  /*19f0*/  @P0 IMAD.HI.U32 R8, R13, R14, R12 ;  /* 0x0000000e0d080227 */ /* 0x008fc800078e000c */
[C---:B0-----:R-:W-:Y:S01]  /*1a00*/  IMAD R5, R9.reuse, UR9, R5 ;  /* 0x0000000909057c24 */ /* 0x041fe2000f8e0205 */
[----:B------:R-:W-:Y:S01]  /*1a10*/  @P0 SHF.R.U32.HI R8, RZ, R15, R8 ;  /* 0x0000000fff080219 */ /* 0x000fe20000011608 */
[C---:B--2---:R-:W-:Y:S02]  /*1a20*/  IMAD R6, R9.reuse, UR10, R6 ;  /* 0x0000000a09067c24 */ /* 0x044fe4000f8e0206 */
[----:B------:R-:W-:Y:S01]  /*1a30*/  IMAD R4, R9, UR11, R4 ;  /* 0x0000000b09047c24 */ /* 0x000fe2000f8e0204 */
[----:B------:R-:W-:-:S05]  /*1a40*/  @P0 IADD3 R12, PT, PT, -R8, RZ, RZ ;  /* 0x000000ff080c0210 */ /* 0x000fca0007ffe1ff */
[----:B----4-:R-:W-:-:S04]  /*1a50*/  @P0 IMAD R13, R12, R17, R13 ;  /* 0x000000110c0d0224 */ /* 0x010fc800078e020d */
[C---:B-1----:R-:W-:Y:S02]  /*1a60*/  @P0 IMAD R5, R13.reuse, R10, R5 ;  /* 0x0000000a0d050224 */ /* 0x042fe400078e0205 */
[C---:B------:R-:W-:Y:S02]  /*1a70*/  @P0 IMAD R6, R13.reuse, R11, R6 ;  /* 0x0000000b0d060224 */ /* 0x040fe400078e0206 */
[----:B-----5:R-:W-:-:S07]  /*1a80*/  @P0 IMAD R4, R13, R16, R4 ;  /* 0x000000100d040224 */ /* 0x020fce00078e0204 */
.L_x_842:
[----:B------:R-:W0:Y:S02]  /*1a90*/  LDCU.128 UR8, c[0x0][0x5f0] ;  /* 0x0000be00ff0877ac */ /* 0x000e240008000c00 */
[----:B0-----:R-:W-:Y:S02]  /*1aa0*/  IADD3 R6, P0, PT, R6, UR8, RZ ;  /* 0x0000000806067c10 */ /* 0x001fe4000ff1e0ff */
[----:B------:R-:W-:Y:S02]  /*1ab0*/  IADD3 R8, P1, PT, R4, UR10, RZ ;  /* 0x0000000a04087c10 */ /* 0x000fe4000ff3e0ff */
[----:B------:R-:W-:Y:S01]  /*1ac0*/  IADD3.X R7, PT, PT, RZ, UR9, RZ, P0, !PT ;  /* 0x00000009ff077c10 */ /* 0x000fe200087fe4ff */
[----:B------:R-:W0:Y:S01]  /*1ad0*/  LDCU.64 UR8, c[0x0][0x5e8] ;  /* 0x0000bd00ff0877ac */ /* 0x000e220008000a00 */
[----:B------:R-:W-:-:S03]  /*1ae0*/  IADD3.X R9, PT, PT, RZ, UR11, RZ, P1, !PT ;  /* 0x0000000bff097c10 */ /* 0x000fc60008ffe4ff */
[----:B------:R-:W2:Y:S04]  /*1af0*/  LDG.E.U16 R6, desc[UR6][R6.64] ;  /* 0x0000000606067981 */ /* 0x000ea8000c1e1500 */
[----:B------:R-:W3:Y:S01]  /*1b00*/  LDG.E.U16 R8, desc[UR6][R8.64] ;  /* 0x0000000608087981 */ /* 0x000ee2000c1e1500 */
[----:B------:R-:W-:Y:S01]  /*1b10*/  IADD3 R3, PT, PT, R3, 0x80, RZ ;  /* 0x0000008003037810 */ /* 0x000fe20007ffe0ff */
[----:B--2---:R-:W-:Y:S02]  /*1b20*/  HADD2.F32 R4, -RZ, R6.H0_H0 ;  /* 0x20000006ff047230 */ /* 0x004fe40000004100 */
[----:B---3--:R-:W-:-:S05]  /*1b30*/  HADD2.F32 R11, -RZ, R8.H0_H0 ;  /* 0x20000008ff0b7230 */ /* 0x008fca0000004100 */
[----:B------:R-:W-:Y:S02]  /*1b40*/  LOP3.LUT R11, R4, 0x80000000, R11, 0xb8, !PT ;  /* 0x80000000040b7812 */ /* 0x000fe400078eb80b */
[----:B0-----:R-:W-:Y:S02]  /*1b50*/  IADD3 R4, P0, PT, R5, UR8, RZ ;  /* 0x0000000805047c10 */ /* 0x001fe4000ff1e0ff */
[----:B------:R-:W-:Y:S02]  /*1b60*/  F2FP.F16.F32.PACK_AB R11, RZ, R11 ;  /* 0x0000000bff0b723e */ /* 0x000fe400000000ff */
[----:B------:R-:W-:Y:S02]  /*1b70*/  IADD3.X R5, PT, PT, RZ, UR9, RZ, P0, !PT ;  /* 0x00000009ff057c10 */ /* 0x000fe400087fe4ff */
[----:B------:R-:W-:-:S03]  /*1b80*/  ISETP.GE.AND P0, PT, R3, UR4, PT ;  /* 0x0000000403007c0c */ /* 0x000fc6000bf06270 */
[----:B------:R0:W-:Y:S10]  /*1b90*/  STG.E.U16 desc[UR6][R4.64], R11 ;  /* 0x0000000b04007986 */ /* 0x0001f4000c101506 */
[----:B------:R-:W-:Y:S05]  /*1ba0*/  @P0 BREAK.RELIABLE B1 ;  /* 0x0000000000010942 */ /* 0x000fea0003800100 */
[----:B------:R-:W-:Y:S05]  /*1bb0*/  @P0 BRA `(.L_x_843) ;  /* 0x0000002c00700947 */ /* 0x000fea0003800000 */
[----:B------:R-:W1:Y:S01]  /*1bc0*/  LDCU.64 UR8, c[0x0][0x390] ;  /* 0x00007200ff0877ac */ /* 0x000e620008000a00 */
[----:B0-----:R-:W-:Y:S01]  /*1bd0*/  HFMA2 R4, -RZ, RZ, 0, 0 ;  /* 0x00000000ff047431 */ /* 0x001fe200000001ff */
[----:B------:R-:W-:Y:S01]  /*1be0*/  MOV R5, R3 ;  /* 0x0000000300057202 */ /* 0x000fe20000000f00 */
[----:B------:R-:W0:Y:S01]  /*1bf0*/  LDCU UR5, c[0x0][0x38c] ;  /* 0x00007180ff0577ac */ /* 0x000e220008000800 */
[----:B------:R-:W-:Y:S01]  /*1c00*/  ISETP.NE.AND P0, PT, R2, RZ, PT ;  /* 0x000000ff0200720c */ /* 0x000fe20003f05270 */
[----:B------:R-:W2:Y:S01]  /*1c10*/  LDCU.64 UR10, c[0x0][0x4b8] ;  /* 0x00009700ff0a77ac */ /* 0x000ea20008000a00 */
[----:B-1----:R-:W-:Y:S01]  /*1c20*/  IMAD.HI.U32 R8, R3, UR8, R4 ;  /* 0x0000000803087c27 */ /* 0x002fe2000f8e0004 */
[----:B------:R-:W1:Y:S04]  /*1c30*/  LDCU UR8, c[0x0][0x4c0] ;  /* 0x00009800ff0877ac */ /* 0x000e680008000800 */
[----:B------:R-:W-:-:S04]  /*1c40*/  SHF.R.U32.HI R9, RZ, UR9, R8 ;  /* 0x00000009ff097c19 */ /* 0x000fc80008011608 */
[----:B------:R-:W-:-:S05]  /*1c50*/  IADD3 R4, PT, PT, -R9, RZ, RZ ;  /* 0x000000ff09047210 */ /* 0x000fca0007ffe1ff */
[----:B0-----:R-:W-:-:S04]  /*1c60*/  IMAD R4, R4, UR5, R3 ;  /* 0x0000000504047c24 */ /* 0x001fc8000f8e0203 */
[C---:B--2---:R-:W-:Y:S02]  /*1c70*/  IMAD R5, R4.reuse, UR10, RZ ;  /* 0x0000000a04057c24 */ /* 0x044fe4000f8e02ff */
[C---:B------:R-:W-:Y:S02]  /*1c80*/  IMAD R6, R4.reuse, UR11, RZ ;  /* 0x0000000b04067c24 */ /* 0x040fe4000f8e02ff */
[----:B-1----:R-:W-:Y:S01]  /*1c90*/  IMAD R4, R4, UR8, RZ ;  /* 0x0000000804047c24 */ /* 0x002fe2000f8e02ff */
        /* <DEDUP_REMOVED lines=334> */
.L_x_844:
        /* <DEDUP_REMOVED lines=14> */
[----:B------:R-:W-:-:S05]  /*3260*/  IADD3.X R5, PT, PT, RZ, UR9, RZ, P0, !PT ;  /* 0x00000009ff057c10 */ /* 0x000fca00087fe4ff */
[----:B------:R0:W-:Y:S04]  /*3270*/  STG.E.U16 desc[UR6][R4.64], R11 ;  /* 0x0000000b04007986 */ /* 0x0001e8000c101506 */
.L_x_841:
[----:B------:R-:W-:-:S13]  /*3280*/  ISETP.GE.AND P0, PT, R3, UR4, PT ;  /* 0x0000000403007c0c */ /* 0x000fda000bf06270 */
[----:B------:R-:W-:Y:S05]  /*3290*/  @P0 BREAK.RELIABLE B1 ;  /* 0x0000000000010942 */ /* 0x000fea0003800100 */
[----:B------:R-:W-:Y:S05]  /*32a0*/  @P0 BRA `(.L_x_843) ;  /* 0x0000001400b40947 */ /* 0x000fea0003800000 */
[----:B------:R-:W-:Y:S05]  /*32b0*/  BSYNC.RELIABLE B1 ;  /* 0x0000000000017941 */ /* 0x000fea0003800100 */
.L_x_840:
        /* <DEDUP_REMOVED lines=348> */
.L_x_845:
        /* <DEDUP_REMOVED lines=16> */
.L_x_843:
[----:B------:R-:W-:Y:S05]  /*4980*/  BSYNC.RECONVERGENT B0 ;  /* 0x0000000000007941 */ /* 0x000fea0003800200 */
.L_x_839:
[----:B------:R-:W-:Y:S05]  /*4990*/  WARPSYNC.ALL ;  /* 0x0000000000007948 */ /* 0x000fea0003800000 */
[----:B------:R-:W-:-:S13]  /*49a0*/  ISETP.GE.AND P0, PT, R3, UR4, PT ;  /* 0x0000000403007c0c */ /* 0x000fda000bf06270 */
[----:B------:R-:W-:Y:S05]  /*49b0*/  @P0 EXIT ;  /* 0x000000000000094d */ /* 0x000fea0003800000 */
[----:B------:R-:W2:Y:S01]  /*49c0*/  LDCU.64 UR4, c[0x0][0x390] ;  /* 0x00007200ff0477ac */ /* 0x000ea20008000a00 */
[----:B01----:R-:W-:Y:S01]  /*49d0*/  HFMA2 R4, -RZ, RZ, 0, 0 ;  /* 0x00000000ff047431 */ /* 0x003fe200000001ff */
[----:B------:R-:W-:Y:S01]  /*49e0*/  MOV R5, R3 ;  /* 0x0000000300057202 */ /* 0x000fe20000000f00 */
[----:B------:R-:W0:Y:S01]  /*49f0*/  LDCU UR8, c[0x0][0x38c] ;  /* 0x00007180ff0877ac */ /* 0x000e220008000800 */
[----:B------:R-:W-:Y:S01]  /*4a00*/  ISETP.NE.AND P0, PT, R2, RZ, PT ;  /* 0x000000ff0200720c */ /* 0x000fe20003f05270 */
[----:B------:R-:W1:Y:S01]  /*4a10*/  LDCU.64 UR10, c[0x0][0x4b8] ;  /* 0x00009700ff0a77ac */ /* 0x000e620008000a00 */
[----:B--2---:R-:W-:Y:S01]  /*4a20*/  IMAD.HI.U32 R6, R3, UR4, R4 ;  /* 0x0000000403067c27 */ /* 0x004fe2000f8e0004 */
[----:B------:R-:W2:Y:S04]  /*4a30*/  LDCU UR4, c[0x0][0x4c0] ;  /* 0x00009800ff0477ac */ /* 0x000ea80008000800 */
[----:B------:R-:W-:-:S04]  /*4a40*/  SHF.R.U32.HI R7, RZ, UR5, R6 ;  /* 0x00000005ff077c19 */ /* 0x000fc80008011606 */
[----:B------:R-:W-:-:S05]  /*4a50*/  IADD3 R4, PT, PT, -R7, RZ, RZ ;  /* 0x000000ff07047210 */ /* 0x000fca0007ffe1ff */
[----:B0-----:R-:W-:-:S04]  /*4a60*/  IMAD R2, R4, UR8, R3 ;  /* 0x0000000804027c24 */ /* 0x001fc8000f8e0203 */
[C---:B-1----:R-:W-:Y:S02]  /*4a70*/  IMAD R3, R2.reuse, UR10, RZ ;  /* 0x0000000a02037c24 */ /* 0x042fe4000f8e02ff */
[C---:B------:R-:W-:Y:S02]  /*4a80*/  IMAD R4, R2.reuse, UR11, RZ ;  /* 0x0000000b02047c24 */ /* 0x040fe4000f8e02ff */
[----:B--2---:R-:W-:Y:S01]  /*4a90*/  IMAD R2, R2, UR4, RZ ;  /* 0x0000000402027c24 */ /* 0x004fe2000f8e02ff */
        /* <DEDUP_REMOVED lines=313> */
[----:B------:R-:W2:Y:S09]  /*5e30*/  LDCU UR5, c[0x0][0x5cc] ;  /* 0x0000b980ff0577ac */ /* 0x000eb20008000800 */
[----:B------:R-:W3:Y:S01]  /*5e40*/  @P0 LDC.64 R12, c[0x0][0x4b0] ;  /* 0x00012c00ff0c0b82 */ /* 0x000ee20000000a00 */
[----:B------:R-:W4:Y:S01]  /*5e50*/  LDCU.64 UR10, c[0x0][0x5d0] ;  /* 0x0000ba00ff0a77ac */ /* 0x000f220008000a00 */
[----:B0-----:R-:W-:-:S06]  /*5e60*/  IMAD.HI.U32 R10, R7, UR9, R6 ;  /* 0x00000009070a7c27 */ /* 0x001fcc000f8e0006 */
[----:B------:R-:W0:Y:S01]  /*5e70*/  @P0 LDC R15, c[0x0][0x4ac] ;  /* 0x00012b00ff0f0b82 */ /* 0x000e220000000800 */
[----:B-1----:R-:W-:Y:S02]  /*5e80*/  SHF.R.U32.HI R11, RZ, UR4, R10 ;  /* 0x00000004ff0b7c19 */ /* 0x002fe4000801160a */
[----:B------:R-:W-:Y:S02]  /*5e90*/  @P0 MOV R10, RZ ;  /* 0x000000ff000a0202 */ /* 0x000fe40000000f00 */
[----:B------:R-:W-:-:S03]  /*5ea0*/  IADD3 R5, PT, PT, -R11, RZ, RZ ;  /* 0x000000ff0b057210 */ /* 0x000fc60007ffe1ff */
[----:B------:R-:W1:Y:S02]  /*5eb0*/  @P0 LDC.64 R8, c[0x0][0x5d8] ;  /* 0x00017600ff080b82 */ /* 0x000e640000000a00 */
[----:B------:R-:W-:-:S06]  /*5ec0*/  IMAD R7, R5, UR8, R7 ;  /* 0x0000000805077c24 */ /* 0x000fcc000f8e0207 */
[----:B------:R-:W5:Y:S01]  /*5ed0*/  @P0 LDC R6, c[0x0][0x5e0] ;  /* 0x00017800ff060b82 */ /* 0x000f620000000800 */
[----:B---3--:R-:W-:-:S04]  /*5ee0*/  @P0 IMAD.HI.U32 R0, R11, R12, R10 ;  /* 0x0000000c0b000227 */ /* 0x008fc800078e000a */
[C---:B--2---:R-:W-:Y:S01]  /*5ef0*/  IMAD R3, R7.reuse, UR5, R3 ;  /* 0x0000000507037c24 */ /* 0x044fe2000f8e0203 */
[----:B------:R-:W-:Y:S01]  /*5f00*/  @P0 SHF.R.U32.HI R0, RZ, R13, R0 ;  /* 0x0000000dff000219 */ /* 0x000fe20000011600 */
[C---:B----4-:R-:W-:Y:S02]  /*5f10*/  IMAD R4, R7.reuse, UR10, R4 ;  /* 0x0000000a07047c24 */ /* 0x050fe4000f8e0204 */
[----:B------:R-:W-:Y:S01]  /*5f20*/  IMAD R2, R7, UR11, R2 ;  /* 0x0000000b07027c24 */ /* 0x000fe2000f8e0202 */
[----:B------:R-:W-:-:S05]  /*5f30*/  @P0 IADD3 R10, PT, PT, -R0, RZ, RZ ;  /* 0x000000ff000a0210 */ /* 0x000fca0007ffe1ff */
[----:B0-----:R-:W-:-:S04]  /*5f40*/  @P0 IMAD R11, R15, R10, R11 ;  /* 0x0000000a0f0b0224 */ /* 0x001fc800078e020b */
[C---:B-1----:R-:W-:Y:S02]  /*5f50*/  @P0 IMAD R3, R11.reuse, R8, R3 ;  /* 0x000000080b030224 */ /* 0x042fe400078e0203 */
[C---:B------:R-:W-:Y:S02]  /*5f60*/  @P0 IMAD R4, R11.reuse, R9, R4 ;  /* 0x000000090b040224 */ /* 0x040fe400078e0204 */
[----:B-----5:R-:W-:-:S07]  /*5f70*/  @P0 IMAD R2, R11, R6, R2 ;  /* 0x000000060b020224 */ /* 0x020fce00078e0202 */
.L_x_846:
[----:B------:R-:W0:Y:S01]  /*5f80*/  LDCU.128 UR8, c[0x0][0x5f0] ;  /* 0x0000be00ff0877ac */ /* 0x000e220008000c00 */
[----:B------:R-:W1:Y:S01]  /*5f90*/  LDCU.64 UR4, c[0x0][0x5e8] ;  /* 0x0000bd00ff0477ac */ /* 0x000e620008000a00 */
[----:B0-----:R-:W-:Y:S02]  /*5fa0*/  IADD3 R4, P0, PT, R4, UR8, RZ ;  /* 0x0000000804047c10 */ /* 0x001fe4000ff1e0ff */
[----:B------:R-:W-:Y:S02]  /*5fb0*/  IADD3 R6, P1, PT, R2, UR10, RZ ;  /* 0x0000000a02067c10 */ /* 0x000fe4000ff3e0ff */
[----:B------:R-:W-:Y:S02]  /*5fc0*/  IADD3.X R5, PT, PT, RZ, UR9, RZ, P0, !PT ;  /* 0x00000009ff057c10 */ /* 0x000fe400087fe4ff */
[----:B------:R-:W-:-:S03]  /*5fd0*/  IADD3.X R7, PT, PT, RZ, UR11, RZ, P1, !PT ;  /* 0x0000000bff077c10 */ /* 0x000fc60008ffe4ff */
[----:B------:R-:W2:Y:S04]  /*5fe0*/  LDG.E.U16 R4, desc[UR6][R4.64] ;  /* 0x0000000604047981 */ /* 0x000ea8000c1e1500 */
[----:B------:R-:W3:Y:S01]  /*5ff0*/  LDG.E.U16 R6, desc[UR6][R6.64] ;  /* 0x0000000606067981 */ /* 0x000ee2000c1e1500 */
[----:B-1----:R-:W-:-:S04]  /*6000*/  IADD3 R2, P0, PT, R3, UR4, RZ ;  /* 0x0000000403027c10 */ /* 0x002fc8000ff1e0ff */
[----:B------:R-:W-:Y:S01]  /*6010*/  IADD3.X R3, PT, PT, RZ, UR5, RZ, P0, !PT ;  /* 0x00000005ff037c10 */ /* 0x000fe200087fe4ff */
[----:B--2---:R-:W-:Y:S02]  /*6020*/  HADD2.F32 R0, -RZ, R4.H0_H0 ;  /* 0x20000004ff007230 */ /* 0x004fe40000004100 */
[----:B---3--:R-:W-:-:S05]  /*6030*/  HADD2.F32 R9, -RZ, R6.H0_H0 ;  /* 0x20000006ff097230 */ /* 0x008fca0000004100 */
[----:B------:R-:W-:-:S04]  /*6040*/  LOP3.LUT R0, R0, 0x80000000, R9, 0xb8, !PT ;  /* 0x8000000000007812 */ /* 0x000fc800078eb809 */
[----:B------:R-:W-:-:S05]  /*6050*/  F2FP.F16.F32.PACK_AB R0, RZ, R0 ;  /* 0x00000000ff00723e */ /* 0x000fca00000000ff */
[----:B------:R-:W-:Y:S01]  /*6060*/  STG.E.U16 desc[UR6][R2.64], R0 ;  /* 0x0000000002007986 */ /* 0x000fe2000c101506 */
[----:B------:R-:W-:Y:S05]  /*6070*/  EXIT ;  /* 0x000000000000794d */ /* 0x000fea0003800000 */
.L_x_847:
        /* <DEDUP_REMOVED lines=16> */
.L_x_7982:


//--------------------- .text._ZN2at6native27unrolled_elementwise_kernelINS0_13BinaryFunctorIN3c104HalfES4_S4_ZZZNS0_20copysign_kernel_cudaERNS_18TensorIteratorBaseEENKUlvE_clEvENKUlvE2_clEvEUlS4_S4_E_EESt5arrayIPcLm3EELi4E23TrivialOffsetCalculatorILi2EjESE_ILi1EjENS0_6memory15LoadWithoutCastENSH_16StoreWithoutCastEEEviT_T0_T2_T3_T4_T5_ --------------------------
	.section	.text._ZN2at6native27unrolled_elementwise_kernelINS0_13BinaryFunctorIN3c104HalfES4_S4_ZZZNS0_20copysign_kernel_cudaERNS_18TensorIteratorBaseEENKUlvE_clEvENKUlvE2_clEvEUlS4_S4_E_EESt5arrayIPcLm3EELi4E23TrivialOffsetCalculatorILi2EjESE_ILi1EjENS0_6memory15LoadWithoutCastENSH_16StoreWithoutCastEEEviT_T0_T2_T3_T4_T5_,"ax",@progbits
	.align	128
        .global         _ZN2at6native27unrolled_elementwise_kernelINS0_13BinaryFunctorIN3c104HalfES4_S4_ZZZNS0_20copysign_kernel_cudaERNS_18TensorIteratorBaseEENKUlvE_clEvENKUlvE2_clEvEUlS4_S4_E_EESt5arrayIPcLm3EELi4E23TrivialOffsetCalculatorILi2EjESE_ILi1EjENS0_6memory15LoadWithoutCastENSH_16StoreWithoutCastEEEviT_T0_T2_T3_T4_T5_
        .type           _ZN2at6native27unrolled_elementwise_kernelINS0_13BinaryFunctorIN3c104HalfES4_S4_ZZZNS0_20copysign_kernel_cudaERNS_18TensorIteratorBaseEENKUlvE_clEvENKUlvE2_clEvEUlS4_S4_E_EESt5arrayIPcLm3EELi4E23TrivialOffsetCalculatorILi2EjESE_ILi1EjENS0_6memory15LoadWithoutCastENSH_16StoreWithoutCastEEEviT_T0_T2_T3_T4_T5_,@function
        .size           _ZN2at6native27unrolled_elementwise_kernelINS0_13BinaryFunctorIN3c104HalfES4_S4_ZZZNS0_20copysign_kernel_cudaERNS_18TensorIteratorBaseEENKUlvE_clEvENKUlvE2_clEvEUlS4_S4_E_EESt5arrayIPcLm3EELi4E23TrivialOffsetCalculatorILi2EjESE_ILi1EjENS0_6memory15LoadWithoutCastENSH_16StoreWithoutCastEEEviT_T0_T2_T3_T4_T5_,(.L_x_7983 - _ZN2at6native27unrolled_elementwise_kernelINS0_13BinaryFunctorIN3c104HalfES4_S4_ZZZNS0_20copysign_kernel_cudaERNS_18TensorIteratorBaseEENKUlvE_clEvENKUlvE2_clEvEUlS4_S4_E_EESt5arrayIPcLm3EELi4E23TrivialOffsetCalculatorILi2EjESE_ILi1EjENS0_6memory15LoadWithoutCastENSH_16StoreWithoutCastEEEviT_T0_T2_T3_T4_T5_)
        .other          _ZN2at6native27unrolled_elementwise_kernelINS0_13BinaryFunctorIN3c104HalfES4_S4_ZZZNS0_20copysign_kernel_cudaERNS_18TensorIteratorBaseEENKUlvE_clEvENKUlvE2_clEvEUlS4_S4_E_EESt5arrayIPcLm3EELi4E23TrivialOffsetCalculatorILi2EjESE_ILi1EjENS0_6memory15LoadWithoutCastENSH_16StoreWithoutCastEEEviT_T0_T2_T3_T4_T5_,@"STO_CUDA_ENTRY STV_DEFAULT"
_ZN2at6native27unrolled_elementwise_kernelINS0_13BinaryFunctorIN3c104HalfES4_S4_ZZZNS0_20copysign_kernel_cudaERNS_18TensorIteratorBaseEENKUlvE_clEvENKUlvE2_clEvEUlS4_S4_E_EESt5arrayIPcLm3EELi4E23TrivialOffsetCalculatorILi2EjESE_ILi1EjENS0_6memory15LoadWithoutCastENSH_16StoreWithoutCastEEEviT_T0_T2_T3_T4_T5_:
.text._ZN2at6native27unrolled_elementwise_kernelINS0_13BinaryFunctorIN3c104HalfES4_S4_ZZZNS0_20copysign_kernel_cudaERNS_18TensorIteratorBaseEENKUlvE_clEvENKUlvE2_clEvEUlS4_S4_E_EESt5arrayIPcLm3EELi4E23TrivialOffsetCalculatorILi2EjESE_ILi1EjENS0_6memory15LoadWithoutCastENSH_16StoreWithoutCastEEEviT_T0_T2_T3_T4_T5_:
[----:B------:R-:W-:Y:S01]  /*0000*/  LDC R1, c[0x0][0x37c] ;  /* 0x0000df00ff017b82 */ /* 0x000fe20000000800 */
[----:B------:R-:W0:Y:S07]  /*0010*/  S2R R15, SR_CTAID.X ;  /* 0x00000000000f7919 */ /* 0x000e2e0000002500 */
[----:B------:R-:W0:Y:S01]  /*0020*/  LDC R2, c[0x0][0x380] ;  /* 0x0000e000ff027b82 */ /* 0x000e220000000800 */
[----:B------:R-:W1:Y:S01]  /*0030*/  LDCU.64 UR4, c[0x0][0x358] ;  /* 0x00006b00ff0477ac */ /* 0x000e620008000a00 */
[----:B------:R-:W-:Y:S01]  /*0040*/  PRMT R16, RZ, 0x7610, R16 ;  /* 0x00007610ff107816 */ /* 0x000fe20000000010 */
[----:B------:R-:W2:Y:S01]  /*0050*/  S2R R0, SR_TID.X ;  /* 0x0000000000007919 */ /* 0x000ea20000002100 */
[----:B------:R-:W-:-:S04]  /*0060*/  PRMT R20, RZ, 0x7610, R20 ;  /* 0x00007610ff147816 */ /* 0x000fc80000000014 */
[----:B------:R-:W3:Y:S08]  /*0070*/  LDC.64 R10, c[0x0][0x390] ;  /* 0x0000e400ff0a7b82 */ /* 0x000ef00000000a00 */
[----:B------:R-:W4:Y:S08]  /*0080*/  LDC.64 R12, c[0x0][0x398] ;  /* 0x0000e600ff0c7b82 */ /* 0x000f300000000a00 */
[----:B------:R-:W1:Y:S01]  /*0090*/  LDC.64 R8, c[0x0][0x390] ;  /* 0x0000e400ff087b82 */ /* 0x000e620000000a00 */
[----:B0-----:R-:W-:-:S07]  /*00a0*/  IMAD R17, R15, -0x200, R2 ;  /* 0xfffffe000f117824 */ /* 0x001fce00078e0202 */
[----:B------:R-:W0:Y:S01]  /*00b0*/  LDC.64 R6, c[0x0][0x398] ;  /* 0x0000e600ff067b82 */ /* 0x000e220000000a00 */
[----:B--2---:R-:W-:Y:S01]  /*00c0*/  IMAD.MOV.U32 R14, RZ, RZ, R0 ;  /* 0x000000ffff0e7224 */ /* 0x004fe200078e0000 */
[----:B------:R-:W-:-:S06]  /*00d0*/  ISETP.GE.AND P0, PT, R0, R17, PT ;  /* 0x000000110000720c */ /* 0x000fcc0003f06270 */
[----:B------:R-:W2:Y:S08]  /*00e0*/  LDC.64 R2, c[0x0][0x390] ;  /* 0x0000e400ff027b82 */ /* 0x000eb00000000a00 */
[----:B------:R-:W2:Y:S01]  /*00f0*/  LDC.64 R4, c[0x0][0x398] ;  /* 0x0000e600ff047b82 */ /* 0x000ea20000000a00 */
[----:B------:R-:W-:Y:S02]  /*0100*/  @!P0 VIADD R0, R14, 0x80 ;  /* 0x000000800e008836 */ /* 0x000fe40000000000 */
[----:B------:R-:W-:-:S03]  /*0110*/  @!P0 IMAD R25, R15, 0x200, R14 ;  /* 0x000002000f198824 */ /* 0x000fc600078e020e */
[----:B------:R-:W-:Y:S01]  /*0120*/  ISETP.GE.AND P1, PT, R0, R17, PT ;  /* 0x000000110000720c */ /* 0x000fe20003f26270 */
[----:B---3--:R-:W-:-:S04]  /*0130*/  @!P0 IMAD.WIDE.U32 R10, R25, 0x2, R10 ;  /* 0x00000002190a8825 */ /* 0x008fc800078e000a */
[----:B----4-:R-:W-:Y:S01]  /*0140*/  @!P0 IMAD.WIDE.U32 R12, R25, 0x2, R12 ;  /* 0x00000002190c8825 */ /* 0x010fe200078e000c */
[----:B-1----:R1:W3:Y:S04]  /*0150*/  @!P0 LDG.E.U16 R16, desc[UR4][R10.64] ;  /* 0x000000040a108981 */ /* 0x0022e8000c1e1500 */
[----:B------:R4:W3:Y:S03]  /*0160*/  @!P0 LDG.E.U16 R20, desc[UR4][R12.64] ;  /* 0x000000040c148981 */ /* 0x0008e6000c1e1500 */
[----:B------:R-:W-:Y:S01]  /*0170*/  @!P1 LEA R23, R15, R0, 0x9 ;  /* 0x000000000f179211 */ /* 0x000fe200078e48ff */
[----:B------:R-:W-:Y:S01]  /*0180*/  @!P1 VIADD R0, R0, 0x80 ;  /* 0x0000008000009836 */ /* 0x000fe20000000000 */
[----:B------:R-:W-:Y:S01]  /*0190*/  PRMT R24, RZ, 0x7610, R24 ;  /* 0x00007610ff187816 */ /* 0x000fe20000000018 */
[----:B-1----:R-:W1:Y:S03]  /*01a0*/  LDC.64 R10, c[0x0][0x398] ;  /* 0x0000e600ff0a7b82 */ /* 0x002e660000000a00 */
[----:B------:R-:W-:Y:S01]  /*01b0*/  ISETP.GE.AND P2, PT, R0, R17, PT ;  /* 0x000000110000720c */ /* 0x000fe20003f46270 */
[----:B------:R-:W-:Y:S01]  /*01c0*/  @!P1 IMAD.WIDE.U32 R8, R23, 0x2, R8 ;  /* 0x0000000217089825 */ /* 0x000fe200078e0008 */
[----:B------:R-:W-:-:S03]  /*01d0*/  PRMT R22, RZ, 0x7610, R22 ;  /* 0x00007610ff167816 */ /* 0x000fc60000000016 */
[----:B0-----:R-:W-:Y:S01]  /*01e0*/  @!P1 IMAD.WIDE.U32 R6, R23, 0x2, R6 ;  /* 0x0000000217069825 */ /* 0x001fe200078e0006 */
[----:B------:R-:W-:Y:S01]  /*01f0*/  PRMT R23, RZ, 0x7610, R23 ;  /* 0x00007610ff177816 */ /* 0x000fe20000000017 */
[----:B----4-:R-:W0:Y:S03]  /*0200*/  LDC.64 R12, c[0x0][0x390] ;  /* 0x0000e400ff0c7b82 */ /* 0x010e260000000a00 */
[----:B------:R-:W4:Y:S03]  /*0210*/  @!P1 LDG.E.U16 R24, desc[UR4][R6.64] ;  /* 0x0000000406189981 */ /* 0x000f26000c1e1500 */
[----:B------:R-:W-:-:S05]  /*0220*/  @!P2 LEA R25, R15, R0, 0x9 ;  /* 0x000000000f19a211 */ /* 0x000fca00078e48ff */
[----:B--2---:R-:W-:-:S04]  /*0230*/  @!P2 IMAD.WIDE.U32 R2, R25, 0x2, R2 ;  /* 0x000000021902a825 */ /* 0x004fc800078e0002 */
[----:B------:R-:W-:Y:S01]  /*0240*/  @!P2 IMAD.WIDE.U32 R4, R25, 0x2, R4 ;  /* 0x000000021904a825 */ /* 0x000fe200078e0004 */
[----:B------:R-:W-:Y:S01]  /*0250*/  PRMT R25, RZ, 0x7610, R25 ;  /* 0x00007610ff197816 */ /* 0x000fe20000000019 */
[----:B------:R-:W2:Y:S04]  /*0260*/  @!P2 LDG.E.U16 R22, desc[UR4][R2.64] ;  /* 0x000000040216a981 */ /* 0x000ea8000c1e1500 */
[----:B------:R-:W2:Y:S04]  /*0270*/  @!P2 LDG.E.U16 R23, desc[UR4][R4.64] ;  /* 0x000000040417a981 */ /* 0x000ea8000c1e1500 */
[----:B------:R1:W2:Y:S01]  /*0280*/  @!P1 LDG.E.U16 R25, desc[UR4][R8.64] ;  /* 0x0000000408199981 */ /* 0x0002a2000c1e1500 */
[----:B------:R-:W-:-:S05]  /*0290*/  @!P2 VIADD R0, R0, 0x80 ;  /* 0x000000800000a836 */ /* 0x000fca0000000000 */
[----:B------:R-:W-:Y:S02]  /*02a0*/  ISETP.GE.AND P0, PT, R0, R17, PT ;  /* 0x000000110000720c */ /* 0x000fe40003f06270 */
[----:B-1----:R-:W-:-:S11]  /*02b0*/  PRMT R8, RZ, 0x7610, R8 ;  /* 0x00007610ff087816 */ /* 0x002fd60000000008 */
[--C-:B------:R-:W-:Y:S01]  /*02c0*/  @!P0 IMAD R27, R15, 0x200, R0.reuse ;  /* 0x000002000f1b8824 */ /* 0x100fe200078e0200 */
[----:B------:R-:W-:-:S03]  /*02d0*/  PRMT R0, RZ, 0x7610, R0 ;  /* 0x00007610ff007816 */ /* 0x000fc60000000000 */
[----:B0-----:R-:W-:-:S04]  /*02e0*/  @!P0 IMAD.WIDE.U32 R12, R27, 0x2, R12 ;  /* 0x000000021b0c8825 */ /* 0x001fc800078e000c */
[----:B------:R-:W-:Y:S01]  /*02f0*/  @!P0 IMAD.WIDE.U32 R10, R27, 0x2, R10 ;  /* 0x000000021b0a8825 */ /* 0x000fe200078e000a */
[----:B------:R0:W5:Y:S04]  /*0300*/  @!P0 LDG.E.U16 R8, desc[UR4][R12.64] ;  /* 0x000000040c088981 */ /* 0x000168000c1e1500 */
[----:B------:R0:W5:Y:S01]  /*0310*/  @!P0 LDG.E.U16 R0, desc[UR4][R10.64] ;  /* 0x000000040a008981 */ /* 0x000162000c1e1500 */
[----:B------:R-:W-:-:S13]  /*0320*/  ISETP.GE.AND P0, PT, R14, R17, PT ;  /* 0x000000110e00720c */ /* 0x000fda0003f06270 */
[----:B------:R-:W1:Y:S01]  /*0330*/  @!P0 LDC.64 R2, c[0x0][0x388] ;  /* 0x0000e200ff028b82 */ /* 0x000e620000000a00 */
[----:B------:R-:W-:Y:S01]  /*0340*/  @!P0 IMAD R7, R15, 0x200, R14 ;  /* 0x000002000f078824 */ /* 0x000fe200078e020e */
[C---:B------:R-:W-:Y:S01]  /*0350*/  IADD3 R6, PT, PT, R14.reuse, 0x80, RZ ;  /* 0x000000800e067810 */ /* 0x040fe20007ffe0ff */
[----:B------:R-:W-:-:S03]  /*0360*/  VIADD R4, R14, 0x100 ;  /* 0x000001000e047836 */ /* 0x000fc60000000000 */
[-C--:B------:R-:W-:Y:S02]  /*0370*/  ISETP.GE.AND P1, PT, R6, R17.reuse, PT ;  /* 0x000000110600720c */ /* 0x080fe40003f26270 */
[----:B------:R-:W-:Y:S02]  /*0380*/  ISETP.GE.AND P2, PT, R4, R17, PT ;  /* 0x000000110400720c */ /* 0x000fe40003f46270 */
[----:B------:R-:W-:Y:S01]  /*0390*/  IADD3 R4, PT, PT, R14, 0x180, RZ ;  /* 0x000001800e047810 */ /* 0x000fe20007ffe0ff */
[----:B------:R-:W-:Y:S02]  /*03a0*/  @!P0 IMAD.MOV.U32 R14, RZ, RZ, R6 ;  /* 0x000000ffff0e8224 */ /* 0x000fe400078e0006 */
[----:B-1----:R-:W-:-:S03]  /*03b0*/  @!P0 IMAD.WIDE.U32 R2, R7, 0x2, R2 ;  /* 0x0000000207028825 */ /* 0x002fc600078e0002 */
[----:B------:R-:W-:Y:S01]  /*03c0*/  ISETP.GE.AND P3, PT, R14, R17, PT ;  /* 0x000000110e00720c */ /* 0x000fe20003f66270 */
[----:B------:R-:W-:Y:S01]  /*03d0*/  BSSY.RECONVERGENT B0, `(.L_x_848) ;  /* 0x0000019000007945 */ /* 0x000fe20003800200 */
[----:B---3--:R-:W-:Y:S02]  /*03e0*/  @!P0 HADD2.F32 R16, -RZ, R16.H0_H0 ;  /* 0x20000010ff108230 */ /* 0x008fe40000004100 */
[----:B------:R-:W-:-:S05]  /*03f0*/  @!P0 HADD2.F32 R5, -RZ, R20.H0_H0 ;  /* 0x20000014ff058230 */ /* 0x000fca0000004100 */
[----:B------:R-:W-:-:S04]  /*0400*/  @!P0 LOP3.LUT R5, R16, 0x80000000, R5, 0xb8, !PT ;  /* 0x8000000010058812 */ /* 0x000fc800078eb805 */
[----:B------:R-:W-:-:S05]  /*0410*/  @!P0 F2FP.F16.F32.PACK_AB R21, RZ, R5 ;  /* 0x00000005ff15823e */ /* 0x000fca00000000ff */
[----:B------:R0:W-:Y:S01]  /*0420*/  @!P0 STG.E.U16 desc[UR4][R2.64], R21 ;  /* 0x0000001502008986 */ /* 0x0001e2000c101504 */
[----:B----4-:R-:W-:Y:S02]  /*0430*/  @!P1 HADD2.F32 R24, -RZ, R24.H0_H0 ;  /* 0x20000018ff189230 */ /* 0x010fe40000004100 */
[----:B--2---:R-:W-:Y:S02]  /*0440*/  @!P2 HADD2.F32 R22, -RZ, R22.H0_H0 ;  /* 0x20000016ff16a230 */ /* 0x004fe40000004100 */
[----:B------:R-:W-:Y:S02]  /*0450*/  @!P2 HADD2.F32 R23, -RZ, R23.H0_H0 ;  /* 0x20000017ff17a230 */ /* 0x000fe40000004100 */
[----:B------:R-:W-:-:S03]  /*0460*/  @!P1 HADD2.F32 R25, -RZ, R25.H0_H0 ;  /* 0x20000019ff199230 */ /* 0x000fc60000004100 */
[----:B------:R-:W-:Y:S02]  /*0470*/  @!P2 LOP3.LUT R22, R22, 0x80000000, R23, 0xb8, !PT ;  /* 0x800000001616a812 */ /* 0x000fe400078eb817 */
[----:B------:R-:W-:Y:S02]  /*0480*/  @!P1 LOP3.LUT R24, R25, 0x80000000, R24, 0xb8, !PT ;  /* 0x8000000019189812 */ /* 0x000fe400078eb818 */
[----:B------:R-:W-:Y:S02]  /*0490*/  @!P2 F2FP.F16.F32.PACK_AB R19, RZ, R22 ;  /* 0x00000016ff13a23e */ /* 0x000fe400000000ff */
[----:B------:R-:W-:Y:S01]  /*04a0*/  @!P1 F2FP.F16.F32.PACK_AB R18, RZ, R24 ;  /* 0x00000018ff12923e */ /* 0x000fe200000000ff */
[----:B0-----:R-:W-:Y:S06]  /*04b0*/  @P3 BRA `(.L_x_849) ;  /* 0x0000000000283947 */ /* 0x001fec0003800000 */
[----:B------:R-:W0:Y:S01]  /*04c0*/  LDC.64 R2, c[0x0][0x388] ;  /* 0x0000e200ff027b82 */ /* 0x000e220000000a00 */
[----:B------:R-:W-:Y:S01]  /*04d0*/  LEA R7, R15, R14, 0x9 ;  /* 0x0000000e0f077211 */ /* 0x000fe200078e48ff */
[----:B------:R-:W-:-:S05]  /*04e0*/  VIADD R14, R14, 0x80 ;  /* 0x000000800e0e7836 */ /* 0x000fca0000000000 */
[----:B------:R-:W-:-:S13]  /*04f0*/  ISETP.GE.AND P0, PT, R14, R17, PT ;  /* 0x000000110e00720c */ /* 0x000fda0003f06270 */
[----:B------:R-:W-:Y:S01]  /*0500*/  @!P0 LEA R5, R15, R14, 0x9 ;  /* 0x0000000e0f058211 */ /* 0x000fe200078e48ff */
[----:B------:R-:W-:Y:S02]  /*0510*/  @!P0 VIADD R14, R14, 0x80 ;  /* 0x000000800e0e8836 */ /* 0x000fe40000000000 */
[----:B0-----:R-:W-:-:S04]  /*0520*/  IMAD.WIDE.U32 R6, R7, 0x2, R2 ;  /* 0x0000000207067825 */ /* 0x001fc800078e0002 */
[----:B------:R-:W-:Y:S01]  /*0530*/  @!P0 IMAD.WIDE.U32 R2, R5, 0x2, R2 ;  /* 0x0000000205028825 */ /* 0x000fe200078e0002 */
[----:B------:R0:W-:Y:S04]  /*0540*/  STG.E.U16 desc[UR4][R6.64], R18 ;  /* 0x0000001206007986 */ /* 0x0001e8000c101504 */
[----:B------:R0:W-:Y:S02]  /*0550*/  @!P0 STG.E.U16 desc[UR4][R2.64], R19 ;  /* 0x0000001302008986 */ /* 0x0001e4000c101504 */
.L_x_849:
[----:B------:R-:W-:Y:S05]  /*0560*/  BSYNC.RECONVERGENT B0 ;  /* 0x0000000000007941 */ /* 0x000fea0003800200 */
.L_x_848:
[-C--:B------:R-:W-:Y:S02]  /*0570*/  ISETP.GE.AND P1, PT, R14, R17.reuse, PT ;  /* 0x000000110e00720c */ /* 0x080fe40003f26270 */
[----:B------:R-:W-:-:S11]  /*0580*/  ISETP.GE.AND P0, PT, R4, R17, PT ;  /* 0x000000110400720c */ /* 0x000fd60003f06270 */
[----:B------:R-:W-:Y:S05]  /*0590*/  @P1 EXIT ;  /* 0x000000000000194d */ /* 0x000fea0003800000 */
[----:B0-----:R-:W0:Y:S01]  /*05a0*/  LDC.64 R2, c[0x0][0x388] ;  /* 0x0000e200ff027b82 */ /* 0x001e220000000a00 */
[----:B-----5:R-:W-:Y:S01]  /*05b0*/  @!P0 HADD2.F32 R8, -RZ, R8.H0_H0 ;  /* 0x20000008ff088230 */ /* 0x020fe20000004100 */
[----:B------:R-:W-:Y:S01]  /*05c0*/  LEA R15, R15, R14, 0x9 ;  /* 0x0000000e0f0f7211 */ /* 0x000fe200078e48ff */
[----:B------:R-:W-:-:S05]  /*05d0*/  @!P0 HADD2.F32 R5, -RZ, R0.H0_H0 ;  /* 0x20000000ff058230 */ /* 0x000fca0000004100 */
[----:B------:R-:W-:-:S04]  /*05e0*/  @!P0 LOP3.LUT R5, R8, 0x80000000, R5, 0xb8, !PT ;  /* 0x8000000008058812 */ /* 0x000fc800078eb805 */
[----:B------:R-:W-:Y:S01]  /*05f0*/  @!P0 F2FP.F16.F32.PACK_AB R0, RZ, R5 ;  /* 0x00000005ff00823e */ /* 0x000fe200000000ff */
[----:B0-----:R-:W-:-:S05]  /*0600*/  IMAD.WIDE.U32 R2, R15, 0x2, R2 ;  /* 0x000000020f027825 */ /* 0x001fca00078e0002 */
[----:B------:R-:W-:Y:S01]  /*0610*/  STG.E.U16 desc[UR4][R2.64], R0 ;  /* 0x0000000002007986 */ /* 0x000fe2000c101504 */
[----:B------:R-:W-:Y:S05]  /*0620*/  EXIT ;  /* 0x000000000000794d */ /* 0x000fea0003800000 */
.L_x_850:
        /* <DEDUP_REMOVED lines=13> */
.L_x_7983:


//--------------------- .text._ZN2at6native29vectorized_elementwise_kernelILi2ENS0_13BinaryFunctorIN3c104HalfES4_S4_ZZZNS0_20copysign_kernel_cudaERNS_18TensorIteratorBaseEENKUlvE_clEvENKUlvE2_clEvEUlS4_S4_E_EESt5arrayIPcLm3EEEEviT0_T1_ --------------------------
	.section	.text._ZN2at6native29vectorized_elementwise_kernelILi2ENS0_13BinaryFunctorIN3c104HalfES4_S4_ZZZNS0_20copysign_kernel_cudaERNS_18TensorIteratorBaseEENKUlvE_clEvENKUlvE2_clEvEUlS4_S4_E_EESt5arrayIPcLm3EEEEviT0_T1_,"ax",@progbits
	.align	128
        .global         _ZN2at6native29vectorized_elementwise_kernelILi2ENS0_13BinaryFunctorIN3c104HalfES4_S4_ZZZNS0_20copysign_kernel_cudaERNS_18TensorIteratorBaseEENKUlvE_clEvENKUlvE2_clEvEUlS4_S4_E_EESt5arrayIPcLm3EEEEviT0_T1_
        .type           _ZN2at6native29vectorized_elementwise_kernelILi2ENS0_13BinaryFunctorIN3c104HalfES4_S4_ZZZNS0_20copysign_kernel_cudaERNS_18TensorIteratorBaseEENKUlvE_clEvENKUlvE2_clEvEUlS4_S4_E_EESt5arrayIPcLm3EEEEviT0_T1_,@function
        .size           _ZN2at6native29vectorized_elementwise_kernelILi2ENS0_13BinaryFunctorIN3c104HalfES4_S4_ZZZNS0_20copysign_kernel_cudaERNS_18TensorIteratorBaseEENKUlvE_clEvENKUlvE2_clEvEUlS4_S4_E_EESt5arrayIPcLm3EEEEviT0_T1_,(.L_x_7984 - _ZN2at6native29vectorized_elementwise_kernelILi2ENS0_13BinaryFunctorIN3c104HalfES4_S4_ZZZNS0_20copysign_kernel_cudaERNS_18TensorIteratorBaseEENKUlvE_clEvENKUlvE2_clEvEUlS4_S4_E_EESt5arrayIPcLm3EEEEviT0_T1_)
        .other          _ZN2at6native29vectorized_elementwise_kernelILi2ENS0_13BinaryFunctorIN3c104HalfES4_S4_ZZZNS0_20copysign_kernel_cudaERNS_18TensorIteratorBaseEENKUlvE_clEvENKUlvE2_clEvEUlS4_S4_E_EESt5arrayIPcLm3EEEEviT0_T1_,@"STO_CUDA_ENTRY STV_DEFAULT"
_ZN2at6native29vectorized_elementwise_kernelILi2ENS0_13BinaryFunctorIN3c104HalfES4_S4_ZZZNS0_20copysign_kernel_cudaERNS_18TensorIteratorBaseEENKUlvE_clEvENKUlvE2_clEvEUlS4_S4_E_EESt5arrayIPcLm3EEEEviT0_T1_:
.text._ZN2at6native29vectorized_elementwise_kernelILi2ENS0_13BinaryFunctorIN3c104HalfES4_S4_ZZZNS0_20copysign_kernel_cudaERNS_18TensorIteratorBaseEENKUlvE_clEvENKUlvE2_clEvEUlS4_S4_E_EESt5arrayIPcLm3EEEEviT0_T1_:
[----:B------:R-:W-:Y:S01]  /*0000*/  LDC R1, c[0x0][0x37c] ;  /* 0x0000df00ff017b82 */ /* 0x000fe20000000800 */
[----:B------:R-:W0:Y:S01]  /*0010*/  S2R R0, SR_CTAID.X ;  /* 0x0000000000007919 */ /* 0x000e220000002500 */
[----:B------:R-:W1:Y:S01]  /*0020*/  LDCU UR6, c[0x0][0x380] ;  /* 0x00007000ff0677ac */ /* 0x000e620008000800 */
[----:B------:R-:W2:Y:S01]  /*0030*/  LDCU.64 UR4, c[0x0][0x358] ;  /* 0x00006b00ff0477ac */ /* 0x000ea20008000a00 */
[----:B0-----:R-:W-:-:S05]  /*0040*/  IMAD.SHL.U32 R0, R0, 0x400, RZ ;  /* 0x0000040000007824 */ /* 0x001fca00078e00ff */
[----:B-1----:R-:W-:-:S04]  /*0050*/  IADD3 R2, PT, PT, -R0, UR6, RZ ;  /* 0x0000000600027c10 */ /* 0x002fc8000fffe1ff */
[----:B------:R-:W-:-:S13]  /*0060*/  ISETP.GT.U32.AND P0, PT, R2, 0x3ff, PT ;  /* 0x000003ff0200780c */ /* 0x000fda0003f04070 */
[----:B--2---:R-:W-:Y:S05]  /*0070*/  @P0 BRA `(.L_x_851) ;  /* 0x0000000c000c0947 */ /* 0x004fea0003800000 */
[----:B------:R-:W0:Y:S01]  /*0080*/  S2R R13, SR_TID.X ;  /* 0x00000000000d7919 */ /* 0x000e220000002100 */
[----:B------:R-:W1:Y:S01]  /*0090*/  LDC.64 R16, c[0x0][0x390] ;  /* 0x0000e400ff107b82 */ /* 0x000e620000000a00 */
[----:B------:R-:W-:Y:S02]  /*00a0*/  PRMT R23, RZ, 0x7610, R23 ;  /* 0x00007610ff177816 */ /* 0x000fe40000000017 */
[----:B------:R-:W-:Y:S02]  /*00b0*/  PRMT R30, RZ, 0x7610, R30 ;  /* 0x00007610ff1e7816 */ /* 0x000fe4000000001e */
[----:B------:R-:W-:-:S03]  /*00c0*/  PRMT R24, RZ, 0x7610, R24 ;  /* 0x00007610ff187816 */ /* 0x000fc60000000018 */
[----:B------:R-:W2:Y:S08]  /*00d0*/  LDC.64 R32, c[0x0][0x398] ;  /* 0x0000e600ff207b82 */ /* 0x000eb00000000a00 */
[----:B------:R-:W3:Y:S08]  /*00e0*/  LDC.64 R10, c[0x0][0x390] ;  /* 0x0000e400ff0a7b82 */ /* 0x000ef00000000a00 */
[----:B------:R-:W4:Y:S01]  /*00f0*/  LDC.64 R20, c[0x0][0x390] ;  /* 0x0000e400ff147b82 */ /* 0x000f220000000a00 */
[----:B0-----:R-:W-:Y:S01]  /*0100*/  ISETP.GE.U32.AND P0, PT, R13, R2, PT ;  /* 0x000000020d00720c */ /* 0x001fe20003f06070 */
[----:B------:R-:W-:-:S06]  /*0110*/  IMAD.MOV.U32 R3, RZ, RZ, R13 ;  /* 0x000000ffff037224 */ /* 0x000fcc00078e000d */
[----:B------:R-:W0:Y:S08]  /*0120*/  LDC.64 R14, c[0x0][0x398] ;  /* 0x0000e600ff0e7b82 */ /* 0x000e300000000a00 */
[----:B------:R-:W5:Y:S01]  /*0130*/  LDC.64 R34, c[0x0][0x398] ;  /* 0x0000e600ff227b82 */ /* 0x000f620000000a00 */
[----:B------:R-:W-:Y:S02]  /*0140*/  @!P0 IADD3 R13, PT, PT, R3, 0x80, RZ ;  /* 0x00000080030d8810 */ /* 0x000fe40007ffe0ff */
[----:B------:R-:W-:-:S02]  /*0150*/  @!P0 IADD3 R19, PT, PT, R0, R3, RZ ;  /* 0x0000000300138210 */ /* 0x000fc40007ffe0ff */
[----:B------:R-:W-:-:S03]  /*0160*/  ISETP.GE.U32.AND P1, PT, R13, R2, PT ;  /* 0x000000020d00720c */ /* 0x000fc60003f26070 */
[----:B------:R-:W5:Y:S01]  /*0170*/  LDC.64 R36, c[0x0][0x398] ;  /* 0x0000e600ff247b82 */ /* 0x000f620000000a00 */
[----:B-1----:R-:W-:-:S04]  /*0180*/  @!P0 IMAD.WIDE.U32 R16, R19, 0x2, R16 ;  /* 0x0000000213108825 */ /* 0x002fc800078e0010 */
[----:B--2---:R-:W-:Y:S01]  /*0190*/  @!P0 IMAD.WIDE.U32 R32, R19, 0x2, R32 ;  /* 0x0000000213208825 */ /* 0x004fe200078e0020 */
[----:B------:R1:W2:Y:S04]  /*01a0*/  @!P0 LDG.E.U16 R23, desc[UR4][R16.64] ;  /* 0x0000000410178981 */ /* 0x0002a8000c1e1500 */
[----:B------:R3:W2:Y:S01]  /*01b0*/  @!P0 LDG.E.U16 R30, desc[UR4][R32.64] ;  /* 0x00000004201e8981 */ /* 0x0006a2000c1e1500 */
[C---:B------:R-:W-:Y:S02]  /*01c0*/  @!P1 IMAD.IADD R25, R0.reuse, 0x1, R13 ;  /* 0x0000000100199824 */ /* 0x040fe400078e020d */
[----:B------:R-:W-:Y:S01]  /*01d0*/  @!P1 VIADD R13, R13, 0x80 ;  /* 0x000000800d0d9836 */ /* 0x000fe20000000000 */
[----:B------:R-:W-:Y:S01]  /*01e0*/  PRMT R22, RZ, 0x7610, R22 ;  /* 0x00007610ff167816 */ /* 0x000fe20000000016 */
[----:B----4-:R-:W-:Y:S01]  /*01f0*/  @!P1 IMAD.WIDE.U32 R20, R25, 0x2, R20 ;  /* 0x0000000219149825 */ /* 0x010fe200078e0014 */
[----:B-1----:R-:W1:Y:S02]  /*0200*/  LDC.64 R16, c[0x0][0x390] ;  /* 0x0000e400ff107b82 */ /* 0x002e640000000a00 */
[----:B------:R-:W-:Y:S01]  /*0210*/  ISETP.GE.U32.AND P2, PT, R13, R2, PT ;  /* 0x000000020d00720c */ /* 0x000fe20003f46070 */
[----:B0-----:R-:W-:Y:S01]  /*0220*/  @!P1 IMAD.WIDE.U32 R14, R25, 0x2, R14 ;  /* 0x00000002190e9825 */ /* 0x001fe200078e000e */
[----:B------:R-:W4:Y:S04]  /*0230*/  @!P1 LDG.E.U16 R24, desc[UR4][R20.64] ;  /* 0x0000000414189981 */ /* 0x000f28000c1e1500 */
[----:B---3--:R-:W0:Y:S07]  /*0240*/  LDC.64 R32, c[0x0][0x390] ;  /* 0x0000e400ff207b82 */ /* 0x008e2e0000000a00 */
[----:B------:R-:W-:-:S02]  /*0250*/  @!P2 IMAD.IADD R19, R0, 0x1, R13 ;  /* 0x000000010013a824 */ /* 0x000fc400078e020d */
[----:B------:R-:W-:-:S05]  /*0260*/  @!P2 VIADD R13, R13, 0x80 ;  /* 0x000000800d0da836 */ /* 0x000fca0000000000 */
[----:B------:R-:W-:Y:S01]  /*0270*/  ISETP.GE.U32.AND P0, PT, R13, R2, PT ;  /* 0x000000020d00720c */ /* 0x000fe20003f06070 */
[----:B------:R-:W-:Y:S01]  /*0280*/  @!P2 IMAD.WIDE.U32 R10, R19, 0x2, R10 ;  /* 0x00000002130aa825 */ /* 0x000fe200078e000a */
[----:B------:R-:W-:-:S04]  /*0290*/  PRMT R25, RZ, 0x7610, R25 ;  /* 0x00007610ff197816 */ /* 0x000fc80000000019 */
[----:B------:R3:W4:Y:S04]  /*02a0*/  @!P2 LDG.E.U16 R22, desc[UR4][R10.64] ;  /* 0x000000040a16a981 */ /* 0x000728000c1e1500 */
[----:B------:R5:W4:Y:S03]  /*02b0*/  @!P1 LDG.E.U16 R25, desc[UR4][R14.64] ;  /* 0x000000040e199981 */ /* 0x000b26000c1e1500 */
[----:B---3--:R-:W-:Y:S01]  /*02c0*/  @!P0 IADD3 R11, PT, PT, R0, R13, RZ ;  /* 0x0000000d000b8210 */ /* 0x008fe20007ffe0ff */
[----:B------:R-:W-:Y:S01]  /*02d0*/  @!P0 VIADD R13, R13, 0x80 ;  /* 0x000000800d0d8836 */ /* 0x000fe20000000000 */
[----:B-----5:R-:W3:Y:S04]  /*02e0*/  LDC.64 R14, c[0x0][0x398] ;  /* 0x0000e600ff0e7b82 */ /* 0x020ee80000000a00 */
[----:B------:R-:W-:Y:S01]  /*02f0*/  ISETP.GE.U32.AND P1, PT, R13, R2, PT ;  /* 0x000000020d00720c */ /* 0x000fe20003f26070 */
[----:B-1----:R-:W-:Y:S01]  /*0300*/  @!P0 IMAD.WIDE.U32 R16, R11, 0x2, R16 ;  /* 0x000000020b108825 */ /* 0x002fe200078e0010 */
[----:B------:R-:W-:-:S02]  /*0310*/  PRMT R20, RZ, 0x7610, R20 ;  /* 0x00007610ff147816 */ /* 0x000fc40000000014 */
[----:B------:R-:W-:Y:S01]  /*0320*/  PRMT R18, RZ, 0x7610, R18 ;  /* 0x00007610ff127816 */ /* 0x000fe20000000012 */
[----:B------:R-:W-:-:S03]  /*0330*/  @!P0 IMAD.WIDE.U32 R34, R11, 0x2, R34 ;  /* 0x000000020b228825 */ /* 0x000fc600078e0022 */
[----:B------:R-:W5:Y:S04]  /*0340*/  @!P0 LDG.E.U16 R20, desc[UR4][R16.64] ;  /* 0x0000000410148981 */ /* 0x000f68000c1e1500 */
[----:B------:R1:W5:Y:S01]  /*0350*/  @!P0 LDG.E.U16 R18, desc[UR4][R34.64] ;  /* 0x0000000422128981 */ /* 0x000362000c1e1500 */
[----:B------:R-:W-:Y:S01]  /*0360*/  @!P1 IMAD.IADD R11, R0, 0x1, R13 ;  /* 0x00000001000b9824 */ /* 0x000fe200078e020d */
[----:B------:R-:W-:-:S04]  /*0370*/  @!P1 IADD3 R13, PT, PT, R13, 0x80, RZ ;  /* 0x000000800d0d9810 */ /* 0x000fc80007ffe0ff */
[----:B------:R-:W-:Y:S01]  /*0380*/  ISETP.GE.U32.AND P0, PT, R13, R2, PT ;  /* 0x000000020d00720c */ /* 0x000fe20003f06070 */
[----:B------:R-:W-:Y:S01]  /*0390*/  @!P2 IMAD.WIDE.U32 R36, R19, 0x2, R36 ;  /* 0x000000021324a825 */ /* 0x000fe200078e0024 */
[----:B-1----:R-:W1:Y:S01]  /*03a0*/  LDC.64 R34, c[0x0][0x390] ;  /* 0x0000e400ff227b82 */ /* 0x002e620000000a00 */
[----:B------:R-:W-:Y:S02]  /*03b0*/  PRMT R19, RZ, 0x7610, R19 ;  /* 0x00007610ff137816 */ /* 0x000fe40000000013 */
[C---:B0-----:R-:W-:Y:S01]  /*03c0*/  @!P1 IMAD.WIDE.U32 R32, R11.reuse, 0x2, R32 ;  /* 0x000000020b209825 */ /* 0x041fe200078e0020 */
[----:B------:R-:W-:Y:S02]  /*03d0*/  PRMT R10, RZ, 0x7610, R10 ;  /* 0x00007610ff0a7816 */ /* 0x000fe4000000000a */
[----:B------:R-:W-:Y:S01]  /*03e0*/  PRMT R17, RZ, 0x7610, R17 ;  /* 0x00007610ff117816 */ /* 0x000fe20000000011 */
[----:B---3--:R-:W-:Y:S01]  /*03f0*/  @!P1 IMAD.WIDE.U32 R14, R11, 0x2, R14 ;  /* 0x000000020b0e9825 */ /* 0x008fe200078e000e */
[----:B------:R0:W3:Y:S04]  /*0400*/  @!P2 LDG.E.U16 R19, desc[UR4][R36.64] ;  /* 0x000000042413a981 */ /* 0x0000e8000c1e1500 */
[----:B------:R0:W3:Y:S04]  /*0410*/  @!P1 LDG.E.U16 R10, desc[UR4][R32.64] ;  /* 0x00000004200a9981 */ /* 0x0000e8000c1e1500 */
[----:B------:R1:W3:Y:S01]  /*0420*/  @!P1 LDG.E.U16 R17, desc[UR4][R14.64] ;  /* 0x000000040e119981 */ /* 0x0002e2000c1e1500 */
[----:B0-----:R-:W0:Y:S08]  /*0430*/  LDC.64 R36, c[0x0][0x398] ;  /* 0x0000e600ff247b82 */ /* 0x001e300000000a00 */
[----:B------:R-:W0:Y:S01]  /*0440*/  LDC.64 R32, c[0x0][0x390] ;  /* 0x0000e400ff207b82 */ /* 0x000e220000000a00 */
[----:B-1----:R-:W-:-:S02]  /*0450*/  @!P0 IMAD.IADD R15, R0, 0x1, R13 ;  /* 0x00000001000f8824 */ /* 0x002fc400078e020d */
[----:B------:R-:W-:-:S05]  /*0460*/  @!P0 VIADD R13, R13, 0x80 ;  /* 0x000000800d0d8836 */ /* 0x000fca0000000000 */
[----:B------:R-:W-:Y:S01]  /*0470*/  ISETP.GE.U32.AND P1, PT, R13, R2, PT ;  /* 0x000000020d00720c */ /* 0x000fe20003f26070 */
[----:B------:R-:W-:Y:S01]  /*0480*/  @!P0 IMAD.WIDE.U32 R34, R15, 0x2, R34 ;  /* 0x000000020f228825 */ /* 0x000fe200078e0022 */
[----:B------:R-:W-:Y:S02]  /*0490*/  PRMT R11, RZ, 0x7610, R11 ;  /* 0x00007610ff0b7816 */ /* 0x000fe4000000000b */
[----:B------:R-:W-:-:S04]  /*04a0*/  PRMT R16, RZ, 0x7610, R16 ;  /* 0x00007610ff107816 */ /* 0x000fc80000000010 */
[----:B------:R1:W3:Y:S01]  /*04b0*/  @!P0 LDG.E.U16 R11, desc[UR4][R34.64] ;  /* 0x00000004220b8981 */ /* 0x0002e2000c1e1500 */
[----:B0-----:R-:W-:Y:S01]  /*04c0*/  @!P0 IMAD.WIDE.U32 R36, R15, 0x2, R36 ;  /* 0x000000020f248825 */ /* 0x001fe200078e0024 */
[----:B------:R-:W-:-:S04]  /*04d0*/  PRMT R14, RZ, 0x7610, R14 ;  /* 0x00007610ff0e7816 */ /* 0x000fc8000000000e */
[----:B------:R0:W3:Y:S01]  /*04e0*/  @!P0 LDG.E.U16 R16, desc[UR4][R36.64] ;  /* 0x0000000424108981 */ /* 0x0000e2000c1e1500 */
[----:B-1----:R-:W-:-:S05]  /*04f0*/  @!P1 IADD3 R34, PT, PT, R0, R13, RZ ;  /* 0x0000000d00229210 */ /* 0x002fca0007ffe0ff */
[----:B------:R-:W-:Y:S01]  /*0500*/  @!P1 IMAD.WIDE.U32 R32, R34, 0x2, R32 ;  /* 0x0000000222209825 */ /* 0x000fe200078e0020 */
[----:B0-----:R-:W0:Y:S04]  /*0510*/  LDC.64 R36, c[0x0][0x398] ;  /* 0x0000e600ff247b82 */ /* 0x001e280000000a00 */
[----:B------:R1:W3:Y:S01]  /*0520*/  @!P1 LDG.E.U16 R14, desc[UR4][R32.64] ;  /* 0x00000004200e9981 */ /* 0x0002e2000c1e1500 */
[----:B------:R-:W-:-:S03]  /*0530*/  @!P1 VIADD R13, R13, 0x80 ;  /* 0x000000800d0d9836 */ /* 0x000fc60000000000 */
[----:B-1----:R-:W1:Y:S02]  /*0540*/  LDC.64 R32, c[0x0][0x390] ;  /* 0x0000e400ff207b82 */ /* 0x002e640000000a00 */
[----:B------:R-:W-:Y:S01]  /*0550*/  ISETP.GE.U32.AND P0, PT, R13, R2, PT ;  /* 0x000000020d00720c */ /* 0x000fe20003f06070 */
[----:B0-----:R-:W-:-:S12]  /*0560*/  @!P1 IMAD.WIDE.U32 R34, R34, 0x2, R36 ;  /* 0x0000000222229825 */ /* 0x001fd800078e0024 */
[----:B------:R-:W-:-:S05]  /*0570*/  @!P0 IADD3 R13, PT, PT, R0, R13, RZ ;  /* 0x0000000d000d8210 */ /* 0x000fca0007ffe0ff */
[----:B-1----:R-:W-:Y:S02]  /*0580*/  @!P0 IMAD.WIDE.U32 R36, R13, 0x2, R32 ;  /* 0x000000020d248825 */ /* 0x002fe400078e0020 */
[----:B------:R-:W0:Y:S01]  /*0590*/  LDC.64 R32, c[0x0][0x398] ;  /* 0x0000e600ff207b82 */ /* 0x000e220000000a00 */
[----:B------:R-:W-:Y:S02]  /*05a0*/  PRMT R15, RZ, 0x7610, R15 ;  /* 0x00007610ff0f7816 */ /* 0x000fe4000000000f */
[----:B------:R-:W-:-:S04]  /*05b0*/  PRMT R12, RZ, 0x7610, R12 ;  /* 0x00007610ff0c7816 */ /* 0x000fc8000000000c */
[----:B------:R-:W3:Y:S04]  /*05c0*/  @!P1 LDG.E.U16 R15, desc[UR4][R34.64] ;  /* 0x00000004220f9981 */ /* 0x000ee8000c1e1500 */
[----:B------:R-:W3:Y:S01]  /*05d0*/  @!P0 LDG.E.U16 R12, desc[UR4][R36.64] ;  /* 0x00000004240c8981 */ /* 0x000ee2000c1e1500 */
[----:B0-----:R-:W-:Y:S01]  /*05e0*/  @!P0 IMAD.WIDE.U32 R32, R13, 0x2, R32 ;  /* 0x000000020d208825 */ /* 0x001fe200078e0020 */
[----:B------:R-:W-:-:S06]  /*05f0*/  PRMT R13, RZ, 0x7610, R13 ;  /* 0x00007610ff0d7816 */ /* 0x000fcc000000000d */
[----:B------:R-:W3:Y:S01]  /*0600*/  @!P0 LDG.E.U16 R13, desc[UR4][R32.64] ;  /* 0x00000004200d8981 */ /* 0x000ee2000c1e1500 */
[C---:B------:R-:W-:Y:S01]  /*0610*/  ISETP.GE.U32.AND P0, PT, R3.reuse, R2, PT ;  /* 0x000000020300720c */ /* 0x040fe20003f06070 */
[----:B------:R-:W-:-:S05]  /*0620*/  VIADD R21, R3, 0x80 ;  /* 0x0000008003157836 */ /* 0x000fca0000000000 */
[----:B------:R-:W-:Y:S02]  /*0630*/  ISETP.GE.U32.AND P5, PT, R21, R2, PT ;  /* 0x000000021500720c */ /* 0x000fe40003fa6070 */
[----:B------:R-:W-:-:S04]  /*0640*/  IADD3 R27, PT, PT, R3, 0x100, RZ ;  /* 0x00000100031b7810 */ /* 0x000fc80007ffe0ff */
[----:B------:R-:W-:Y:S01]  /*0650*/  ISETP.GE.U32.AND P1, PT, R27, R2, PT ;  /* 0x000000021b00720c */ /* 0x000fe20003f26070 */
[----:B------:R-:W-:-:S05]  /*0660*/  VIADD R27, R3, 0x280 ;  /* 0x00000280031b7836 */ /* 0x000fca0000000000 */
[----:B------:R-:W-:Y:S02]  /*0670*/  ISETP.GE.U32.AND P4, PT, R27, R2, PT ;  /* 0x000000021b00720c */ /* 0x000fe40003f86070 */
[----:B------:R-:W-:Y:S01]  /*0680*/  @!P0 IADD3 R27, PT, PT, R0, R3, RZ ;  /* 0x00000003001b8210 */ /* 0x000fe20007ffe0ff */
[----:B------:R-:W-:Y:S04]  /*0690*/  BSSY.RECONVERGENT B0, `(.L_x_852) ;  /* 0x0000059000007945 */ /* 0x000fe80003800200 */
[----:B------:R-:W-:Y:S01]  /*06a0*/  BSSY.RELIABLE B1, `(.L_x_853) ;  /* 0x0000051000017945 */ /* 0x000fe20003800100 */
[----:B--2---:R-:W-:Y:S02]  /*06b0*/  @!P0 HADD2.F32 R23, -RZ, R23.H0_H0 ;  /* 0x20000017ff178230 */ /* 0x004fe40000004100 */
[----:B------:R-:W-:-:S05]  /*06c0*/  @!P0 HADD2.F32 R30, -RZ, R30.H0_H0 ;  /* 0x2000001eff1e8230 */ /* 0x000fca0000004100 */
[----:B------:R-:W-:Y:S02]  /*06d0*/  @!P0 LOP3.LUT R23, R23, 0x80000000, R30, 0xb8, !PT ;  /* 0x8000000017178812 */ /* 0x000fe400078eb81e */
[----:B------:R-:W0:Y:S01]  /*06e0*/  @!P0 LDC.64 R30, c[0x0][0x388] ;  /* 0x0000e200ff1e8b82 */ /* 0x000e220000000a00 */
[----:B----4-:R-:W-:Y:S01]  /*06f0*/  @!P5 HADD2.F32 R24, -RZ, R24.H0_H0 ;  /* 0x20000018ff18d230 */ /* 0x010fe20000004100 */
[----:B------:R-:W-:Y:S02]  /*0700*/  @!P0 F2FP.F16.F32.PACK_AB R26, RZ, R23 ;  /* 0x00000017ff1a823e */ /* 0x000fe400000000ff */
[----:B------:R-:W-:Y:S01]  /*0710*/  IADD3 R23, PT, PT, R3, 0x300, RZ ;  /* 0x0000030003177810 */ /* 0x000fe20007ffe0ff */
[----:B------:R-:W-:-:S05]  /*0720*/  @!P5 HADD2.F32 R25, -RZ, R25.H0_H0 ;  /* 0x20000019ff19d230 */ /* 0x000fca0000004100 */
[----:B------:R-:W-:Y:S01]  /*0730*/  @!P5 LOP3.LUT R24, R24, 0x80000000, R25, 0xb8, !PT ;  /* 0x800000001818d812 */ /* 0x000fe200078eb819 */
[----:B------:R-:W-:-:S05]  /*0740*/  VIADD R25, R3, 0x180 ;  /* 0x0000018003197836 */ /* 0x000fca0000000000 */
[----:B------:R-:W-:Y:S02]  /*0750*/  ISETP.GE.U32.AND P2, PT, R25, R2, PT ;  /* 0x000000021900720c */ /* 0x000fe40003f46070 */
[----:B------:R-:W-:-:S04]  /*0760*/  IADD3 R25, PT, PT, R3, 0x200, RZ ;  /* 0x0000020003197810 */ /* 0x000fc80007ffe0ff */
[----:B------:R-:W-:Y:S01]  /*0770*/  ISETP.GE.U32.AND P3, PT, R25, R2, PT ;  /* 0x000000021900720c */ /* 0x000fe20003f66070 */
[----:B------:R-:W-:Y:S01]  /*0780*/  VIADD R25, R3, 0x380 ;  /* 0x0000038003197836 */ /* 0x000fe20000000000 */
[----:B------:R-:W-:Y:S01]  /*0790*/  @!P5 F2FP.F16.F32.PACK_AB R28, RZ, R24 ;  /* 0x00000018ff1cd23e */ /* 0x000fe200000000ff */
[----:B0-----:R-:W-:Y:S01]  /*07a0*/  @!P0 IMAD.WIDE.U32 R30, R27, 0x2, R30 ;  /* 0x000000021b1e8825 */ /* 0x001fe200078e001e */
[-C--:B------:R-:W-:Y:S02]  /*07b0*/  ISETP.GE.U32.AND P6, PT, R23, R2.reuse, PT ;  /* 0x000000021700720c */ /* 0x080fe40003fc6070 */
[-C--:B------:R-:W-:Y:S01]  /*07c0*/  ISETP.GE.U32.AND P5, PT, R25, R2.reuse, PT ;  /* 0x000000021900720c */ /* 0x080fe20003fa6070 */
[----:B------:R-:W-:Y:S01]  /*07d0*/  @!P0 IMAD.MOV.U32 R3, RZ, RZ, R21 ;  /* 0x000000ffff038224 */ /* 0x000fe200078e0015 */
[----:B------:R0:W-:Y:S04]  /*07e0*/  @!P0 STG.E.U16 desc[UR4][R30.64], R26 ;  /* 0x0000001a1e008986 */ /* 0x0001e8000c101504 */
[----:B------:R-:W-:Y:S01]  /*07f0*/  ISETP.GE.U32.AND P0, PT, R3, R2, PT ;  /* 0x000000020300720c */ /* 0x000fe20003f06070 */
[----:B------:R-:W-:-:S02]  /*0800*/  @!P1 HADD2.F32 R22, -RZ, R22.H0_H0 ;  /* 0x20000016ff169230 */ /* 0x000fc40000004100 */
[----:B-----5:R-:W-:Y:S02]  /*0810*/  @!P2 HADD2.F32 R20, -RZ, R20.H0_H0 ;  /* 0x20000014ff14a230 */ /* 0x020fe40000004100 */
[----:B------:R-:W-:Y:S02]  /*0820*/  @!P2 HADD2.F32 R23, -RZ, R18.H0_H0 ;  /* 0x20000012ff17a230 */ /* 0x000fe40000004100 */
[----:B---3--:R-:W-:Y:S02]  /*0830*/  @!P1 HADD2.F32 R19, -RZ, R19.H0_H0 ;  /* 0x20000013ff139230 */ /* 0x008fe40000004100 */
[----:B------:R-:W-:Y:S02]  /*0840*/  @!P3 HADD2.F32 R10, -RZ, R10.H0_H0 ;  /* 0x2000000aff0ab230 */ /* 0x000fe40000004100 */
[----:B------:R-:W-:Y:S01]  /*0850*/  @!P3 HADD2.F32 R17, -RZ, R17.H0_H0 ;  /* 0x20000011ff11b230 */ /* 0x000fe20000004100 */
[----:B------:R-:W-:Y:S02]  /*0860*/  @!P1 LOP3.LUT R18, R22, 0x80000000, R19, 0xb8, !PT ;  /* 0x8000000016129812 */ /* 0x000fe400078eb813 */
[----:B------:R-:W-:-:S02]  /*0870*/  @!P2 LOP3.LUT R19, R20, 0x80000000, R23, 0xb8, !PT ;  /* 0x800000001413a812 */ /* 0x000fc400078eb817 */
[----:B------:R-:W-:Y:S02]  /*0880*/  @!P3 LOP3.LUT R10, R10, 0x80000000, R17, 0xb8, !PT ;  /* 0x800000000a0ab812 */ /* 0x000fe400078eb811 */
[----:B------:R-:W-:Y:S02]  /*0890*/  @!P1 F2FP.F16.F32.PACK_AB R4, RZ, R18 ;  /* 0x00000012ff04923e */ /* 0x000fe400000000ff */
[----:B------:R-:W-:Y:S02]  /*08a0*/  @!P2 F2FP.F16.F32.PACK_AB R5, RZ, R19 ;  /* 0x00000013ff05a23e */ /* 0x000fe400000000ff */
[----:B------:R-:W-:Y:S01]  /*08b0*/  @!P3 F2FP.F16.F32.PACK_AB R6, RZ, R10 ;  /* 0x0000000aff06b23e */ /* 0x000fe200000000ff */
[----:B------:R-:W-:Y:S02]  /*08c0*/  @!P4 HADD2.F32 R11, -RZ, R11.H0_H0 ;  /* 0x2000000bff0bc230 */ /* 0x000fe40000004100 */
[----:B------:R-:W-:-:S05]  /*08d0*/  @!P4 HADD2.F32 R16, -RZ, R16.H0_H0 ;  /* 0x20000010ff10c230 */ /* 0x000fca0000004100 */
[----:B------:R-:W-:Y:S01]  /*08e0*/  @!P4 LOP3.LUT R11, R11, 0x80000000, R16, 0xb8, !PT ;  /* 0x800000000b0bc812 */ /* 0x000fe200078eb810 */
[----:B------:R-:W-:-:S03]  /*08f0*/  @!P6 HADD2.F32 R14, -RZ, R14.H0_H0 ;  /* 0x2000000eff0ee230 */ /* 0x000fc60000004100 */
[----:B------:R-:W-:Y:S01]  /*0900*/  @!P4 F2FP.F16.F32.PACK_AB R7, RZ, R11 ;  /* 0x0000000bff07c23e */ /* 0x000fe200000000ff */
[----:B------:R-:W-:Y:S02]  /*0910*/  @!P6 HADD2.F32 R15, -RZ, R15.H0_H0 ;  /* 0x2000000fff0fe230 */ /* 0x000fe40000004100 */
[----:B------:R-:W-:-:S03]  /*0920*/  @!P5 HADD2.F32 R12, -RZ, R12.H0_H0 ;  /* 0x2000000cff0cd230 */ /* 0x000fc60000004100 */
[----:B------:R-:W-:-:S04]  /*0930*/  @!P6 LOP3.LUT R14, R14, 0x80000000, R15, 0xb8, !PT ;  /* 0x800000000e0ee812 */ /* 0x000fc800078eb80f */
[----:B------:R-:W-:Y:S01]  /*0940*/  @!P6 F2FP.F16.F32.PACK_AB R8, RZ, R14 ;  /* 0x0000000eff08e23e */ /* 0x000fe200000000ff */
[----:B------:R-:W-:-:S05]  /*0950*/  @!P5 HADD2.F32 R13, -RZ, R13.H0_H0 ;  /* 0x2000000dff0dd230 */ /* 0x000fca0000004100 */
[----:B------:R-:W-:-:S04]  /*0960*/  @!P5 LOP3.LUT R12, R12, 0x80000000, R13, 0xb8, !PT ;  /* 0x800000000c0cd812 */ /* 0x000fc800078eb80d */
[----:B------:R-:W-:Y:S01]  /*0970*/  @!P5 F2FP.F16.F32.PACK_AB R9, RZ, R12 ;  /* 0x0000000cff09d23e */ /* 0x000fe200000000ff */
[----:B0-----:R-:W-:Y:S06]  /*0980*/  @P0 BRA `(.L_x_854) ;  /* 0x0000000000300947 */ /* 0x001fec0003800000 */
[----:B------:R-:W0:Y:S01]  /*0990*/  LDC.64 R10, c[0x0][0x388] ;  /* 0x0000e200ff0a7b82 */ /* 0x000e220000000a00 */
[----:B------:R-:W-:Y:S01]  /*09a0*/  IADD3 R13, PT, PT, R0, R3, RZ ;  /* 0x00000003000d7210 */ /* 0x000fe20007ffe0ff */
[----:B------:R-:W-:-:S05]  /*09b0*/  VIADD R3, R3, 0x80 ;  /* 0x0000008003037836 */ /* 0x000fca0000000000 */
[----:B------:R-:W-:Y:S01]  /*09c0*/  ISETP.GE.U32.AND P0, PT, R3, R2, PT ;  /* 0x000000020300720c */ /* 0x000fe20003f06070 */
[----:B0-----:R-:W-:-:S05]  /*09d0*/  IMAD.WIDE.U32 R10, R13, 0x2, R10 ;  /* 0x000000020d0a7825 */ /* 0x001fca00078e000a */
[----:B------:R0:W-:Y:S07]  /*09e0*/  STG.E.U16 desc[UR4][R10.64], R28 ;  /* 0x0000001c0a007986 */ /* 0x0001ee000c101504 */
[----:B------:R-:W-:Y:S05]  /*09f0*/  @P0 BRA `(.L_x_855) ;  /* 0x0000000000300947 */ /* 0x000fea0003800000 */
[----:B0-----:R-:W0:Y:S01]  /*0a00*/  LDC.64 R10, c[0x0][0x388] ;  /* 0x0000e200ff0a7b82 */ /* 0x001e220000000a00 */
[----:B------:R-:W-:Y:S01]  /*0a10*/  IADD3 R13, PT, PT, R0, R3, RZ ;  /* 0x00000003000d7210 */ /* 0x000fe20007ffe0ff */
[----:B------:R-:W-:-:S04]  /*0a20*/  VIADD R3, R3, 0x80 ;  /* 0x0000008003037836 */ /* 0x000fc80000000000 */
[----:B0-----:R-:W-:-:S05]  /*0a30*/  IMAD.WIDE.U32 R10, R13, 0x2, R10 ;  /* 0x000000020d0a7825 */ /* 0x001fca00078e000a */
[----:B------:R0:W-:Y:S02]  /*0a40*/  STG.E.U16 desc[UR4][R10.64], R4 ;  /* 0x000000040a007986 */ /* 0x0001e4000c101504 */
.L_x_854:
[----:B------:R-:W-:-:S13]  /*0a50*/  ISETP.GE.U32.AND P0, PT, R3, R2, PT ;  /* 0x000000020300720c */ /* 0x000fda0003f06070 */
[----:B------:R-:W-:Y:S05]  /*0a60*/  @P0 BRA `(.L_x_856) ;  /* 0x0000000000300947 */ /* 0x000fea0003800000 */
[----:B0-----:R-:W0:Y:S01]  /*0a70*/  LDC.64 R10, c[0x0][0x388] ;  /* 0x0000e200ff0a7b82 */ /* 0x001e220000000a00 */
[----:B------:R-:W-:Y:S01]  /*0a80*/  IADD3 R13, PT, PT, R0, R3, RZ ;  /* 0x00000003000d7210 */ /* 0x000fe20007ffe0ff */
[----:B------:R-:W-:-:S04]  /*0a90*/  VIADD R3, R3, 0x80 ;  /* 0x0000008003037836 */ /* 0x000fc80000000000 */
[----:B0-----:R-:W-:-:S05]  /*0aa0*/  IMAD.WIDE.U32 R10, R13, 0x2, R10 ;  /* 0x000000020d0a7825 */ /* 0x001fca00078e000a */
[----:B------:R1:W-:Y:S02]  /*0ab0*/  STG.E.U16 desc[UR4][R10.64], R5 ;  /* 0x000000050a007986 */ /* 0x0003e4000c101504 */
.L_x_855:
[----:B------:R-:W-:-:S13]  /*0ac0*/  ISETP.GE.U32.AND P0, PT, R3, R2, PT ;  /* 0x000000020300720c */ /* 0x000fda0003f06070 */
[----:B------:R-:W-:Y:S05]  /*0ad0*/  @P0 BRA `(.L_x_857) ;  /* 0x0000000000340947 */ /* 0x000fea0003800000 */
[----:B-1----:R-:W1:Y:S01]  /*0ae0*/  LDC.64 R4, c[0x0][0x388] ;  /* 0x0000e200ff047b82 */ /* 0x002e620000000a00 */
[----:B0-----:R-:W-:Y:S01]  /*0af0*/  IADD3 R11, PT, PT, R0, R3, RZ ;  /* 0x00000003000b7210 */ /* 0x001fe20007ffe0ff */
[----:B------:R-:W-:-:S04]  /*0b00*/  VIADD R3, R3, 0x80 ;  /* 0x0000008003037836 */ /* 0x000fc80000000000 */
[----:B-1----:R-:W-:-:S05]  /*0b10*/  IMAD.WIDE.U32 R4, R11, 0x2, R4 ;  /* 0x000000020b047825 */ /* 0x002fca00078e0004 */
[----:B------:R1:W-:Y:S02]  /*0b20*/  STG.E.U16 desc[UR4][R4.64], R6 ;  /* 0x0000000604007986 */ /* 0x0003e4000c101504 */
.L_x_856:
[----:B------:R-:W-:-:S13]  /*0b30*/  ISETP.GE.U32.AND P0, PT, R3, R2, PT ;  /* 0x000000020300720c */ /* 0x000fda0003f06070 */
[----:B------:R-:W-:Y:S05]  /*0b40*/  @P0 BREAK.RELIABLE B1 ;  /* 0x0000000000010942 */ /* 0x000fea0003800100 */
[----:B------:R-:W-:Y:S05]  /*0b50*/  @P0 BRA `(.L_x_858) ;  /* 0x0000000000300947 */ /* 0x000fea0003800000 */
[----:B01----:R-:W0:Y:S01]  /*0b60*/  LDC.64 R4, c[0x0][0x388] ;  /* 0x0000e200ff047b82 */ /* 0x003e220000000a00 */
[----:B------:R-:W-:Y:S01]  /*0b70*/  IADD3 R11, PT, PT, R0, R3, RZ ;  /* 0x00000003000b7210 */ /* 0x000fe20007ffe0ff */
[----:B------:R-:W-:-:S04]  /*0b80*/  VIADD R3, R3, 0x80 ;  /* 0x0000008003037836 */ /* 0x000fc80000000000 */
[----:B0-----:R-:W-:-:S05]  /*0b90*/  IMAD.WIDE.U32 R4, R11, 0x2, R4 ;  /* 0x000000020b047825 */ /* 0x001fca00078e0004 */
[----:B------:R2:W-:Y:S02]  /*0ba0*/  STG.E.U16 desc[UR4][R4.64], R7 ;  /* 0x0000000704007986 */ /* 0x0005e4000c101504 */
.L_x_857:
[----:B------:R-:W-:Y:S05]  /*0bb0*/  BSYNC.RELIABLE B1 ;  /* 0x0000000000017941 */ /* 0x000fea0003800100 */
.L_x_853:
[----:B------:R-:W-:-:S13]  /*0bc0*/  ISETP.GE.U32.AND P0, PT, R3, R2, PT ;  /* 0x000000020300720c */ /* 0x000fda0003f06070 */
[----:B-12---:R-:W1:Y:S01]  /*0bd0*/  @!P0 LDC.64 R4, c[0x0][0x388] ;  /* 0x0000e200ff048b82 */ /* 0x006e620000000a00 */
[----:B------:R-:W-:Y:S01]  /*0be0*/  @!P0 IADD3 R7, PT, PT, R0, R3, RZ ;  /* 0x0000000300078210 */ /* 0x000fe20007ffe0ff */
[----:B------:R-:W-:-:S04]  /*0bf0*/  @!P0 VIADD R3, R3, 0x80 ;  /* 0x0000008003038836 */ /* 0x000fc80000000000 */
[----:B-1----:R-:W-:-:S05]  /*0c00*/  @!P0 IMAD.WIDE.U32 R4, R7, 0x2, R4 ;  /* 0x0000000207048825 */ /* 0x002fca00078e0004 */
[----:B------:R2:W-:Y:S02]  /*0c10*/  @!P0 STG.E.U16 desc[UR4][R4.64], R8 ;  /* 0x0000000804008986 */ /* 0x0005e4000c101504 */
.L_x_858:
[----:B------:R-:W-:Y:S05]  /*0c20*/  BSYNC.RECONVERGENT B0 ;  /* 0x0000000000007941 */ /* 0x000fea0003800200 */
.L_x_852:
[----:B------:R-:W-:Y:S05]  /*0c30*/  WARPSYNC.ALL ;  /* 0x0000000000007948 */ /* 0x000fea0003800000 */
[----:B------:R-:W-:-:S13]  /*0c40*/  ISETP.GE.U32.AND P0, PT, R3, R2, PT ;  /* 0x000000020300720c */ /* 0x000fda0003f06070 */
[----:B------:R-:W-:Y:S05]  /*0c50*/  @P0 EXIT ;  /* 0x000000000000094d */ /* 0x000fea0003800000 */
[----:B012---:R-:W0:Y:S01]  /*0c60*/  LDC.64 R4, c[0x0][0x388] ;  /* 0x0000e200ff047b82 */ /* 0x007e220000000a00 */
[----:B------:R-:W-:-:S05]  /*0c70*/  IADD3 R3, PT, PT, R0, R3, RZ ;  /* 0x0000000300037210 */ /* 0x000fca0007ffe0ff */
[----:B0-----:R-:W-:-:S05]  /*0c80*/  IMAD.WIDE.U32 R2, R3, 0x2, R4 ;  /* 0x0000000203027825 */ /* 0x001fca00078e0004 */
[----:B------:R-:W-:Y:S01]  /*0c90*/  STG.E.U16 desc[UR4][R2.64], R9 ;  /* 0x0000000902007986 */ /* 0x000fe2000c101504 */
[----:B------:R-:W-:Y:S05]  /*0ca0*/  EXIT ;  /* 0x000000000000794d */ /* 0x000fea0003800000 */
.L_x_851:
[----:B------:R-:W0:Y:S01]  /*0cb0*/  S2R R4, SR_TID.X ;  /* 0x0000000000047919 */ /* 0x000e220000002100 */
[----:B------:R-:W1:Y:S08]  /*0cc0*/  LDC.64 R6, c[0x0][0x398] ;  /* 0x0000e600ff067b82 */ /* 0x000e700000000a00 */
[----:B------:R-:W2:Y:S01]  /*0cd0*/  LDC.64 R2, c[0x0][0x390] ;  /* 0x0000e400ff027b82 */ /* 0x000ea20000000a00 */
[----:B-1----:R-:W-:-:S04]  /*0ce0*/  IMAD.WIDE.U32 R6, R0, 0x2, R6 ;  /* 0x0000000200067825 */ /* 0x002fc800078e0006 */
[----:B0-----:R-:W-:-:S04]  /*0cf0*/  IMAD.WIDE.U32 R12, R4, 0x4, R6 ;  /* 0x00000004040c7825 */ /* 0x001fc800078e0006 */
[----:B--2---:R-:W-:Y:S01]  /*0d00*/  IMAD.WIDE.U32 R2, R0, 0x2, R2 ;  /* 0x0000000200027825 */ /* 0x004fe200078e0002 */
[----:B------:R-:W2:Y:S04]  /*0d10*/  LDG.E R15, desc[UR4][R12.64] ;  /* 0x000000040c0f7981 */ /* 0x000ea8000c1e1900 */
[----:B------:R-:W3:Y:S01]  /*0d20*/  LDG.E R16, desc[UR4][R12.64+0x200] ;  /* 0x000200040c107981 */ /* 0x000ee2000c1e1900 */
[----:B------:R-:W-:Y:S02]  /*0d30*/  IMAD.WIDE.U32 R10, R4, 0x4, R2 ;  /* 0x00000004040a7825 */ /* 0x000fe400078e0002 */
[----:B------:R-:W0:Y:S01]  /*0d40*/  LDC.64 R2, c[0x0][0x388] ;  /* 0x0000e200ff027b82 */ /* 0x000e220000000a00 */
[----:B------:R-:W4:Y:S04]  /*0d50*/  LDG.E R6, desc[UR4][R12.64+0x400] ;  /* 0x000400040c067981 */ /* 0x000f28000c1e1900 */
[----:B------:R-:W5:Y:S04]  /*0d60*/  LDG.E R14, desc[UR4][R10.64+0x200] ;  /* 0x000200040a0e7981 */ /* 0x000f68000c1e1900 */
[----:B------:R-:W4:Y:S04]  /*0d70*/  LDG.E R5, desc[UR4][R10.64+0x400] ;  /* 0x000400040a057981 */ /* 0x000f28000c1e1900 */
[----:B------:R-:W4:Y:S04]  /*0d80*/  LDG.E R7, desc[UR4][R10.64+0x600] ;  /* 0x000600040a077981 */ /* 0x000f28000c1e1900 */
[----:B------:R-:W4:Y:S04]  /*0d90*/  LDG.E R8, desc[UR4][R12.64+0x600] ;  /* 0x000600040c087981 */ /* 0x000f28000c1e1900 */
[----:B------:R3:W4:Y:S01]  /*0da0*/  LDG.E R9, desc[UR4][R10.64] ;  /* 0x000000040a097981 */ /* 0x000722000c1e1900 */
[----:B0-----:R-:W-:-:S04]  /*0db0*/  IMAD.WIDE.U32 R2, R0, 0x2, R2 ;  /* 0x0000000200027825 */ /* 0x001fc800078e0002 */
[----:B------:R-:W-:-:S04]  /*0dc0*/  IMAD.WIDE.U32 R2, R4, 0x4, R2 ;  /* 0x0000000404027825 */ /* 0x000fc800078e0002 */
[--C-:B--2---:R-:W-:Y:S02]  /*0dd0*/  HADD2.F32 R18, -RZ, R15.reuse.H0_H0 ;  /* 0x2000000fff127230 */ /* 0x104fe40000004100 */
[----:B------:R-:W-:Y:S02]  /*0de0*/  HADD2.F32 R20, -RZ, R15.H1_H1 ;  /* 0x3000000fff147230 */ /* 0x000fe40000004100 */
[----:B---3--:R-:W-:Y:S02]  /*0df0*/  HADD2.F32 R10, -RZ, R16.H0_H0 ;  /* 0x20000010ff0a7230 */ /* 0x008fe40000004100 */
[----:B-----5:R-:W-:Y:S02]  /*0e00*/  HADD2.F32 R15, -RZ, R14.H0_H0 ;  /* 0x2000000eff0f7230 */ /* 0x020fe40000004100 */
[----:B----4-:R-:W-:-:S03]  /*0e10*/  HADD2.F32 R0, -RZ, R5.H0_H0 ;  /* 0x20000005ff007230 */ /* 0x010fc60000004100 */
[----:B------:R-:W-:Y:S01]  /*0e20*/  LOP3.LUT R10, R15, 0x80000000, R10, 0xb8, !PT ;  /* 0x800000000f0a7812 */ /* 0x000fe200078eb80a */
[----:B------:R-:W-:Y:S02]  /*0e30*/  HADD2.F32 R12, -RZ, R5.H1_H1 ;  /* 0x30000005ff0c7230 */ /* 0x000fe40000004100 */
[--C-:B------:R-:W-:Y:S02]  /*0e40*/  HADD2.F32 R13, -RZ, R7.reuse.H0_H0 ;  /* 0x20000007ff0d7230 */ /* 0x100fe40000004100 */
[----:B------:R-:W-:Y:S02]  /*0e50*/  HADD2.F32 R15, -RZ, R7.H1_H1 ;  /* 0x30000007ff0f7230 */ /* 0x000fe40000004100 */
[--C-:B------:R-:W-:Y:S02]  /*0e60*/  HADD2.F32 R5, -RZ, R6.reuse.H0_H0 ;  /* 0x20000006ff057230 */ /* 0x100fe40000004100 */
[----:B------:R-:W-:Y:S02]  /*0e70*/  HADD2.F32 R7, -RZ, R6.H1_H1 ;  /* 0x30000006ff077230 */ /* 0x000fe40000004100 */
[----:B------:R-:W-:-:S02]  /*0e80*/  HADD2.F32 R6, -RZ, R8.H0_H0 ;  /* 0x20000008ff067230 */ /* 0x000fc40000004100 */
[--C-:B------:R-:W-:Y:S02]  /*0e90*/  HADD2.F32 R17, -RZ, R9.reuse.H0_H0 ;  /* 0x20000009ff117230 */ /* 0x100fe40000004100 */
[----:B------:R-:W-:Y:S02]  /*0ea0*/  HADD2.F32 R19, -RZ, R9.H1_H1 ;  /* 0x30000009ff137230 */ /* 0x000fe40000004100 */
[----:B------:R-:W-:Y:S02]  /*0eb0*/  HADD2.F32 R14, -RZ, R14.H1_H1 ;  /* 0x3000000eff0e7230 */ /* 0x000fe40000004100 */
[----:B------:R-:W-:Y:S02]  /*0ec0*/  HADD2.F32 R11, -RZ, R16.H1_H1 ;  /* 0x30000010ff0b7230 */ /* 0x000fe40000004100 */
[----:B------:R-:W-:Y:S01]  /*0ed0*/  HADD2.F32 R8, -RZ, R8.H1_H1 ;  /* 0x30000008ff087230 */ /* 0x000fe20000004100 */
[----:B------:R-:W-:Y:S02]  /*0ee0*/  LOP3.LUT R9, R17, 0x80000000, R18, 0xb8, !PT ;  /* 0x8000000011097812 */ /* 0x000fe400078eb812 */
[----:B------:R-:W-:-:S02]  /*0ef0*/  LOP3.LUT R20, R19, 0x80000000, R20, 0xb8, !PT ;  /* 0x8000000013147812 */ /* 0x000fc400078eb814 */
[----:B------:R-:W-:Y:S02]  /*0f00*/  LOP3.LUT R11, R14, 0x80000000, R11, 0xb8, !PT ;  /* 0x800000000e0b7812 */ /* 0x000fe400078eb80b */
[----:B------:R-:W-:Y:S02]  /*0f10*/  LOP3.LUT R0, R0, 0x80000000, R5, 0xb8, !PT ;  /* 0x8000000000007812 */ /* 0x000fe400078eb805 */
[----:B------:R-:W-:Y:S02]  /*0f20*/  LOP3.LUT R7, R12, 0x80000000, R7, 0xb8, !PT ;  /* 0x800000000c077812 */ /* 0x000fe400078eb807 */
[----:B------:R-:W-:Y:S02]  /*0f30*/  LOP3.LUT R6, R13, 0x80000000, R6, 0xb8, !PT ;  /* 0x800000000d067812 */ /* 0x000fe400078eb806 */
[----:B------:R-:W-:Y:S02]  /*0f40*/  LOP3.LUT R15, R15, 0x80000000, R8, 0xb8, !PT ;  /* 0x800000000f0f7812 */ /* 0x000fe400078eb808 */
[----:B------:R-:W-:-:S02]  /*0f50*/  F2FP.F16.F32.PACK_AB R9, R20, R9 ;  /* 0x000000091409723e */ /* 0x000fc400000000ff */
[----:B------:R-:W-:Y:S02]  /*0f60*/  F2FP.F16.F32.PACK_AB R11, R11, R10 ;  /* 0x0000000a0b0b723e */ /* 0x000fe400000000ff */
[----:B------:R-:W-:Y:S02]  /*0f70*/  F2FP.F16.F32.PACK_AB R7, R7, R0 ;  /* 0x000000000707723e */ /* 0x000fe400000000ff */
[----:B------:R-:W-:Y:S01]  /*0f80*/  F2FP.F16.F32.PACK_AB R15, R15, R6 ;  /* 0x000000060f0f723e */ /* 0x000fe200000000ff */
[----:B------:R-:W-:Y:S04]  /*0f90*/  STG.E desc[UR4][R2.64], R9 ;  /* 0x0000000902007986 */ /* 0x000fe8000c101904 */
[----:B------:R-:W-:Y:S04]  /*0fa0*/  STG.E desc[UR4][R2.64+0x200], R11 ;  /* 0x0002000b02007986 */ /* 0x000fe8000c101904 */
[----:B------:R-:W-:Y:S04]  /*0fb0*/  STG.E desc[UR4][R2.64+0x400], R7 ;  /* 0x0004000702007986 */ /* 0x000fe8000c101904 */
[----:B------:R-:W-:Y:S01]  /*0fc0*/  STG.E desc[UR4][R2.64+0x600], R15 ;  /* 0x0006000f02007986 */ /* 0x000fe2000c101904 */
[----:B------:R-:W-:Y:S05]  /*0fd0*/  EXIT ;  /* 0x000000000000794d */ /* 0x000fea0003800000 */
.L_x_859:
        /* <DEDUP_REMOVED lines=10> */
.L_x_7984:


//--------------------- .text._ZN2at6native29vectorized_elementwise_kernelILi4ENS0_13BinaryFunctorIN3c104HalfES4_S4_ZZZNS0_20copysign_kernel_cudaERNS_18TensorIteratorBaseEENKUlvE_clEvENKUlvE2_clEvEUlS4_S4_E_EESt5arrayIPcLm3EEEEviT0_T1_ --------------------------
	.section	.text._ZN2at6native29vectorized_elementwise_kernelILi4ENS0_13BinaryFunctorIN3c104HalfES4_S4_ZZZNS0_20copysign_kernel_cudaERNS_18TensorIteratorBaseEENKUlvE_clEvENKUlvE2_clEvEUlS4_S4_E_EESt5arrayIPcLm3EEEEviT0_T1_,"ax",@progbits
	.align	128
        .global         _ZN2at6native29vectorized_elementwise_kernelILi4ENS0_13BinaryFunctorIN3c104HalfES4_S4_ZZZNS0_20copysign_kernel_cudaERNS_18TensorIteratorBaseEENKUlvE_clEvENKUlvE2_clEvEUlS4_S4_E_EESt5arrayIPcLm3EEEEviT0_T1_
        .type           _ZN2at6native29vectorized_elementwise_kernelILi4ENS0_13BinaryFunctorIN3c104HalfES4_S4_ZZZNS0_20copysign_kernel_cudaERNS_18TensorIteratorBaseEENKUlvE_clEvENKUlvE2_clEvEUlS4_S4_E_EESt5arrayIPcLm3EEEEviT0_T1_,@function
        .size           _ZN2at6native29vectorized_elementwise_kernelILi4ENS0_13BinaryFunctorIN3c104HalfES4_S4_ZZZNS0_20copysign_kernel_cudaERNS_18TensorIteratorBaseEENKUlvE_clEvENKUlvE2_clEvEUlS4_S4_E_EESt5arrayIPcLm3EEEEviT0_T1_,(.L_x_7985 - _ZN2at6native29vectorized_elementwise_kernelILi4ENS0_13BinaryFunctorIN3c104HalfES4_S4_ZZZNS0_20copysign_kernel_cudaERNS_18TensorIteratorBaseEENKUlvE_clEvENKUlvE2_clEvEUlS4_S4_E_EESt5arrayIPcLm3EEEEviT0_T1_)
        .other          _ZN2at6native29vectorized_elementwise_kernelILi4ENS0_13BinaryFunctorIN3c104HalfES4_S4_ZZZNS0_20copysign_kernel_cudaERNS_18TensorIteratorBaseEENKUlvE_clEvENKUlvE2_clEvEUlS4_S4_E_EESt5arrayIPcLm3EEEEviT0_T1_,@"STO_CUDA_ENTRY STV_DEFAULT"
_ZN2at6native29vectorized_elementwise_kernelILi4ENS0_13BinaryFunctorIN3c104HalfES4_S4_ZZZNS0_20copysign_kernel_cudaERNS_18TensorIteratorBaseEENKUlvE_clEvENKUlvE2_clEvEUlS4_S4_E_EESt5arrayIPcLm3EEEEviT0_T1_:
.text._ZN2at6native29vectorized_elementwise_kernelILi4ENS0_13BinaryFunctorIN3c104HalfES4_S4_ZZZNS0_20copysign_kernel_cudaERNS_18TensorIteratorBaseEENKUlvE_clEvENKUlvE2_clEvEUlS4_S4_E_EESt5arrayIPcLm3EEEEviT0_T1_:
        /* <DEDUP_REMOVED lines=165> */
.L_x_863:
[----:B------:R-:W-:-:S13]  /*0a50*/  ISETP.GE.U32.AND P0, PT, R3, R2, PT ;  /* 0x000000020300720c */ /* 0x000fda0003f06070 */
[----:B------:R-:W-:Y:S05]  /*0a60*/  @P0 BRA `(.L_x_865) ;  /* 0x0000000000300947 */ /* 0x000fea0003800000 */
[----:B0-----:R-:W0:Y:S01]  /*0a70*/  LDC.64 R10, c[0x0][0x388] ;  /* 0x0000e200ff0a7b82 */ /* 0x001e220000000a00 */
[----:B------:R-:W-:Y:S01]  /*0a80*/  IADD3 R13, PT, PT, R0, R3, RZ ;  /* 0x00000003000d7210 */ /* 0x000fe20007ffe0ff */
[----:B------:R-:W-:-:S04]  /*0a90*/  VIADD R3, R3, 0x80 ;  /* 0x0000008003037836 */ /* 0x000fc80000000000 */
[----:B0-----:R-:W-:-:S05]  /*0aa0*/  IMAD.WIDE.U32 R10, R13, 0x2, R10 ;  /* 0x000000020d0a7825 */ /* 0x001fca00078e000a */
[----:B------:R1:W-:Y:S02]  /*0ab0*/  STG.E.U16 desc[UR4][R10.64], R5 ;  /* 0x000000050a007986 */ /* 0x0003e4000c101504 */
.L_x_864:
[----:B------:R-:W-:-:S13]  /*0ac0*/  ISETP.GE.U32.AND P0, PT, R3, R2, PT ;  /* 0x000000020300720c */ /* 0x000fda0003f06070 */
[----:B------:R-:W-:Y:S05]  /*0ad0*/  @P0 BRA `(.L_x_866) ;  /* 0x0000000000340947 */ /* 0x000fea0003800000 */
[----:B-1----:R-:W1:Y:S01]  /*0ae0*/  LDC.64 R4, c[0x0][0x388] ;  /* 0x0000e200ff047b82 */ /* 0x002e620000000a00 */
[----:B0-----:R-:W-:Y:S01]  /*0af0*/  IADD3 R11, PT, PT, R0, R3, RZ ;  /* 0x00000003000b7210 */ /* 0x001fe20007ffe0ff */
[----:B------:R-:W-:-:S04]  /*0b00*/  VIADD R3, R3, 0x80 ;  /* 0x0000008003037836 */ /* 0x000fc80000000000 */
[----:B-1----:R-:W-:-:S05]  /*0b10*/  IMAD.WIDE.U32 R4, R11, 0x2, R4 ;  /* 0x000000020b047825 */ /* 0x002fca00078e0004 */
[----:B------:R1:W-:Y:S02]  /*0b20*/  STG.E.U16 desc[UR4][R4.64], R6 ;  /* 0x0000000604007986 */ /* 0x0003e4000c101504 */
.L_x_865:
        /* <DEDUP_REMOVED lines=8> */
.L_x_866:
[----:B------:R-:W-:Y:S05]  /*0bb0*/  BSYNC.RELIABLE B1 ;  /* 0x0000000000017941 */ /* 0x000fea0003800100 */
.L_x_862:
[----:B------:R-:W-:-:S13]  /*0bc0*/  ISETP.GE.U32.AND P0, PT, R3, R2, PT ;  /* 0x000000020300720c */ /* 0x000fda0003f06070 */
[----:B-12---:R-:W1:Y:S01]  /*0bd0*/  @!P0 LDC.64 R4, c[0x0][0x388] ;  /* 0x0000e200ff048b82 */ /* 0x006e620000000a00 */
[----:B------:R-:W-:Y:S01]  /*0be0*/  @!P0 IADD3 R7, PT, PT, R0, R3, RZ ;  /* 0x0000000300078210 */ /* 0x000fe20007ffe0ff */
[----:B------:R-:W-:-:S04]  /*0bf0*/  @!P0 VIADD R3, R3, 0x80 ;  /* 0x0000008003038836 */ /* 0x000fc80000000000 */
[----:B-1----:R-:W-:-:S05]  /*0c00*/  @!P0 IMAD.WIDE.U32 R4, R7, 0x2, R4 ;  /* 0x0000000207048825 */ /* 0x002fca00078e0004 */
[----:B------:R2:W-:Y:S02]  /*0c10*/  @!P0 STG.E.U16 desc[UR4][R4.64], R8 ;  /* 0x0000000804008986 */ /* 0x0005e4000c101504 */
.L_x_867:
[----:B------:R-:W-:Y:S05]  /*0c20*/  BSYNC.RECONVERGENT B0 ;  /* 0x0000000000007941 */ /* 0x000fea0003800200 */
.L_x_861:
        /* <DEDUP_REMOVED lines=8> */
.L_x_860:
[----:B------:R-:W0:Y:S01]  /*0cb0*/  S2R R2, SR_TID.X ;  /* 0x0000000000027919 */ /* 0x000e220000002100 */
[----:B------:R-:W1:Y:S08]  /*0cc0*/  LDC.64 R4, c[0x0][0x390] ;  /* 0x0000e400ff047b82 */ /* 0x000e700000000a00 */
[----:B------:R-:W2:Y:S08]  /*0cd0*/  LDC.64 R6, c[0x0][0x398] ;  /* 0x0000e600ff067b82 */ /* 0x000eb00000000a00 */
[----:B------:R-:W3:Y:S01]  /*0ce0*/  LDC.64 R12, c[0x0][0x388] ;  /* 0x0000e200ff0c7b82 */ /* 0x000ee20000000a00 */
[----:B-1----:R-:W-:-:S04]  /*0cf0*/  IMAD.WIDE.U32 R4, R0, 0x2, R4 ;  /* 0x0000000200047825 */ /* 0x002fc800078e0004 */
[----:B0-----:R-:W-:-:S04]  /*0d00*/  IMAD.WIDE.U32 R14, R2, 0x8, R4 ;  /* 0x00000008020e7825 */ /* 0x001fc800078e0004 */
[----:B--2---:R-:W-:Y:S01]  /*0d10*/  IMAD.WIDE.U32 R6, R0, 0x2, R6 ;  /* 0x0000000200067825 */ /* 0x004fe200078e0006 */
[----:B------:R-:W2:Y:S04]  /*0d20*/  LDG.E.64 R8, desc[UR4][R14.64+0x400] ;  /* 0x000400040e087981 */ /* 0x000ea8000c1e1b00 */
[----:B------:R2:W4:Y:S01]  /*0d30*/  LDG.E.64 R4, desc[UR4][R14.64] ;  /* 0x000000040e047981 */ /* 0x000522000c1e1b00 */
[----:B------:R-:W-:-:S05]  /*0d40*/  IMAD.WIDE.U32 R16, R2, 0x8, R6 ;  /* 0x0000000802107825 */ /* 0x000fca00078e0006 */
[----:B------:R-:W5:Y:S04]  /*0d50*/  LDG.E.64 R6, desc[UR4][R16.64] ;  /* 0x0000000410067981 */ /* 0x000f68000c1e1b00 */
[----:B------:R0:W5:Y:S01]  /*0d60*/  LDG.E.64 R10, desc[UR4][R16.64+0x400] ;  /* 0x00040004100a7981 */ /* 0x000162000c1e1b00 */
[----:B---3--:R-:W-:-:S04]  /*0d70*/  IMAD.WIDE.U32 R12, R0, 0x2, R12 ;  /* 0x00000002000c7825 */ /* 0x008fc800078e000c */
[----:B------:R-:W-:-:S04]  /*0d80*/  IMAD.WIDE.U32 R12, R2, 0x8, R12 ;  /* 0x00000008020c7825 */ /* 0x000fc800078e000c */
[--C-:B--2---:R-:W-:Y:S02]  /*0d90*/  HADD2.F32 R15, -RZ, R9.reuse.H0_H0 ;  /* 0x20000009ff0f7230 */ /* 0x104fe40000004100 */
[----:B0-----:R-:W-:Y:S02]  /*0da0*/  HADD2.F32 R16, -RZ, R9.H1_H1 ;  /* 0x30000009ff107230 */ /* 0x001fe40000004100 */
[--C-:B----4-:R-:W-:Y:S02]  /*0db0*/  HADD2.F32 R3, -RZ, R4.reuse.H0_H0 ;  /* 0x20000004ff037230 */ /* 0x110fe40000004100 */
[----:B------:R-:W-:Y:S02]  /*0dc0*/  HADD2.F32 R18, -RZ, R4.H1_H1 ;  /* 0x30000004ff127230 */ /* 0x000fe40000004100 */
[----:B------:R-:W-:Y:S02]  /*0dd0*/  HADD2.F32 R20, -RZ, R5.H0_H0 ;  /* 0x20000005ff147230 */ /* 0x000fe40000004100 */
[----:B-----5:R-:W-:-:S02]  /*0de0*/  HADD2.F32 R21, -RZ, R7.H0_H0 ;  /* 0x20000007ff157230 */ /* 0x020fc40000004100 */
[----:B------:R-:W-:Y:S02]  /*0df0*/  HADD2.F32 R0, -RZ, R7.H1_H1 ;  /* 0x30000007ff007230 */ /* 0x000fe40000004100 */
[--C-:B------:R-:W-:Y:S02]  /*0e00*/  HADD2.F32 R7, -RZ, R10.reuse.H0_H0 ;  /* 0x2000000aff077230 */ /* 0x100fe40000004100 */
[----:B------:R-:W-:Y:S02]  /*0e10*/  HADD2.F32 R9, -RZ, R10.H1_H1 ;  /* 0x3000000aff097230 */ /* 0x000fe40000004100 */
[----:B------:R-:W-:Y:S02]  /*0e20*/  HADD2.F32 R4, -RZ, R6.H0_H0 ;  /* 0x20000006ff047230 */ /* 0x000fe40000004100 */
[----:B------:R-:W-:Y:S02]  /*0e30*/  HADD2.F32 R14, -RZ, R8.H0_H0 ;  /* 0x20000008ff0e7230 */ /* 0x000fe40000004100 */
[----:B------:R-:W-:-:S02]  /*0e40*/  HADD2.F32 R10, -RZ, R11.H0_H0 ;  /* 0x2000000bff0a7230 */ /* 0x000fc40000004100 */
[----:B------:R-:W-:Y:S02]  /*0e50*/  HADD2.F32 R19, -RZ, R6.H1_H1 ;  /* 0x30000006ff137230 */ /* 0x000fe40000004100 */
[----:B------:R-:W-:Y:S02]  /*0e60*/  HADD2.F32 R5, -RZ, R5.H1_H1 ;  /* 0x30000005ff057230 */ /* 0x000fe40000004100 */
[----:B------:R-:W-:Y:S02]  /*0e70*/  HADD2.F32 R8, -RZ, R8.H1_H1 ;  /* 0x30000008ff087230 */ /* 0x000fe40000004100 */
[----:B------:R-:W-:Y:S01]  /*0e80*/  HADD2.F32 R11, -RZ, R11.H1_H1 ;  /* 0x3000000bff0b7230 */ /* 0x000fe20000004100 */
[----:B------:R-:W-:Y:S02]  /*0e90*/  LOP3.LUT R3, R3, 0x80000000, R4, 0xb8, !PT ;  /* 0x8000000003037812 */ /* 0x000fe400078eb804 */
        /* <DEDUP_REMOVED lines=11> */
[----:B------:R-:W-:Y:S04]  /*0f50*/  STG.E.64 desc[UR4][R12.64], R4 ;  /* 0x000000040c007986 */ /* 0x000fe8000c101b04 */
[----:B------:R-:W-:Y:S01]  /*0f60*/  STG.E.64 desc[UR4][R12.64+0x400], R8 ;  /* 0x000400080c007986 */ /* 0x000fe2000c101b04 */
[----:B------:R-:W-:Y:S05]  /*0f70*/  EXIT ;  /* 0x000000000000794d */ /* 0x000fea0003800000 */
.L_x_868:
        /* <DEDUP_REMOVED lines=16> */
.L_x_7985:


//--------------------- .text._ZN2at6native29vectorized_elementwise_kernelILi8ENS0_13BinaryFunctorIN3c104HalfES4_S4_ZZZNS0_20copysign_kernel_cudaERNS_18TensorIteratorBaseEENKUlvE_clEvENKUlvE2_clEvEUlS4_S4_E_EESt5arrayIPcLm3EEEEviT0_T1_ --------------------------
	.section	.text._ZN2at6native29vectorized_elementwise_kernelILi8ENS0_13BinaryFunctorIN3c104HalfES4_S4_ZZZNS0_20copysign_kernel_cudaERNS_18TensorIteratorBaseEENKUlvE_clEvENKUlvE2_clEvEUlS4_S4_E_EESt5arrayIPcLm3EEEEviT0_T1_,"ax",@progbits
	.align	128
        .global         _ZN2at6native29vectorized_elementwise_kernelILi8ENS0_13BinaryFunctorIN3c104HalfES4_S4_ZZZNS0_20copysign_kernel_cudaERNS_18TensorIteratorBaseEENKUlvE_clEvENKUlvE2_clEvEUlS4_S4_E_EESt5arrayIPcLm3EEEEviT0_T1_
        .type           _ZN2at6native29vectorized_elementwise_kernelILi8ENS0_13BinaryFunctorIN3c104HalfES4_S4_ZZZNS0_20copysign_kernel_cudaERNS_18TensorIteratorBaseEENKUlvE_clEvENKUlvE2_clEvEUlS4_S4_E_EESt5arrayIPcLm3EEEEviT0_T1_,@function
        .size           _ZN2at6native29vectorized_elementwise_kernelILi8ENS0_13BinaryFunctorIN3c104HalfES4_S4_ZZZNS0_20copysign_kernel_cudaERNS_18TensorIteratorBaseEENKUlvE_clEvENKUlvE2_clEvEUlS4_S4_E_EESt5arrayIPcLm3EEEEviT0_T1_,(.L_x_7986 - _ZN2at6native29vectorized_elementwise_kernelILi8ENS0_13BinaryFunctorIN3c104HalfES4_S4_ZZZNS0_20copysign_kernel_cudaERNS_18TensorIteratorBaseEENKUlvE_clEvENKUlvE2_clEvEUlS4_S4_E_EESt5arrayIPcLm3EEEEviT0_T1_)
        .other          _ZN2at6native29vectorized_elementwise_kernelILi8ENS0_13BinaryFunctorIN3c104HalfES4_S4_ZZZNS0_20copysign_kernel_cudaERNS_18TensorIteratorBaseEENKUlvE_clEvENKUlvE2_clEvEUlS4_S4_E_EESt5arrayIPcLm3EEEEviT0_T1_,@"STO_CUDA_ENTRY STV_DEFAULT"
_ZN2at6native29vectorized_elementwise_kernelILi8ENS0_13BinaryFunctorIN3c104HalfES4_S4_ZZZNS0_20copysign_kernel_cudaERNS_18TensorIteratorBaseEENKUlvE_clEvENKUlvE2_clEvEUlS4_S4_E_EESt5arrayIPcLm3EEEEviT0_T1_:
.text._ZN2at6native29vectorized_elementwise_kernelILi8ENS0_13BinaryFunctorIN3c104HalfES4_S4_ZZZNS0_20copysign_kernel_cudaERNS_18TensorIteratorBaseEENKUlvE_clEvENKUlvE2_clEvEUlS4_S4_E_EESt5arrayIPcLm3EEEEviT0_T1_:
[----:B------:R-:W-:Y:S01]  /*0000*/  LDC R1, c[0x0][0x37c] ;  /* 0x0000df00ff017b82 */ /* 0x000fe20000000800 */
[----:B------:R-:W-:Y:S05]  /*0010*/  EXIT ;  /* 0x000000000000794d */ /* 0x000fea0003800000 */
.L_x_869:
        /* <DEDUP_REMOVED lines=14> */
.L_x_7986:


//--------------------- .text._ZN2at6native18elementwise_kernelILi128ELi4EZNS0_15gpu_kernel_implINS0_13BUnaryFunctorIN3c104HalfES5_S5_ZZZNS0_20copysign_kernel_cudaERNS_18TensorIteratorBaseEENKUlvE_clEvENKUlvE2_clEvEUlS5_S5_E_EEEEvS7_RKT_EUliE_EEviT1_ --------------------------
	.section	.text._ZN2at6native18elementwise_kernelILi128ELi4EZNS0_15gpu_kernel_implINS0_13BUnaryFunctorIN3c104HalfES5_S5_ZZZNS0_20copysign_kernel_cudaERNS_18TensorIteratorBaseEENKUlvE_clEvENKUlvE2_clEvEUlS5_S5_E_EEEEvS7_RKT_EUliE_EEviT1_,"ax",@progbits
	.align	128
        .global         _ZN2at6native18elementwise_kernelILi128ELi4EZNS0_15gpu_kernel_implINS0_13BUnaryFunctorIN3c104HalfES5_S5_ZZZNS0_20copysign_kernel_cudaERNS_18TensorIteratorBaseEENKUlvE_clEvENKUlvE2_clEvEUlS5_S5_E_EEEEvS7_RKT_EUliE_EEviT1_
        .type           _ZN2at6native18elementwise_kernelILi128ELi4EZNS0_15gpu_kernel_implINS0_13BUnaryFunctorIN3c104HalfES5_S5_ZZZNS0_20copysign_kernel_cudaERNS_18TensorIteratorBaseEENKUlvE_clEvENKUlvE2_clEvEUlS5_S5_E_EEEEvS7_RKT_EUliE_EEviT1_,@function
        .size           _ZN2at6native18elementwise_kernelILi128ELi4EZNS0_15gpu_kernel_implINS0_13BUnaryFunctorIN3c104HalfES5_S5_ZZZNS0_20copysign_kernel_cudaERNS_18TensorIteratorBaseEENKUlvE_clEvENKUlvE2_clEvEUlS5_S5_E_EEEEvS7_RKT_EUliE_EEviT1_,(.L_x_7987 - _ZN2at6native18elementwise_kernelILi128ELi4EZNS0_15gpu_kernel_implINS0_13BUnaryFunctorIN3c104HalfES5_S5_ZZZNS0_20copysign_kernel_cudaERNS_18TensorIteratorBaseEENKUlvE_clEvENKUlvE2_clEvEUlS5_S5_E_EEEEvS7_RKT_EUliE_EEviT1_)
        .other          _ZN2at6native18elementwise_kernelILi128ELi4EZNS0_15gpu_kernel_implINS0_13BUnaryFunctorIN3c104HalfES5_S5_ZZZNS0_20copysign_kernel_cudaERNS_18TensorIteratorBaseEENKUlvE_clEvENKUlvE2_clEvEUlS5_S5_E_EEEEvS7_RKT_EUliE_EEviT1_,@"STO_CUDA_ENTRY STV_DEFAULT"
_ZN2at6native18elementwise_kernelILi128ELi4EZNS0_15gpu_kernel_implINS0_13BUnaryFunctorIN3c104HalfES5_S5_ZZZNS0_20copysign_kernel_cudaERNS_18TensorIteratorBaseEENKUlvE_clEvENKUlvE2_clEvEUlS5_S5_E_EEEEvS7_RKT_EUliE_EEviT1_:
.text._ZN2at6native18elementwise_kernelILi128ELi4EZNS0_15gpu_kernel_implINS0_13BUnaryFunctorIN3c104HalfES5_S5_ZZZNS0_20copysign_kernel_cudaERNS_18TensorIteratorBaseEENKUlvE_clEvENKUlvE2_clEvEUlS5_S5_E_EEEEvS7_RKT_EUliE_EEviT1_:
        /* <DEDUP_REMOVED lines=9> */
[----:B---3--:R-:W-:-:S02]  /*0090*/  UIADD3 UR40, UPT, UPT, UR39, -0x1, URZ ;  /* 0xffffffff27287890 */ /* 0x008fc4000fffe0ff */
[----:B--2---:R-:W-:Y:S02]  /*00a0*/  USHF.L.U32 UR4, UR4, 0x9, URZ ;  /* 0x0000000904047899 */ /* 0x004fe400080006ff */
[----:B------:R-:W-:-:S04]  /*00b0*/  UISETP.LT.U32.AND UP0, UPT, UR40, 0x18, UPT ;  /* 0x000000182800788c */ /* 0x000fc8000bf01070 */
[----:B------:R-:W-:Y:S01]  /*00c0*/  USEL UR38, UR40, 0x18, UP0 ;  /* 0x0000001828267887 */ /* 0x000fe20008000000 */
[----:B-1----:R-:W-:-:S03]  /*00d0*/  LOP3.LUT R17, R17, UR4, RZ, 0xfc, !PT ;  /* 0x0000000411117c12 */ /* 0x002fc6000f8efcff */
[----:B------:R-:W-:Y:S01]  /*00e0*/  UIADD3 UR38, UPT, UPT, UR38, 0x1, URZ ;  /* 0x0000000126267890 */ /* 0x000fe2000fffe0ff */
[----:B----4-:R-:W-:-:S13]  /*00f0*/  ISETP.GE.AND P0, PT, R17, UR5, PT ;  /* 0x0000000511007c0c */ /* 0x010fda000bf06270 */
[----:B0-----:R-:W-:Y:S05]  /*0100*/  @P0 BRA `(.L_x_871) ;  /* 0x00000030008c0947 */ /* 0x001fea0003800000 */
[----:B------:R-:W-:Y:S01]  /*0110*/  UISETP.NE.AND UP0, UPT, UR39, URZ, UPT ;  /* 0x000000ff2700728c */ /* 0x000fe2000bf05270 */
[----:B------:R-:W-:Y:S02]  /*0120*/  IMAD.MOV.U32 R0, RZ, RZ, RZ ;  /* 0x000000ffff007224 */ /* 0x000fe400078e00ff */
[----:B------:R-:W-:-:S06]  /*0130*/  IMAD.MOV.U32 R16, RZ, RZ, RZ ;  /* 0x000000ffff107224 */ /* 0x000fcc00078e00ff */
[----:B------:R-:W-:Y:S05]  /*0140*/  BRA.U !UP0, `(.L_x_872) ;  /* 0x0000001108a87547 */ /* 0x000fea000b800000 */
[----:B------:R-:W0:Y:S01]  /*0150*/  LDCU.64 UR4, c[0x0][0x390] ;  /* 0x00007200ff0477ac */ /* 0x000e220008000a00 */
[----:B------:R-:W-:Y:S01]  /*0160*/  HFMA2 R16, -RZ, RZ, 0, 0 ;  /* 0x00000000ff107431 */ /* 0x000fe200000001ff */
[----:B------:R-:W1:Y:S01]  /*0170*/  LDCU UR6, c[0x0][0x38c] ;  /* 0x00007180ff0677ac */ /* 0x000e620008000800 */
[----:B------:R-:W2:Y:S01]  /*0180*/  LDCU.64 UR8, c[0x0][0x4b8] ;  /* 0x00009700ff0877ac */ /* 0x000ea20008000a00 */
[----:B------:R-:W-:Y:S02]  /*0190*/  UISETP.NE.AND UP0, UPT, UR40, URZ, UPT ;  /* 0x000000ff2800728c */ /* 0x000fe4000bf05270 */
[----:B0-----:R-:W-:-:S05]  /*01a0*/  IMAD.HI.U32 R2, R17, UR4, R16 ;  /* 0x0000000411027c27 */ /* 0x001fca000f8e0010 */
[----:B------:R-:W-:-:S05]  /*01b0*/  SHF.R.U32.HI R3, RZ, UR5, R2 ;  /* 0x00000005ff037c19 */ /* 0x000fca0008011602 */
[----:B------:R-:W-:-:S04]  /*01c0*/  IMAD.MOV R0, RZ, RZ, -R3 ;  /* 0x000000ffff007224 */ /* 0x000fc800078e0a03 */
[----:B-1----:R-:W-:-:S04]  /*01d0*/  IMAD R0, R0, UR6, R17 ;  /* 0x0000000600007c24 */ /* 0x002fc8000f8e0211 */
[C---:B--2---:R-:W-:Y:S02]  /*01e0*/  IMAD R16, R0.reuse, UR8, RZ ;  /* 0x0000000800107c24 */ /* 0x044fe4000f8e02ff */
[----:B------:R-:W-:Y:S01]  /*01f0*/  IMAD R0, R0, UR9, RZ ;  /* 0x0000000900007c24 */ /* 0x000fe2000f8e02ff */
[----:B------:R-:W-:Y:S06]  /*0200*/  BRA.U !UP0, `(.L_x_872) ;  /* 0x0000001108787547 */ /* 0x000fec000b800000 */
[----:B------:R-:W0:Y:S01]  /*0210*/  LDCU.64 UR6, c[0x0][0x398] ;  /* 0x00007300ff0677ac */ /* 0x000e220008000a00 */
[----:B------:R-:W-:Y:S01]  /*0220*/  IMAD.MOV.U32 R2, RZ, RZ, RZ ;  /* 0x000000ffff027224 */ /* 0x000fe200078e00ff */
[----:B------:R-:W1:Y:S01]  /*0230*/  LDCU UR4, c[0x0][0x3a0] ;  /* 0x00007400ff0477ac */ /* 0x000e620008000800 */
[----:B------:R-:W2:Y:S01]  /*0240*/  LDCU.64 UR8, c[0x0][0x4c0] ;  /* 0x00009800ff0877ac */ /* 0x000ea20008000a00 */
[----:B------:R-:W-:Y:S01]  /*0250*/  UISETP.NE.AND UP0, UPT, UR38, 0x2, UPT ;  /* 0x000000022600788c */ /* 0x000fe2000bf05270 */
[----:B0-----:R-:W-:-:S05]  /*0260*/  IMAD.HI.U32 R4, R3, UR7, R2 ;  /* 0x0000000703047c27 */ /* 0x001fca000f8e0002 */
[----:B-1----:R-:W-:-:S04]  /*0270*/  SHF.R.U32.HI R5, RZ, UR4, R4 ;  /* 0x00000004ff057c19 */ /* 0x002fc80008011604 */
[----:B------:R-:W-:-:S05]  /*0280*/  IADD3 R2, PT, PT, -R5, RZ, RZ ;  /* 0x000000ff05027210 */ /* 0x000fca0007ffe1ff */
[----:B------:R-:W-:-:S04]  /*0290*/  IMAD R3, R2, UR6, R3 ;  /* 0x0000000602037c24 */ /* 0x000fc8000f8e0203 */
[C---:B--2---:R-:W-:Y:S02]  /*02a0*/  IMAD R16, R3.reuse, UR8, R16 ;  /* 0x0000000803107c24 */ /* 0x044fe4000f8e0210 */
[----:B------:R-:W-:Y:S01]  /*02b0*/  IMAD R0, R3, UR9, R0 ;  /* 0x0000000903007c24 */ /* 0x000fe2000f8e0200 */
[----:B------:R-:W-:Y:S06]  /*02c0*/  BRA.U !UP0, `(.L_x_872) ;  /* 0x0000001108487547 */ /* 0x000fec000b800000 */
[----:B------:R-:W0:Y:S01]  /*02d0*/  LDCU.64 UR4, c[0x0][0x3a8] ;  /* 0x00007500ff0477ac */ /* 0x000e220008000a00 */
[----:B------:R-:W-:Y:S01]  /*02e0*/  IMAD.MOV.U32 R4, RZ, RZ, RZ ;  /* 0x000000ffff047224 */ /* 0x000fe200078e00ff */
[----:B------:R-:W1:Y:S01]  /*02f0*/  LDCU UR6, c[0x0][0x3a4] ;  /* 0x00007480ff0677ac */ /* 0x000e620008000800 */
[----:B------:R-:W2:Y:S01]  /*0300*/  LDCU.64 UR8, c[0x0][0x4c8] ;  /* 0x00009900ff0877ac */ /* 0x000ea20008000a00 */
[----:B------:R-:W-:Y:S01]  /*0310*/  UISETP.NE.AND UP0, UPT, UR38, 0x3, UPT ;  /* 0x000000032600788c */ /* 0x000fe2000bf05270 */
[----:B0-----:R-:W-:-:S05]  /*0320*/  IMAD.HI.U32 R2, R5, UR4, R4 ;  /* 0x0000000405027c27 */ /* 0x001fca000f8e0004 */
[----:B------:R-:W-:-:S05]  /*0330*/  SHF.R.U32.HI R3, RZ, UR5, R2 ;  /* 0x00000005ff037c19 */ /* 0x000fca0008011602 */
[----:B------:R-:W-:-:S04]  /*0340*/  IMAD.MOV R4, RZ, RZ, -R3 ;  /* 0x000000ffff047224 */ /* 0x000fc800078e0a03 */
[----:B-1----:R-:W-:-:S04]  /*0350*/  IMAD R5, R4, UR6, R5 ;  /* 0x0000000604057c24 */ /* 0x002fc8000f8e0205 */
[C---:B--2---:R-:W-:Y:S02]  /*0360*/  IMAD R16, R5.reuse, UR8, R16 ;  /* 0x0000000805107c24 */ /* 0x044fe4000f8e0210 */
[----:B------:R-:W-:Y:S01]  /*0370*/  IMAD R0, R5, UR9, R0 ;  /* 0x0000000905007c24 */ /* 0x000fe2000f8e0200 */
[----:B------:R-:W-:Y:S06]  /*0380*/  BRA.U !UP0, `(.L_x_872) ;  /* 0x0000001108187547 */ /* 0x000fec000b800000 */
[----:B------:R-:W0:Y:S01]  /*0390*/  LDCU.64 UR6, c[0x0][0x3b0] ;  /* 0x00007600ff0677ac */ /* 0x000e220008000a00 */
[----:B------:R-:W-:Y:S01]  /*03a0*/  MOV R2, RZ ;  /* 0x000000ff00027202 */ /* 0x000fe20000000f00 */
[----:B------:R-:W1:Y:S01]  /*03b0*/  LDCU UR4, c[0x0][0x3b8] ;  /* 0x00007700ff0477ac */ /* 0x000e620008000800 */
[----:B------:R-:W2:Y:S01]  /*03c0*/  LDCU.64 UR8, c[0x0][0x4d0] ;  /* 0x00009a00ff0877ac */ /* 0x000ea20008000a00 */
[----:B------:R-:W-:Y:S02]  /*03d0*/  UISETP.NE.AND UP0, UPT, UR38, 0x4, UPT ;  /* 0x000000042600788c */ /* 0x000fe4000bf05270 */
[----:B0-----:R-:W-:-:S05]  /*03e0*/  IMAD.HI.U32 R4, R3, UR7, R2 ;  /* 0x0000000703047c27 */ /* 0x001fca000f8e0002 */
[----:B-1----:R-:W-:-:S05]  /*03f0*/  SHF.R.U32.HI R5, RZ, UR4, R4 ;  /* 0x00000004ff057c19 */ /* 0x002fca0008011604 */
[----:B------:R-:W-:-:S04]  /*0400*/  IMAD.MOV R2, RZ, RZ, -R5 ;  /* 0x000000ffff027224 */ /* 0x000fc800078e0a05 */
        /* <DEDUP_REMOVED lines=10> */
[----:B------:R-:W-:-:S04]  /*04b0*/  SHF.R.U32.HI R3, RZ, UR5, R2 ;  /* 0x00000005ff037c19 */ /* 0x000fc80008011602 */
[----:B------:R-:W-:-:S05]  /*04c0*/  IADD3 R4, PT, PT, -R3, RZ, RZ ;  /* 0x000000ff03047210 */ /* 0x000fca0007ffe1ff */
[----:B-1----:R-:W-:-:S04]  /*04d0*/  IMAD R5, R4, UR6, R5 ;  /* 0x0000000604057c24 */ /* 0x002fc8000f8e0205 */
        /* <DEDUP_REMOVED lines=16> */
[----:B------:R-:W-:Y:S01]  /*05e0*/  HFMA2 R4, -RZ, RZ, 0, 0 ;  /* 0x00000000ff047431 */ /* 0x000fe200000001ff */
[----:B------:R-:W1:Y:S01]  /*05f0*/  LDCU UR6, c[0x0][0x3d4] ;  /* 0x00007a80ff0677ac */ /* 0x000e620008000800 */
[----:B------:R-:W2:Y:S01]  /*0600*/  LDCU.64 UR8, c[0x0][0x4e8] ;  /* 0x00009d00ff0877ac */ /* 0x000ea20008000a00 */
[----:B------:R-:W-:Y:S02]  /*0610*/  UISETP.NE.AND UP0, UPT, UR38, 0x7, UPT ;  /* 0x000000072600788c */ /* 0x000fe4000bf05270 */
        /* <DEDUP_REMOVED lines=214> */
[----:B------:R-:W2:Y:S03]  /*1380*/  LDCU.64 UR8, c[0x0][0x578] ;  /* 0x0000af00ff0877ac */ /* 0x000ea60008000a00 */
[----:B0-----:R-:W-:-:S05]  /*1390*/  IMAD.HI.U32 R2, R5, UR4, R4 ;  /* 0x0000000405027c27 */ /* 0x001fca000f8e0004 */
[----:B------:R-:W-:-:S05]  /*13a0*/  SHF.R.U32.HI R2, RZ, UR5, R2 ;  /* 0x00000005ff027c19 */ /* 0x000fca0008011602 */
[----:B------:R-:W-:-:S04]  /*13b0*/  IMAD.MOV R3, RZ, RZ, -R2 ;  /* 0x000000ffff037224 */ /* 0x000fc800078e0a02 */
[----:B-1----:R-:W-:-:S04]  /*13c0*/  IMAD R5, R3, UR6, R5 ;  /* 0x0000000603057c24 */ /* 0x002fc8000f8e0205 */
[C---:B--2---:R-:W-:Y:S02]  /*13d0*/  IMAD R16, R5.reuse, UR8, R16 ;  /* 0x0000000805107c24 */ /* 0x044fe4000f8e0210 */
[----:B------:R-:W-:-:S07]  /*13e0*/  IMAD R0, R5, UR9, R0 ;  /* 0x0000000905007c24 */ /* 0x000fce000f8e0200 */
.L_x_872:
[----:B------:R-:W0:Y:S01]  /*13f0*/  LDCU.64 UR6, c[0x0][0x588] ;  /* 0x0000b100ff0677ac */ /* 0x000e220008000a00 */
[----:B------:R-:W-:-:S04]  /*1400*/  UPRMT UR4, UR42, 0x9910, URZ ;  /* 0x000099102a047896 */ /* 0x000fc800080000ff */
[----:B------:R-:W-:Y:S01]  /*1410*/  UISETP.GT.AND UP0, UPT, UR4, 0x9, UPT ;  /* 0x000000090400788c */ /* 0x000fe2000bf04270 */
[----:B0-----:R-:W-:-:S05]  /*1420*/  IADD3 R2, P0, PT, R0, UR6, RZ ;  /* 0x0000000600027c10 */ /* 0x001fca000ff1e0ff */
        /* <DEDUP_REMOVED lines=14> */
.L_x_876:
[----:B------:R-:W2:Y:S02]  /*1510*/  LDG.E.U8 R2, desc[UR36][R2.64] ;  /* 0x0000002402027981 */ /* 0x000ea4000c1e1100 */
[----:B--2---:R-:W-:-:S04]  /*1520*/  I2FP.F32.U32 R0, R2 ;  /* 0x0000000200007245 */ /* 0x004fc80000201000 */
[----:B------:R-:W-:Y:S01]  /*1530*/  F2FP.F16.F32.PACK_AB R0, RZ, R0 ;  /* 0x00000000ff00723e */ /* 0x000fe200000000ff */
[----:B------:R-:W-:Y:S06]  /*1540*/  BRA `(.L_x_878) ;  /* 0x0000000c009c7947 */ /* 0x000fec0003800000 */
.L_x_875:
        /* <DEDUP_REMOVED lines=10> */
.L_x_880:
[----:B------:R-:W2:Y:S02]  /*15f0*/  LDG.E R2, desc[UR36][R2.64] ;  /* 0x0000002402027981 */ /* 0x000ea4000c1e1900 */
[----:B--2---:R-:W-:-:S04]  /*1600*/  I2FP.F32.S32 R0, R2 ;  /* 0x0000000200007245 */ /* 0x004fc80000201400 */
[----:B------:R-:W-:Y:S01]  /*1610*/  F2FP.F16.F32.PACK_AB R0, RZ, R0 ;  /* 0x00000000ff00723e */ /* 0x000fe200000000ff */
[----:B------:R-:W-:Y:S06]  /*1620*/  BRA `(.L_x_878) ;  /* 0x0000000c00647947 */ /* 0x000fec0003800000 */
.L_x_879:
[----:B------:R-:W2:Y:S02]  /*1630*/  LDG.E.U16 R2, desc[UR36][R2.64] ;  /* 0x0000002402027981 */ /* 0x000ea4000c1e1500 */
[----:B--2---:R-:W0:Y:S02]  /*1640*/  I2F.S16 R0, R2 ;  /* 0x0000000200007306 */ /* 0x004e240000101400 */
[----:B0-----:R-:W-:Y:S01]  /*1650*/  F2FP.F16.F32.PACK_AB R0, RZ, R0 ;  /* 0x00000000ff00723e */ /* 0x001fe200000000ff */
[----:B------:R-:W-:Y:S06]  /*1660*/  BRA `(.L_x_878) ;  /* 0x0000000c00547947 */ /* 0x000fec0003800000 */
.L_x_874:
        /* <DEDUP_REMOVED lines=9> */
.L_x_882:
[----:B------:R0:W5:Y:S01]  /*1700*/  LDG.E.U16 R0, desc[UR36][R2.64] ;  /* 0x0000002402007981 */ /* 0x000162000c1e1500 */
[----:B------:R-:W-:Y:S05]  /*1710*/  BRA `(.L_x_878) ;  /* 0x0000000c00287947 */ /* 0x000fea0003800000 */
.L_x_881:
        /* <DEDUP_REMOVED lines=9> */
.L_x_884:
[----:B------:R1:W5:Y:S01]  /*17b0*/  LDG.E.U16 R0, desc[UR36][R2.64] ;  /* 0x0000002402007981 */ /* 0x000362000c1e1500 */
[----:B------:R-:W-:Y:S05]  /*17c0*/  BRA `(.L_x_878) ;  /* 0x0000000800fc7947 */ /* 0x000fea0003800000 */
.L_x_883:
        /* <DEDUP_REMOVED lines=12> */
.L_x_873:
        /* <DEDUP_REMOVED lines=13> */
.L_x_887:
        /* <DEDUP_REMOVED lines=12> */
.L_x_886:
[----:B------:R-:W-:-:S09]  /*1a20*/  UISETP.NE.AND UP0, UPT, UR4, 0xf, UPT ;  /* 0x0000000f0400788c */ /* 0x000fd2000bf05270 */
[----:B------:R-:W-:Y:S05]  /*1a30*/  BRA.U !UP0, `(.L_x_888) ;  /* 0x0000000108987547 */ /* 0x000fea000b800000 */
[----:B------:R-:W-:-:S09]  /*1a40*/  UISETP.NE.AND UP0, UPT, UR4, 0x17, UPT ;  /* 0x000000170400788c */ /* 0x000fd2000bf05270 */
[----:B------:R-:W-:Y:S05]  /*1a50*/  BRA.U !UP0, `(.L_x_889) ;  /* 0x00000001085c7547 */ /* 0x000fea000b800000 */
[----:B------:R-:W-:-:S09]  /*1a60*/  UISETP.NE.AND UP0, UPT, UR4, 0x18, UPT ;  /* 0x000000180400788c */ /* 0x000fd2000bf05270 */
[----:B------:R-:W-:Y:S05]  /*1a70*/  BRA.U UP0, `(.L_x_877) ;  /* 0x0000000500c07547 */ /* 0x000fea000b800000 */
[----:B------:R-:W2:Y:S01]  /*1a80*/  LDG.E.U8 R0, desc[UR36][R2.64] ;  /* 0x0000002402007981 */ /* 0x000ea2000c1e1100 */
[----:B------:R-:W-:Y:S01]  /*1a90*/  IMAD.MOV.U32 R6, RZ, RZ, 0x1f ;  /* 0x0000001fff067424 */ /* 0x000fe200078e00ff */
[----:B--2---:R-:W-:-:S04]  /*1aa0*/  SHF.L.U32 R0, R0, 0x18, RZ ;  /* 0x0000001800007819 */ /* 0x004fc800000006ff */
        /* <DEDUP_REMOVED lines=18> */
.L_x_889:
        /* <DEDUP_REMOVED lines=13> */
.L_x_888:
[----:B------:R-:W2:Y:S02]  /*1ca0*/  LDG.E.U16 R0, desc[UR36][R2.64] ;  /* 0x0000002402007981 */ /* 0x000ea4000c1e1500 */
[----:B--2---:R-:W-:-:S04]  /*1cb0*/  SHF.L.U32 R0, R0, 0x10, RZ ;  /* 0x0000001000007819 */ /* 0x004fc800000006ff */
[----:B------:R-:W-:Y:S01]  /*1cc0*/  F2FP.F16.F32.PACK_AB R0, RZ, R0 ;  /* 0x00000000ff00723e */ /* 0x000fe200000000ff */
[----:B------:R-:W-:Y:S06]  /*1cd0*/  BRA `(.L_x_878) ;  /* 0x0000000400b87947 */ /* 0x000fec0003800000 */
.L_x_885:
        /* <DEDUP_REMOVED lines=12> */
.L_x_892:
        /* <DEDUP_REMOVED lines=21> */
.L_x_896:
[----:B------:R-:W-:Y:S05]  /*1ef0*/  BSYNC.RECONVERGENT B1 ;  /* 0x0000000000017941 */ /* 0x000fea0003800200 */
.L_x_895:
[----:B------:R-:W-:Y:S01]  /*1f00*/  IMAD.SHL.U32 R0, R0, 0x100000, RZ ;  /* 0x0010000000007824 */ /* 0x000fe200078e00ff */
[----:B------:R-:W-:-:S04]  /*1f10*/  LEA R2, R2, 0x3b800000, 0x17 ;  /* 0x3b80000002027811 */ /* 0x000fc800078eb8ff */
[----:B------:R-:W-:-:S07]  /*1f20*/  LOP3.LUT R0, R2, R0, R7, 0xfe, !PT ;  /* 0x0000000002007212 */ /* 0x000fce00078efe07 */
.L_x_894:
[----:B------:R-:W-:Y:S05]  /*1f30*/  BSYNC.RECONVERGENT B0 ;  /* 0x0000000000007941 */ /* 0x000fea0003800200 */
.L_x_893:
[----:B------:R-:W-:Y:S01]  /*1f40*/  F2FP.F16.F32.PACK_AB R0, RZ, R0 ;  /* 0x00000000ff00723e */ /* 0x000fe200000000ff */
[----:B------:R-:W-:Y:S06]  /*1f50*/  BRA `(.L_x_878) ;  /* 0x0000000400187947 */ /* 0x000fec0003800000 */
.L_x_891:
        /* <DEDUP_REMOVED lines=21> */
.L_x_900:
[----:B------:R-:W-:Y:S05]  /*20b0*/  BSYNC.RECONVERGENT B1 ;  /* 0x0000000000017941 */ /* 0x000fea0003800200 */
.L_x_899:
[----:B------:R-:W-:Y:S01]  /*20c0*/  IMAD.SHL.U32 R0, R0, 0x200000, RZ ;  /* 0x0020000000007824 */ /* 0x000fe200078e00ff */
[----:B------:R-:W-:-:S04]  /*20d0*/  LEA R2, R2, 0x37800000, 0x17 ;  /* 0x3780000002027811 */ /* 0x000fc800078eb8ff */
[----:B------:R-:W-:-:S07]  /*20e0*/  LOP3.LUT R0, R2, R0, R7, 0xfe, !PT ;  /* 0x0000000002007212 */ /* 0x000fce00078efe07 */
.L_x_898:
[----:B------:R-:W-:Y:S05]  /*20f0*/  BSYNC.RECONVERGENT B0 ;  /* 0x0000000000007941 */ /* 0x000fea0003800200 */
.L_x_897:
[----:B------:R-:W-:Y:S01]  /*2100*/  F2FP.F16.F32.PACK_AB R0, RZ, R0 ;  /* 0x00000000ff00723e */ /* 0x000fe200000000ff */
[----:B------:R-:W-:Y:S06]  /*2110*/  BRA `(.L_x_878) ;  /* 0x0000000000a87947 */ /* 0x000fec0003800000 */
.L_x_890:
[----:B------:R-:W-:-:S09]  /*2120*/  UISETP.NE.AND UP0, UPT, UR4, 0x1c, UPT ;  /* 0x0000001c0400788c */ /* 0x000fd2000bf05270 */
[----:B------:R-:W-:Y:S05]  /*2130*/  BRA.U !UP0, `(.L_x_901) ;  /* 0x0000000108947547 */ /* 0x000fea000b800000 */
[----:B------:R-:W-:-:S09]  /*2140*/  UISETP.NE.AND UP0, UPT, UR4, 0x1d, UPT ;  /* 0x0000001d0400788c */ /* 0x000fd2000bf05270 */
[----:B------:R-:W-:Y:S05]  /*2150*/  BRA.U !UP0, `(.L_x_902) ;  /* 0x00000001087c7547 */ /* 0x000fea000b800000 */
[----:B------:R-:W-:-:S09]  /*2160*/  UISETP.NE.AND UP0, UPT, UR4, 0x2c, UPT ;  /* 0x0000002c0400788c */ /* 0x000fd2000bf05270 */
[----:B------:R-:W-:Y:S05]  /*2170*/  BRA.U !UP0, `(.L_x_903) ;  /* 0x0000000108487547 */ /* 0x000fea000b800000 */
.L_x_877:
[----:B------:R-:W-:Y:S01]  /*2180*/  MOV R2, 0x0 ;  /* 0x0000000000027802 */ /* 0x000fe20000000f00 */
[----:B------:R-:W0:Y:S01]  /*2190*/  LDCU.64 UR4, c[0x4][0x128] ;  /* 0x01002500ff0477ac */ /* 0x000e220008000a00 */
[----:B------:R-:W-:Y:S02]  /*21a0*/  HFMA2 R12, -RZ, RZ, 0, 5.9604644775390625e-08 ;  /* 0x00000001ff0c7431 */ /* 0x000fe400000001ff */
        /* <DEDUP_REMOVED lines=8> */
[----:B------:R-:W-:Y:S01]  /*2230*/  IMAD.U32 R7, RZ, RZ, UR7 ;  /* 0x00000007ff077e24 */ /* 0x000fe2000f8e00ff */
[----:B---3--:R-:W-:Y:S01]  /*2240*/  MOV R10, UR8 ;  /* 0x00000008000a7c02 */ /* 0x008fe20008000f00 */
[----:B------:R-:W-:-:S07]  /*2250*/  IMAD.U32 R11, RZ, RZ, UR9 ;  /* 0x00000009ff0b7e24 */ /* 0x000fce000f8e00ff */
[----:B------:R-:W-:-:S07]  /*2260*/  LEPC R20, `(.L_x_904) ;  /* 0x000000001014794e */ /* 0x000fce0000000000 */
[----:B--2---:R-:W-:Y:S05]  /*2270*/  CALL.ABS.NOINC R2 ;  /* 0x0000000002007343 */ /* 0x004fea0003c00000 */
.L_x_904:
[----:B------:R-:W-:Y:S01]  /*2280*/  PRMT R0, RZ, 0x7610, R0 ;  /* 0x00007610ff007816 */ /* 0x000fe20000000000 */
[----:B------:R-:W-:Y:S06]  /*2290*/  BRA `(.L_x_878) ;  /* 0x0000000000487947 */ /* 0x000fec0003800000 */
.L_x_903:
        /* <DEDUP_REMOVED lines=8> */
.L_x_906:
[----:B------:R-:W-:Y:S05]  /*2320*/  BSYNC.RECONVERGENT B0 ;  /* 0x0000000000007941 */ /* 0x000fea0003800200 */
.L_x_905:
[----:B------:R-:W-:Y:S01]  /*2330*/  F2FP.F16.F32.PACK_AB R0, RZ, R0 ;  /* 0x00000000ff00723e */ /* 0x000fe200000000ff */
[----:B------:R-:W-:Y:S06]  /*2340*/  BRA `(.L_x_878) ;  /* 0x00000000001c7947 */ /* 0x000fec0003800000 */
.L_x_902:
[----:B------:R-:W2:Y:S02]  /*2350*/  LDG.E.64 R2, desc[UR36][R2.64] ;  /* 0x0000002402027981 */ /* 0x000ea4000c1e1b00 */
[----:B--2---:R-:W0:Y:S02]  /*2360*/  I2F.U64 R0, R2 ;  /* 0x0000000200007312 */ /* 0x004e240000301000 */
[----:B0-----:R-:W-:Y:S01]  /*2370*/  F2FP.F16.F32.PACK_AB R0, RZ, R0 ;  /* 0x00000000ff00723e */ /* 0x001fe200000000ff */
[----:B------:R-:W-:Y:S06]  /*2380*/  BRA `(.L_x_878) ;  /* 0x00000000000c7947 */ /* 0x000fec0003800000 */
.L_x_901:
[----:B------:R-:W2:Y:S02]  /*2390*/  LDG.E R2, desc[UR36][R2.64] ;  /* 0x0000002402027981 */ /* 0x000ea4000c1e1900 */
[----:B--2---:R-:W-:-:S04]  /*23a0*/  I2FP.F32.U32 R0, R2 ;  /* 0x0000000200007245 */ /* 0x004fc80000201000 */
[----:B------:R-:W-:-:S07]  /*23b0*/  F2FP.F16.F32.PACK_AB R0, RZ, R0 ;  /* 0x00000000ff00723e */ /* 0x000fce00000000ff */
.L_x_878:
[----:B01----:R-:W0:Y:S01]  /*23c0*/  LDC.U16 R3, c[0x0][0x592] ;  /* 0x00016480ff037b82 */ /* 0x003e220000000400 */
[----:B------:R-:W1:Y:S01]  /*23d0*/  LDCU.64 UR6, c[0x0][0x580] ;  /* 0x0000b000ff0677ac */ /* 0x000e620008000a00 */
[----:B-----5:R-:W-:Y:S01]  /*23e0*/  HADD2.F32 R0, -RZ, R0.H0_H0 ;  /* 0x20000000ff007230 */ /* 0x020fe20000004100 */
[----:B------:R-:W-:-:S04]  /*23f0*/  UPRMT UR4, UR41, 0x9910, URZ ;  /* 0x0000991029047896 */ /* 0x000fc800080000ff */
[----:B------:R-:W-:Y:S01]  /*2400*/  UISETP.GT.AND UP0, UPT, UR4, 0x9, UPT ;  /* 0x000000090400788c */ /* 0x000fe2000bf04270 */
[----:B-1----:R-:W-:Y:S01]  /*2410*/  IADD3 R2, P0, PT, R16, UR6, RZ ;  /* 0x0000000610027c10 */ /* 0x002fe2000ff1e0ff */
[----:B0-----:R-:W-:-:S05]  /*2420*/  HADD2.F32 R3, -RZ, R3.H0_H0 ;  /* 0x20000003ff037230 */ /* 0x001fca0000004100 */
[----:B------:R-:W-:Y:S01]  /*2430*/  LOP3.LUT R0, R0, 0x80000000, R3, 0xb8, !PT ;  /* 0x8000000000007812 */ /* 0x000fe200078eb803 */
[----:B------:R-:W-:-:S03]  /*2440*/  IMAD.X R3, RZ, RZ, UR7, P0 ;  /* 0x00000007ff037e24 */ /* 0x000fc600080e06ff */
        /* <DEDUP_REMOVED lines=14> */
.L_x_910:
[----:B------:R-:W-:-:S06]  /*2530*/  HADD2.F32 R5, -RZ, R0.H0_H0 ;  /* 0x20000000ff057230 */ /* 0x000fcc0000004100 */
[----:B------:R-:W0:Y:S02]  /*2540*/  F2I.S64.TRUNC R4, R5 ;  /* 0x0000000500047311 */ /* 0x000e24000020d900 */
[----:B0-----:R3:W-:Y:S01]  /*2550*/  STG.E.U8 desc[UR36][R2.64], R4 ;  /* 0x0000000402007986 */ /* 0x0017e2000c101124 */
[----:B------:R-:W-:Y:S05]  /*2560*/  BRA `(.L_x_912) ;  /* 0x0000000c00707947 */ /* 0x000fea0003800000 */
.L_x_909:
        /* <DEDUP_REMOVED lines=10> */
.L_x_914:
[----:B------:R-:W-:-:S04]  /*2610*/  HADD2.F32 R0, -RZ, R0.H0_H0 ;  /* 0x20000000ff007230 */ /* 0x000fc80000004100 */
[----:B------:R-:W0:Y:S02]  /*2620*/  F2I.FTZ.TRUNC.NTZ R5, R0 ;  /* 0x0000000000057305 */ /* 0x000e24000021f100 */
[----:B0-----:R1:W-:Y:S01]  /*2630*/  STG.E desc[UR36][R2.64], R5 ;  /* 0x0000000502007986 */ /* 0x0013e2000c101924 */
[----:B------:R-:W-:Y:S05]  /*2640*/  BRA `(.L_x_912) ;  /* 0x0000000c00387947 */ /* 0x000fea0003800000 */
.L_x_913:
[----:B------:R-:W-:-:S04]  /*2650*/  HADD2.F32 R0, -RZ, R0.H0_H0 ;  /* 0x20000000ff007230 */ /* 0x000fc80000004100 */
[----:B------:R-:W0:Y:S02]  /*2660*/  F2I.FTZ.TRUNC.NTZ R5, R0 ;  /* 0x0000000000057305 */ /* 0x000e24000021f100 */
[----:B0-----:R2:W-:Y:S01]  /*2670*/  STG.E.U16 desc[UR36][R2.64], R5 ;  /* 0x0000000502007986 */ /* 0x0015e2000c101524 */
[----:B------:R-:W-:Y:S05]  /*2680*/  BRA `(.L_x_912) ;  /* 0x0000000c00287947 */ /* 0x000fea0003800000 */
.L_x_908:
        /* <DEDUP_REMOVED lines=9> */
.L_x_916:
[----:B------:R0:W-:Y:S01]  /*2720*/  STG.E.U16 desc[UR36][R2.64], R0 ;  /* 0x0000000002007986 */ /* 0x0001e2000c101524 */
[----:B------:R-:W-:Y:S05]  /*2730*/  BRA `(.L_x_912) ;  /* 0x0000000800fc7947 */ /* 0x000fea0003800000 */
.L_x_915:
        /* <DEDUP_REMOVED lines=10> */
.L_x_918:
[----:B------:R-:W-:-:S05]  /*27e0*/  HADD2.F32 R0, -RZ, R0.H0_H0 ;  /* 0x20000000ff007230 */ /* 0x000fca0000004100 */
[----:B------:R-:W-:-:S04]  /*27f0*/  F2FP.F16.F32.PACK_AB R0, RZ, R0 ;  /* 0x00000000ff00723e */ /* 0x000fc800000000ff */
[----:B------:R-:W-:-:S05]  /*2800*/  PRMT R0, R0, 0x5410, RZ ;  /* 0x0000541000007816 */ /* 0x000fca00000000ff */
[----:B------:R0:W-:Y:S01]  /*2810*/  STG.E desc[UR36][R2.64], R0 ;  /* 0x0000000002007986 */ /* 0x0001e2000c101924 */
[----:B------:R-:W-:Y:S05]  /*2820*/  BRA `(.L_x_912) ;  /* 0x0000000800c07947 */ /* 0x000fea0003800000 */
.L_x_917:
[----:B------:R-:W-:-:S05]  /*2830*/  HADD2.F32 R4, -RZ, R0.H0_H0 ;  /* 0x20000000ff047230 */ /* 0x000fca0000004100 */
[----:B------:R-:W-:-:S06]  /*2840*/  FMUL.FTZ R4, R4, 1 ;  /* 0x3f80000004047820 */ /* 0x000fcc0000410000 */
[----:B------:R-:W0:Y:S02]  /*2850*/  F2F.F64.F32 R4, R4 ;  /* 0x0000000400047310 */ /* 0x000e240000201800 */
[----:B0-----:R0:W-:Y:S01]  /*2860*/  STG.E.64 desc[UR36][R2.64], R4 ;  /* 0x0000000402007986 */ /* 0x0011e2000c101b24 */
[----:B------:R-:W-:Y:S05]  /*2870*/  BRA `(.L_x_912) ;  /* 0x0000000800ac7947 */ /* 0x000fea0003800000 */
.L_x_907:
        /* <DEDUP_REMOVED lines=13> */
.L_x_921:
[----:B------:R-:W-:Y:S01]  /*2950*/  HADD2.F32 R0, -RZ, R0.H0_H0 ;  /* 0x20000000ff007230 */ /* 0x000fe20000004100 */
[----:B------:R-:W-:-:S04]  /*2960*/  CS2R R6, SRZ ;  /* 0x0000000000067805 */ /* 0x000fc8000001ff00 */
[----:B------:R-:W-:-:S04]  /*2970*/  FMUL.FTZ R0, R0, 1 ;  /* 0x3f80000000007820 */ /* 0x000fc80000410000 */
[----:B------:R-:W0:Y:S02]  /*2980*/  F2F.F64.F32 R4, R0 ;  /* 0x0000000000047310 */ /* 0x000e240000201800 */
[----:B0-----:R0:W-:Y:S01]  /*2990*/  STG.E.128 desc[UR36][R2.64], R4 ;  /* 0x0000000402007986 */ /* 0x0011e2000c101d24 */
[----:B------:R-:W-:Y:S05]  /*29a0*/  BRA `(.L_x_912) ;  /* 0x0000000800607947 */ /* 0x000fea0003800000 */
.L_x_920:
        /* <DEDUP_REMOVED lines=19> */
.L_x_925:
[----:B------:R-:W-:Y:S05]  /*2ae0*/  BSYNC.RECONVERGENT B0 ;  /* 0x0000000000007941 */ /* 0x000fea0003800200 */
.L_x_924:
[----:B------:R-:W-:-:S05]  /*2af0*/  LOP3.LUT R5, R0, 0x80, R5, 0xf8, !PT ;  /* 0x0000008000057812 */ /* 0x000fca00078ef805 */
[----:B------:R0:W-:Y:S01]  /*2b00*/  STG.E.U8 desc[UR36][R2.64], R5 ;  /* 0x0000000502007986 */ /* 0x0001e2000c101124 */
[----:B------:R-:W-:Y:S05]  /*2b10*/  BRA `(.L_x_912) ;  /* 0x0000000800047947 */ /* 0x000fea0003800000 */
.L_x_923:
        /* <DEDUP_REMOVED lines=15> */
.L_x_927:
[----:B------:R-:W-:Y:S05]  /*2c10*/  BSYNC.RECONVERGENT B0 ;  /* 0x0000000000007941 */ /* 0x000fea0003800200 */
.L_x_926:
[----:B------:R-:W-:-:S05]  /*2c20*/  LOP3.LUT R5, R0, 0x80, R5, 0xf8, !PT ;  /* 0x0000008000057812 */ /* 0x000fca00078ef805 */
[----:B------:R0:W-:Y:S01]  /*2c30*/  STG.E.U8 desc[UR36][R2.64], R5 ;  /* 0x0000000502007986 */ /* 0x0001e2000c101124 */
[----:B------:R-:W-:Y:S05]  /*2c40*/  BRA `(.L_x_912) ;  /* 0x0000000400b87947 */ /* 0x000fea0003800000 */
.L_x_922:
[----:B------:R-:W-:-:S05]  /*2c50*/  HADD2.F32 R0, -RZ, R0.H0_H0 ;  /* 0x20000000ff007230 */ /* 0x000fca0000004100 */
[----:B------:R-:W-:-:S05]  /*2c60*/  F2FP.BF16.F32.PACK_AB R0, RZ, R0 ;  /* 0x00000000ff00723e */ /* 0x000fca00000010ff */
[----:B------:R0:W-:Y:S01]  /*2c70*/  STG.E.U16 desc[UR36][R2.64], R0 ;  /* 0x0000000002007986 */ /* 0x0001e2000c101524 */
[----:B------:R-:W-:Y:S05]  /*2c80*/  BRA `(.L_x_912) ;  /* 0x0000000400a87947 */ /* 0x000fea0003800000 */
.L_x_919:
        /* <DEDUP_REMOVED lines=12> */
.L_x_930:
[----:B------:R-:W-:Y:S01]  /*2d50*/  HADD2.F32 R5, -RZ, R0.H0_H0 ;  /* 0x20000000ff057230 */ /* 0x000fe20000004100 */
[----:B------:R-:W-:Y:S01]  /*2d60*/  BSSY.RECONVERGENT B0, `(.L_x_931) ;  /* 0x0000014000007945 */ /* 0x000fe20003800200 */
[----:B------:R-:W-:-:S03]  /*2d70*/  MOV R0, 0x80 ;  /* 0x0000008000007802 */ /* 0x000fc60000000f00 */
        /* <DEDUP_REMOVED lines=10> */
.L_x_933:
[----:B------:R-:W-:-:S04]  /*2e20*/  SHF.R.U32.HI R0, RZ, 0x14, R5 ;  /* 0x00000014ff007819 */ /* 0x000fc80000011605 */
[----:B------:R-:W-:-:S04]  /*2e30*/  LOP3.LUT R0, R0, 0x1, RZ, 0xc0, !PT ;  /* 0x0000000100007812 */ /* 0x000fc800078ec0ff */
[----:B------:R-:W-:-:S04]  /*2e40*/  IADD3 R0, PT, PT, R5, 0x487ffff, R0 ;  /* 0x0487ffff05007810 */ /* 0x000fc80007ffe000 */
[----:B------:R-:W-:-:S04]  /*2e50*/  SHF.R.U32.HI R0, RZ, 0x14, R0 ;  /* 0x00000014ff007819 */ /* 0x000fc80000011600 */
[----:B------:R-:W-:-:S07]  /*2e60*/  LOP3.LUT R4, R0, 0xff, RZ, 0xc0, !PT ;  /* 0x000000ff00047812 */ /* 0x000fce00078ec0ff */
.L_x_934:
[----:B------:R-:W-:-:S04]  /*2e70*/  SHF.R.U32.HI R5, RZ, 0x18, R5 ;  /* 0x00000018ff057819 */ /* 0x000fc80000011605 */
[----:B------:R-:W-:-:S04]  /*2e80*/  LOP3.LUT R4, R4, 0x80, R5, 0xf8, !PT ;  /* 0x0000008004047812 */ /* 0x000fc800078ef805 */
[----:B------:R-:W-:-:S07]  /*2e90*/  PRMT R0, R4, 0x7610, R0 ;  /* 0x0000761004007816 */ /* 0x000fce0000000000 */
.L_x_932:
[----:B------:R-:W-:Y:S05]  /*2ea0*/  BSYNC.RECONVERGENT B0 ;  /* 0x0000000000007941 */ /* 0x000fea0003800200 */
.L_x_931:
[----:B------:R0:W-:Y:S01]  /*2eb0*/  STG.E.U8 desc[UR36][R2.64], R0 ;  /* 0x0000000002007986 */ /* 0x0001e2000c101124 */
[----:B------:R-:W-:Y:S05]  /*2ec0*/  BRA `(.L_x_912) ;  /* 0x0000000400187947 */ /* 0x000fea0003800000 */
.L_x_929:
        /* <DEDUP_REMOVED lines=13> */
.L_x_937:
[----:B------:R-:W-:-:S04]  /*2fa0*/  SHF.R.U32.HI R0, RZ, 0x15, R5 ;  /* 0x00000015ff007819 */ /* 0x000fc80000011605 */
[----:B------:R-:W-:-:S04]  /*2fb0*/  LOP3.LUT R0, R0, 0x1, RZ, 0xc0, !PT ;  /* 0x0000000100007812 */ /* 0x000fc800078ec0ff */
[----:B------:R-:W-:-:S04]  /*2fc0*/  IADD3 R0, PT, PT, R5, 0x88fffff, R0 ;  /* 0x088fffff05007810 */ /* 0x000fc80007ffe000 */
[----:B------:R-:W-:-:S04]  /*2fd0*/  SHF.R.U32.HI R0, RZ, 0x15, R0 ;  /* 0x00000015ff007819 */ /* 0x000fc80000011600 */
[----:B------:R-:W-:-:S07]  /*2fe0*/  LOP3.LUT R4, R0, 0xff, RZ, 0xc0, !PT ;  /* 0x000000ff00047812 */ /* 0x000fce00078ec0ff */
.L_x_938:
[----:B------:R-:W-:-:S04]  /*2ff0*/  SHF.R.U32.HI R5, RZ, 0x18, R5 ;  /* 0x00000018ff057819 */ /* 0x000fc80000011605 */
[----:B------:R-:W-:-:S04]  /*3000*/  LOP3.LUT R4, R4, 0x80, R5, 0xf8, !PT ;  /* 0x0000008004047812 */ /* 0x000fc800078ef805 */
[----:B------:R-:W-:-:S07]  /*3010*/  PRMT R0, R4, 0x7610, R0 ;  /* 0x0000761004007816 */ /* 0x000fce0000000000 */
.L_x_936:
[----:B------:R-:W-:Y:S05]  /*3020*/  BSYNC.RECONVERGENT B0 ;  /* 0x0000000000007941 */ /* 0x000fea0003800200 */
.L_x_935:
[----:B------:R0:W-:Y:S01]  /*3030*/  STG.E.U8 desc[UR36][R2.64], R0 ;  /* 0x0000000002007986 */ /* 0x0001e2000c101124 */
[----:B------:R-:W-:Y:S05]  /*3040*/  BRA `(.L_x_912) ;  /* 0x0000000000b87947 */ /* 0x000fea0003800000 */
.L_x_928:
[----:B------:R-:W-:-:S09]  /*3050*/  UISETP.NE.AND UP0, UPT, UR4, 0x1c, UPT ;  /* 0x0000001c0400788c */ /* 0x000fd2000bf05270 */
[----:B------:R-:W-:Y:S05]  /*3060*/  BRA.U !UP0, `(.L_x_939) ;  /* 0x0000000108a47547 */ /* 0x000fea000b800000 */
[----:B------:R-:W-:-:S09]  /*3070*/  UISETP.NE.AND UP0, UPT, UR4, 0x1d, UPT ;  /* 0x0000001d0400788c */ /* 0x000fd2000bf05270 */
[----:B------:R-:W-:Y:S05]  /*3080*/  BRA.U !UP0, `(.L_x_940) ;  /* 0x00000001088c7547 */ /* 0x000fea000b800000 */
[----:B------:R-:W-:-:S09]  /*3090*/  UISETP.NE.AND UP0, UPT, UR4, 0x2c, UPT ;  /* 0x0000002c0400788c */ /* 0x000fd2000bf05270 */
[----:B------:R-:W-:Y:S05]  /*30a0*/  BRA.U !UP0, `(.L_x_941) ;  /* 0x0000000108447547 */ /* 0x000fea000b800000 */
.L_x_911:
        /* <DEDUP_REMOVED lines=11> */
[----:B------:R-:W-:Y:S01]  /*3160*/  IMAD.U32 R7, RZ, RZ, UR9 ;  /* 0x00000009ff077e24 */ /* 0x000fe2000f8e00ff */
[----:B----4-:R-:W-:Y:S01]  /*3170*/  MOV R10, UR4 ;  /* 0x00000004000a7c02 */ /* 0x010fe20008000f00 */
[----:B-1----:R-:W-:-:S07]  /*3180*/  IMAD.U32 R11, RZ, RZ, UR5 ;  /* 0x00000005ff0b7e24 */ /* 0x002fce000f8e00ff */
[----:B------:R-:W-:-:S07]  /*3190*/  LEPC R20, `(.L_x_942) ;  /* 0x000000001014794e */ /* 0x000fce0000000000 */
[----:B--2---:R-:W-:Y:S05]  /*31a0*/  CALL.ABS.NOINC R2 ;  /* 0x0000000002007343 */ /* 0x004fea0003c00000 */
.L_x_942:
[----:B------:R-:W-:Y:S05]  /*31b0*/  BRA `(.L_x_912) ;  /* 0x00000000005c7947 */ /* 0x000fea0003800000 */
.L_x_941:
        /* <DEDUP_REMOVED lines=16> */
.L_x_940:
[----:B------:R-:W-:-:S06]  /*32c0*/  HADD2.F32 R4, -RZ, R0.H0_H0 ;  /* 0x20000000ff047230 */ /* 0x000fcc0000004100 */
[----:B------:R-:W0:Y:S02]  /*32d0*/  F2I.U64.TRUNC R4, R4 ;  /* 0x0000000400047311 */ /* 0x000e24000020d800 */
[----:B0-----:R0:W-:Y:S01]  /*32e0*/  STG.E.64 desc[UR36][R2.64], R4 ;  /* 0x0000000402007986 */ /* 0x0011e2000c101b24 */
[----:B------:R-:W-:Y:S05]  /*32f0*/  BRA `(.L_x_912) ;  /* 0x00000000000c7947 */ /* 0x000fea0003800000 */
.L_x_939:
[----:B------:R-:W-:-:S04]  /*3300*/  HADD2.F32 R0, -RZ, R0.H0_H0 ;  /* 0x20000000ff007230 */ /* 0x000fc80000004100 */
[----:B------:R-:W0:Y:S02]  /*3310*/  F2I.FTZ.U32.TRUNC.NTZ R5, R0 ;  /* 0x0000000000057305 */ /* 0x000e24000021f000 */
[----:B0-----:R0:W-:Y:S02]  /*3320*/  STG.E desc[UR36][R2.64], R5 ;  /* 0x0000000502007986 */ /* 0x0011e4000c101924 */
.L_x_912:
[----:B------:R-:W-:-:S07]  /*3330*/  IADD3 R17, PT, PT, R17, 0x80, RZ ;  /* 0x0000008011117810 */ /* 0x000fce0007ffe0ff */
.L_x_871:
[----:B------:R-:W-:Y:S05]  /*3340*/  BSYNC.RECONVERGENT B6 ;  /* 0x0000000000067941 */ /* 0x000fea0003800200 */
.L_x_870:
[----:B------:R-:W5:Y:S01]  /*3350*/  LDCU UR4, c[0x0][0x380] ;  /* 0x00007000ff0477ac */ /* 0x000f620008000800 */
[----:B------:R-:W-:Y:S01]  /*3360*/  BSSY.RECONVERGENT B6, `(.L_x_943) ;  /* 0x0000326000067945 */ /* 0x000fe20003800200 */
[----:B-----5:R-:W-:-:S13]  /*3370*/  ISETP.GE.AND P0, PT, R17, UR4, PT ;  /* 0x0000000411007c0c */ /* 0x020fda000bf06270 */
[----:B------:R-:W-:Y:S05]  /*3380*/  @P0 BRA `(.L_x_944) ;  /* 0x00000030008c0947 */ /* 0x000fea0003800000 */
[----:B------:R-:W5:Y:S01]  /*3390*/  LDCU UR4, c[0x0][0x388] ;  /* 0x00007100ff0477ac */ /* 0x000f620008000800 */
[----:B0-----:R-:W-:Y:S02]  /*33a0*/  IMAD.MOV.U32 R0, RZ, RZ, RZ ;  /* 0x000000ffff007224 */ /* 0x001fe400078e00ff */
[----:B------:R-:W-:Y:S01]  /*33b0*/  IMAD.MOV.U32 R16, RZ, RZ, RZ ;  /* 0x000000ffff107224 */ /* 0x000fe200078e00ff */
[----:B-----5:R-:W-:-:S09]  /*33c0*/  UISETP.NE.AND UP0, UPT, UR4, URZ, UPT ;  /* 0x000000ff0400728c */ /* 0x020fd2000bf05270 */
[----:B------:R-:W-:Y:S05]  /*33d0*/  BRA.U !UP0, `(.L_x_945) ;  /* 0x0000001108a87547 */ /* 0x000fea000b800000 */
[----:B------:R-:W1:Y:S01]  /*33e0*/  LDCU.64 UR4, c[0x0][0x390] ;  /* 0x00007200ff0477ac */ /* 0x000e620008000a00 */
[----:B------:R-:W-:Y:S01]  /*33f0*/  HFMA2 R16, -RZ, RZ, 0, 0 ;  /* 0x00000000ff107431 */ /* 0x000fe200000001ff */
[----:B------:R-:W0:Y:S01]  /*3400*/  LDCU UR6, c[0x0][0x38c] ;  /* 0x00007180ff0677ac */ /* 0x000e220008000800 */
[----:B------:R-:W5:Y:S01]  /*3410*/  LDCU.64 UR8, c[0x0][0x4b8] ;  /* 0x00009700ff0877ac */ /* 0x000f620008000a00 */
[----:B------:R-:W-:Y:S02]  /*3420*/  UISETP.NE.AND UP0, UPT, UR40, URZ, UPT ;  /* 0x000000ff2800728c */ /* 0x000fe4000bf05270 */
[----:B-1234-:R-:W-:-:S05]  /*3430*/  IMAD.HI.U32 R2, R17, UR4, R16 ;  /* 0x0000000411027c27 */ /* 0x01efca000f8e0010 */
[----:B------:R-:W-:-:S05]  /*3440*/  SHF.R.U32.HI R3, RZ, UR5, R2 ;  /* 0x00000005ff037c19 */ /* 0x000fca0008011602 */
[----:B------:R-:W-:-:S04]  /*3450*/  IMAD.MOV R0, RZ, RZ, -R3 ;  /* 0x000000ffff007224 */ /* 0x000fc800078e0a03 */
[----:B0-----:R-:W-:-:S04]  /*3460*/  IMAD R0, R0, UR6, R17 ;  /* 0x0000000600007c24 */ /* 0x001fc8000f8e0211 */
[C---:B-----5:R-:W-:Y:S02]  /*3470*/  IMAD R16, R0.reuse, UR8, RZ ;  /* 0x0000000800107c24 */ /* 0x060fe4000f8e02ff */
        /* <DEDUP_REMOVED lines=288> */
.L_x_945:
        /* <DEDUP_REMOVED lines=18> */
.L_x_949:
[----:B------:R-:W2:Y:S02]  /*47a0*/  LDG.E.U8 R2, desc[UR36][R2.64] ;  /* 0x0000002402027981 */ /* 0x000ea4000c1e1100 */
[----:B--2---:R-:W-:-:S04]  /*47b0*/  I2FP.F32.U32 R0, R2 ;  /* 0x0000000200007245 */ /* 0x004fc80000201000 */
[----:B------:R-:W-:Y:S01]  /*47c0*/  F2FP.F16.F32.PACK_AB R0, RZ, R0 ;  /* 0x00000000ff00723e */ /* 0x000fe200000000ff */
[----:B------:R-:W-:Y:S06]  /*47d0*/  BRA `(.L_x_951) ;  /* 0x0000000c009c7947 */ /* 0x000fec0003800000 */
.L_x_948:
        /* <DEDUP_REMOVED lines=10> */
.L_x_953:
[----:B------:R-:W2:Y:S02]  /*4880*/  LDG.E R2, desc[UR36][R2.64] ;  /* 0x0000002402027981 */ /* 0x000ea4000c1e1900 */
[----:B--2---:R-:W-:-:S04]  /*4890*/  I2FP.F32.S32 R0, R2 ;  /* 0x0000000200007245 */ /* 0x004fc80000201400 */
[----:B------:R-:W-:Y:S01]  /*48a0*/  F2FP.F16.F32.PACK_AB R0, RZ, R0 ;  /* 0x00000000ff00723e */ /* 0x000fe200000000ff */
[----:B------:R-:W-:Y:S06]  /*48b0*/  BRA `(.L_x_951) ;  /* 0x0000000c00647947 */ /* 0x000fec0003800000 */
.L_x_952:
[----:B------:R-:W2:Y:S02]  /*48c0*/  LDG.E.U16 R2, desc[UR36][R2.64] ;  /* 0x0000002402027981 */ /* 0x000ea4000c1e1500 */
[----:B--2---:R-:W0:Y:S02]  /*48d0*/  I2F.S16 R0, R2 ;  /* 0x0000000200007306 */ /* 0x004e240000101400 */
[----:B0-----:R-:W-:Y:S01]  /*48e0*/  F2FP.F16.F32.PACK_AB R0, RZ, R0 ;  /* 0x00000000ff00723e */ /* 0x001fe200000000ff */
[----:B------:R-:W-:Y:S06]  /*48f0*/  BRA `(.L_x_951) ;  /* 0x0000000c00547947 */ /* 0x000fec0003800000 */
.L_x_947:
        /* <DEDUP_REMOVED lines=9> */
.L_x_955:
[----:B------:R1:W5:Y:S01]  /*4990*/  LDG.E.U16 R0, desc[UR36][R2.64] ;  /* 0x0000002402007981 */ /* 0x000362000c1e1500 */
[----:B------:R-:W-:Y:S05]  /*49a0*/  BRA `(.L_x_951) ;  /* 0x0000000c00287947 */ /* 0x000fea0003800000 */
.L_x_954:
        /* <DEDUP_REMOVED lines=9> */
.L_x_957:
[----:B------:R0:W5:Y:S01]  /*4a40*/  LDG.E.U16 R0, desc[UR36][R2.64] ;  /* 0x0000002402007981 */ /* 0x000162000c1e1500 */
[----:B------:R-:W-:Y:S05]  /*4a50*/  BRA `(.L_x_951) ;  /* 0x0000000800fc7947 */ /* 0x000fea0003800000 */
.L_x_956:
        /* <DEDUP_REMOVED lines=12> */
.L_x_946:
        /* <DEDUP_REMOVED lines=13> */
.L_x_960:
        /* <DEDUP_REMOVED lines=12> */
.L_x_959:
        /* <DEDUP_REMOVED lines=27> */
.L_x_962:
        /* <DEDUP_REMOVED lines=13> */
.L_x_961:
[----:B------:R-:W2:Y:S02]  /*4f30*/  LDG.E.U16 R0, desc[UR36][R2.64] ;  /* 0x0000002402007981 */ /* 0x000ea4000c1e1500 */
[----:B--2---:R-:W-:-:S04]  /*4f40*/  SHF.L.U32 R0, R0, 0x10, RZ ;  /* 0x0000001000007819 */ /* 0x004fc800000006ff */
[----:B------:R-:W-:Y:S01]  /*4f50*/  F2FP.F16.F32.PACK_AB R0, RZ, R0 ;  /* 0x00000000ff00723e */ /* 0x000fe200000000ff */
[----:B------:R-:W-:Y:S06]  /*4f60*/  BRA `(.L_x_951) ;  /* 0x0000000400b87947 */ /* 0x000fec0003800000 */
.L_x_958:
        /* <DEDUP_REMOVED lines=12> */
.L_x_965:
        /* <DEDUP_REMOVED lines=21> */
.L_x_969:
[----:B------:R-:W-:Y:S05]  /*5180*/  BSYNC.RECONVERGENT B1 ;  /* 0x0000000000017941 */ /* 0x000fea0003800200 */
.L_x_968:
[----:B------:R-:W-:Y:S01]  /*5190*/  IMAD.SHL.U32 R0, R0, 0x100000, RZ ;  /* 0x0010000000007824 */ /* 0x000fe200078e00ff */
[----:B------:R-:W-:-:S04]  /*51a0*/  LEA R2, R2, 0x3b800000, 0x17 ;  /* 0x3b80000002027811 */ /* 0x000fc800078eb8ff */
[----:B------:R-:W-:-:S07]  /*51b0*/  LOP3.LUT R0, R2, R0, R7, 0xfe, !PT ;  /* 0x0000000002007212 */ /* 0x000fce00078efe07 */
.L_x_967:
[----:B------:R-:W-:Y:S05]  /*51c0*/  BSYNC.RECONVERGENT B0 ;  /* 0x0000000000007941 */ /* 0x000fea0003800200 */
.L_x_966:
[----:B------:R-:W-:Y:S01]  /*51d0*/  F2FP.F16.F32.PACK_AB R0, RZ, R0 ;  /* 0x00000000ff00723e */ /* 0x000fe200000000ff */
[----:B------:R-:W-:Y:S06]  /*51e0*/  BRA `(.L_x_951) ;  /* 0x0000000400187947 */ /* 0x000fec0003800000 */
.L_x_964:
        /* <DEDUP_REMOVED lines=21> */
.L_x_973:
[----:B------:R-:W-:Y:S05]  /*5340*/  BSYNC.RECONVERGENT B1 ;  /* 0x0000000000017941 */ /* 0x000fea0003800200 */
.L_x_972:
[----:B------:R-:W-:Y:S01]  /*5350*/  IMAD.SHL.U32 R0, R0, 0x200000, RZ ;  /* 0x0020000000007824 */ /* 0x000fe200078e00ff */
[----:B------:R-:W-:-:S04]  /*5360*/  LEA R2, R2, 0x37800000, 0x17 ;  /* 0x3780000002027811 */ /* 0x000fc800078eb8ff */
[----:B------:R-:W-:-:S07]  /*5370*/  LOP3.LUT R0, R2, R0, R7, 0xfe, !PT ;  /* 0x0000000002007212 */ /* 0x000fce00078efe07 */
.L_x_971:
[----:B------:R-:W-:Y:S05]  /*5380*/  BSYNC.RECONVERGENT B0 ;  /* 0x0000000000007941 */ /* 0x000fea0003800200 */
.L_x_970:
[----:B------:R-:W-:Y:S01]  /*5390*/  F2FP.F16.F32.PACK_AB R0, RZ, R0 ;  /* 0x00000000ff00723e */ /* 0x000fe200000000ff */
[----:B------:R-:W-:Y:S06]  /*53a0*/  BRA `(.L_x_951) ;  /* 0x0000000000a87947 */ /* 0x000fec0003800000 */
.L_x_963:
        /* <DEDUP_REMOVED lines=14> */
.L_x_977:
[----:B------:R-:W-:Y:S05]  /*5490*/  BSYNC.RECONVERGENT B0 ;  /* 0x0000000000007941 */ /* 0x000fea0003800200 */
.L_x_976:
[----:B------:R-:W-:Y:S01]  /*54a0*/  F2FP.F16.F32.PACK_AB R0, RZ, R0 ;  /* 0x00000000ff00723e */ /* 0x000fe200000000ff */
[----:B------:R-:W-:Y:S06]  /*54b0*/  BRA `(.L_x_951) ;  /* 0x0000000000647947 */ /* 0x000fec0003800000 */
.L_x_950:
        /* <DEDUP_REMOVED lines=16> */
.L_x_978:
[----:B------:R-:W-:Y:S01]  /*55c0*/  PRMT R0, RZ, 0x7610, R0 ;  /* 0x00007610ff007816 */ /* 0x000fe20000000000 */
[----:B------:R-:W-:Y:S06]  /*55d0*/  BRA `(.L_x_951) ;  /* 0x00000000001c7947 */ /* 0x000fec0003800000 */
.L_x_975:
[----:B------:R-:W2:Y:S02]  /*55e0*/  LDG.E.64 R2, desc[UR36][R2.64] ;  /* 0x0000002402027981 */ /* 0x000ea4000c1e1b00 */
[----:B--2---:R-:W0:Y:S02]  /*55f0*/  I2F.U64 R0, R2 ;  /* 0x0000000200007312 */ /* 0x004e240000301000 */
[----:B0-----:R-:W-:Y:S01]  /*5600*/  F2FP.F16.F32.PACK_AB R0, RZ, R0 ;  /* 0x00000000ff00723e */ /* 0x001fe200000000ff */
[----:B------:R-:W-:Y:S06]  /*5610*/  BRA `(.L_x_951) ;  /* 0x00000000000c7947 */ /* 0x000fec0003800000 */
.L_x_974:
[----:B------:R-:W2:Y:S02]  /*5620*/  LDG.E R2, desc[UR36][R2.64] ;  /* 0x0000002402027981 */ /* 0x000ea4000c1e1900 */
[----:B--2---:R-:W-:-:S04]  /*5630*/  I2FP.F32.U32 R0, R2 ;  /* 0x0000000200007245 */ /* 0x004fc80000201000 */
[----:B------:R-:W-:-:S07]  /*5640*/  F2FP.F16.F32.PACK_AB R0, RZ, R0 ;  /* 0x00000000ff00723e */ /* 0x000fce00000000ff */
.L_x_951:
[----:B01----:R-:W0:Y:S01]  /*5650*/  LDC.U16 R2, c[0x0][0x592] ;  /* 0x00016480ff027b82 */ /* 0x003e220000000400 */
[----:B------:R-:W1:Y:S01]  /*5660*/  LDCU.64 UR6, c[0x0][0x580] ;  /* 0x0000b000ff0677ac */ /* 0x000e620008000a00 */
[----:B-----5:R-:W-:Y:S01]  /*5670*/  HADD2.F32 R0, -RZ, R0.H0_H0 ;  /* 0x20000000ff007230 */ /* 0x020fe20000004100 */
[----:B------:R-:W-:-:S04]  /*5680*/  UPRMT UR4, UR41, 0x9910, URZ ;  /* 0x0000991029047896 */ /* 0x000fc800080000ff */
[----:B------:R-:W-:Y:S01]  /*5690*/  UISETP.GT.AND UP0, UPT, UR4, 0x9, UPT ;  /* 0x000000090400788c */ /* 0x000fe2000bf04270 */
[----:B0-----:R-:W-:Y:S01]  /*56a0*/  HADD2.F32 R3, -RZ, R2.H0_H0 ;  /* 0x20000002ff037230 */ /* 0x001fe20000004100 */
[----:B-1----:R-:W-:-:S04]  /*56b0*/  IADD3 R2, P0, PT, R16, UR6, RZ ;  /* 0x0000000610027c10 */ /* 0x002fc8000ff1e0ff */
        /* <DEDUP_REMOVED lines=16> */
.L_x_982:
[----:B------:R-:W-:-:S06]  /*57c0*/  HADD2.F32 R5, -RZ, R0.H0_H0 ;  /* 0x20000000ff057230 */ /* 0x000fcc0000004100 */
[----:B------:R-:W0:Y:S02]  /*57d0*/  F2I.S64.TRUNC R4, R5 ;  /* 0x0000000500047311 */ /* 0x000e24000020d900 */
[----:B0-----:R0:W-:Y:S01]  /*57e0*/  STG.E.U8 desc[UR36][R2.64], R4 ;  /* 0x0000000402007986 */ /* 0x0011e2000c101124 */
[----:B------:R-:W-:Y:S05]  /*57f0*/  BRA `(.L_x_984) ;  /* 0x0000000c006c7947 */ /* 0x000fea0003800000 */
.L_x_981:
        /* <DEDUP_REMOVED lines=10> */
.L_x_986:
[----:B------:R-:W-:-:S04]  /*58a0*/  HADD2.F32 R0, -RZ, R0.H0_H0 ;  /* 0x20000000ff007230 */ /* 0x000fc80000004100 */
[----:B------:R-:W0:Y:S02]  /*58b0*/  F2I.FTZ.TRUNC.NTZ R5, R0 ;  /* 0x0000000000057305 */ /* 0x000e24000021f100 */
[----:B0-----:R0:W-:Y:S01]  /*58c0*/  STG.E desc[UR36][R2.64], R5 ;  /* 0x0000000502007986 */ /* 0x0011e2000c101924 */
[----:B------:R-:W-:Y:S05]  /*58d0*/  BRA `(.L_x_984) ;  /* 0x0000000c00347947 */ /* 0x000fea0003800000 */
.L_x_985:
[----:B------:R-:W-:-:S04]  /*58e0*/  HADD2.F32 R0, -RZ, R0.H0_H0 ;  /* 0x20000000ff007230 */ /* 0x000fc80000004100 */
[----:B------:R-:W0:Y:S02]  /*58f0*/  F2I.FTZ.TRUNC.NTZ R5, R0 ;  /* 0x0000000000057305 */ /* 0x000e24000021f100 */
[----:B0-----:R0:W-:Y:S01]  /*5900*/  STG.E.U16 desc[UR36][R2.64], R5 ;  /* 0x0000000502007986 */ /* 0x0011e2000c101524 */
[----:B------:R-:W-:Y:S05]  /*5910*/  BRA `(.L_x_984) ;  /* 0x0000000c00247947 */ /* 0x000fea0003800000 */
.L_x_980:
        /* <DEDUP_REMOVED lines=9> */
.L_x_988:
[----:B------:R0:W-:Y:S01]  /*59b0*/  STG.E.U16 desc[UR36][R2.64], R0 ;  /* 0x0000000002007986 */ /* 0x0001e2000c101524 */
[----:B------:R-:W-:Y:S05]  /*59c0*/  BRA `(.L_x_984) ;  /* 0x0000000800f87947 */ /* 0x000fea0003800000 */
.L_x_987:
[----:B------:R-:W-:-:S09]  /*59d0*/  UISETP.NE.AND UP0, UPT, UR4, 0x7, UPT ;  /* 0x000000070400788c */ /* 0x000fd2000bf05270 */
[----:B------:R-:W-:Y:S05]  /*59e0*/  BRA.U !UP0, `(.L_x_989) ;  /* 0x0000000108347547 */ /* 0x000fea000b800000 */
[----:B------:R-:W-:-:S09]  /*59f0*/  UISETP.NE.AND UP0, UPT, UR4, 0x8, UPT ;  /* 0x000000080400788c */ /* 0x000fd2000bf05270 */
[----:B------:R-:W-:Y:S05]  /*5a00*/  BRA.U !UP0, `(.L_x_990) ;  /* 0x0000000108187547 */ /* 0x000fea000b800000 */
[----:B------:R-:W-:-:S09]  /*5a10*/  UISETP.NE.AND UP0, UPT, UR4, 0x9, UPT ;  /* 0x000000090400788c */ /* 0x000fd2000bf05270 */
[----:B------:R-:W-:Y:S05]  /*5a20*/  BRA.U UP0, `(.L_x_983) ;  /* 0x0000000500fc7547 */ /* 0x000fea000b800000 */
[----:B------:R-:W-:Y:S01]  /*5a30*/  HADD2.F32 R4, -RZ, R0.H0_H0 ;  /* 0x20000000ff047230 */ /* 0x000fe20000004100 */
[----:B------:R-:W-:-:S05]  /*5a40*/  MOV R5, RZ ;  /* 0x000000ff00057202 */ /* 0x000fca0000000f00 */
[----:B------:R0:W-:Y:S01]  /*5a50*/  STG.E.64 desc[UR36][R2.64], R4 ;  /* 0x0000000402007986 */ /* 0x0001e2000c101b24 */
[----:B------:R-:W-:Y:S05]  /*5a60*/  BRA `(.L_x_984) ;  /* 0x0000000800d07947 */ /* 0x000fea0003800000 */
.L_x_990:
[----:B------:R-:W-:-:S05]  /*5a70*/  HADD2.F32 R0, -RZ, R0.H0_H0 ;  /* 0x20000000ff007230 */ /* 0x000fca0000004100 */
[----:B------:R-:W-:-:S04]  /*5a80*/  F2FP.F16.F32.PACK_AB R0, RZ, R0 ;  /* 0x00000000ff00723e */ /* 0x000fc800000000ff */
[----:B------:R-:W-:-:S05]  /*5a90*/  PRMT R0, R0, 0x5410, RZ ;  /* 0x0000541000007816 */ /* 0x000fca00000000ff */
[----:B------:R0:W-:Y:S01]  /*5aa0*/  STG.E desc[UR36][R2.64], R0 ;  /* 0x0000000002007986 */ /* 0x0001e2000c101924 */
[----:B------:R-:W-:Y:S05]  /*5ab0*/  BRA `(.L_x_984) ;  /* 0x0000000800bc7947 */ /* 0x000fea0003800000 */
.L_x_989:
[----:B------:R-:W-:-:S05]  /*5ac0*/  HADD2.F32 R4, -RZ, R0.H0_H0 ;  /* 0x20000000ff047230 */ /* 0x000fca0000004100 */
[----:B------:R-:W-:-:S06]  /*5ad0*/  FMUL.FTZ R4, R4, 1 ;  /* 0x3f80000004047820 */ /* 0x000fcc0000410000 */
[----:B------:R-:W0:Y:S02]  /*5ae0*/  F2F.F64.F32 R4, R4 ;  /* 0x0000000400047310 */ /* 0x000e240000201800 */
[----:B0-----:R0:W-:Y:S01]  /*5af0*/  STG.E.64 desc[UR36][R2.64], R4 ;  /* 0x0000000402007986 */ /* 0x0011e2000c101b24 */
[----:B------:R-:W-:Y:S05]  /*5b00*/  BRA `(.L_x_984) ;  /* 0x0000000800a87947 */ /* 0x000fea0003800000 */
.L_x_979:
        /* <DEDUP_REMOVED lines=14> */
.L_x_994:
        /* <DEDUP_REMOVED lines=18> */
.L_x_997:
[----:B------:R-:W-:-:S04]  /*5d10*/  SHF.R.U32.HI R5, RZ, 0x18, R5 ;  /* 0x00000018ff057819 */ /* 0x000fc80000011605 */
[----:B------:R-:W-:-:S07]  /*5d20*/  LOP3.LUT R0, R0, 0x80, R5, 0xf8, !PT ;  /* 0x0000008000007812 */ /* 0x000fce00078ef805 */
.L_x_996:
[----:B------:R-:W-:Y:S05]  /*5d30*/  BSYNC.RECONVERGENT B0 ;  /* 0x0000000000007941 */ /* 0x000fea0003800200 */
.L_x_995:
[----:B------:R0:W-:Y:S01]  /*5d40*/  STG.E.U8 desc[UR36][R2.64], R0 ;  /* 0x0000000002007986 */ /* 0x0001e2000c101124 */
[----:B------:R-:W-:Y:S05]  /*5d50*/  BRA `(.L_x_984) ;  /* 0x0000000800147947 */ /* 0x000fea0003800000 */
.L_x_993:
[----:B------:R-:W-:Y:S01]  /*5d60*/  HADD2.F32 R5, -RZ, R0.H0_H0 ;  /* 0x20000000ff057230 */ /* 0x000fe20000004100 */
[----:B------:R-:W-:Y:S01]  /*5d70*/  BSSY.RECONVERGENT B0, `(.L_x_998) ;  /* 0x0000013000007945 */ /* 0x000fe20003800200 */
[----:B------:R-:W-:-:S03]  /*5d80*/  HFMA2 R0, -RZ, RZ, 0, 7.62939453125e-06 ;  /* 0x00000080ff007431 */ /* 0x000fc600000001ff */
        /* <DEDUP_REMOVED lines=15> */
.L_x_1000:
[----:B------:R-:W-:-:S04]  /*5e80*/  SHF.R.U32.HI R5, RZ, 0x18, R5 ;  /* 0x00000018ff057819 */ /* 0x000fc80000011605 */
[----:B------:R-:W-:-:S07]  /*5e90*/  LOP3.LUT R0, R0, 0x80, R5, 0xf8, !PT ;  /* 0x0000008000007812 */ /* 0x000fce00078ef805 */
.L_x_999:
[----:B------:R-:W-:Y:S05]  /*5ea0*/  BSYNC.RECONVERGENT B0 ;  /* 0x0000000000007941 */ /* 0x000fea0003800200 */
.L_x_998:
[----:B------:R0:W-:Y:S01]  /*5eb0*/  STG.E.U8 desc[UR36][R2.64], R0 ;  /* 0x0000000002007986 */ /* 0x0001e2000c101124 */
[----:B------:R-:W-:Y:S05]  /*5ec0*/  BRA `(.L_x_984) ;  /* 0x0000000400b87947 */ /* 0x000fea0003800000 */
.L_x_992:
        /* <DEDUP_REMOVED lines=22> */
.L_x_1002:
[----:B------:R-:W-:-:S06]  /*6030*/  HADD2.F32 R4, -RZ, R0.H0_H0 ;  /* 0x20000000ff047230 */ /* 0x000fcc0000004100 */
[----:B------:R-:W0:Y:S02]  /*6040*/  F2I.U64.TRUNC R4, R4 ;  /* 0x0000000400047311 */ /* 0x000e24000020d800 */
[----:B0-----:R0:W-:Y:S01]  /*6050*/  STG.E.64 desc[UR36][R2.64], R4 ;  /* 0x0000000402007986 */ /* 0x0011e2000c101b24 */
[----:B------:R-:W-:Y:S05]  /*6060*/  BRA `(.L_x_984) ;  /* 0x0000000400507947 */ /* 0x000fea0003800000 */
.L_x_1001:
[----:B------:R-:W-:-:S04]  /*6070*/  HADD2.F32 R0, -RZ, R0.H0_H0 ;  /* 0x20000000ff007230 */ /* 0x000fc80000004100 */
[----:B------:R-:W0:Y:S02]  /*6080*/  F2I.FTZ.U32.TRUNC.NTZ R5, R0 ;  /* 0x0000000000057305 */ /* 0x000e24000021f000 */
[----:B0-----:R0:W-:Y:S01]  /*6090*/  STG.E desc[UR36][R2.64], R5 ;  /* 0x0000000502007986 */ /* 0x0011e2000c101924 */
[----:B------:R-:W-:Y:S05]  /*60a0*/  BRA `(.L_x_984) ;  /* 0x0000000400407947 */ /* 0x000fea0003800000 */
.L_x_991:
        /* <DEDUP_REMOVED lines=11> */
.L_x_1004:
[----:B------:R-:W-:Y:S01]  /*6160*/  HADD2.F32 R0, -RZ, R0.H0_H0 ;  /* 0x20000000ff007230 */ /* 0x000fe20000004100 */
[----:B------:R-:W-:-:S04]  /*6170*/  CS2R R6, SRZ ;  /* 0x0000000000067805 */ /* 0x000fc8000001ff00 */
[----:B------:R-:W-:-:S04]  /*6180*/  FMUL.FTZ R0, R0, 1 ;  /* 0x3f80000000007820 */ /* 0x000fc80000410000 */
[----:B------:R-:W0:Y:S02]  /*6190*/  F2F.F64.F32 R4, R0 ;  /* 0x0000000000047310 */ /* 0x000e240000201800 */
[----:B0-----:R4:W-:Y:S01]  /*61a0*/  STG.E.128 desc[UR36][R2.64], R4 ;  /* 0x0000000402007986 */ /* 0x0019e2000c101d24 */
[----:B------:R-:W-:Y:S05]  /*61b0*/  BRA `(.L_x_984) ;  /* 0x0000000000fc7947 */ /* 0x000fea0003800000 */
.L_x_1003:
[----:B------:R-:W-:-:S09]  /*61c0*/  UISETP.NE.AND UP0, UPT, UR4, 0xf, UPT ;  /* 0x0000000f0400788c */ /* 0x000fd2000bf05270 */
[----:B------:R-:W-:Y:S05]  /*61d0*/  BRA.U !UP0, `(.L_x_1005) ;  /* 0x0000000108e87547 */ /* 0x000fea000b800000 */
[----:B------:R-:W-:-:S09]  /*61e0*/  UISETP.NE.AND UP0, UPT, UR4, 0x17, UPT ;  /* 0x000000170400788c */ /* 0x000fd2000bf05270 */
[----:B------:R-:W-:Y:S05]  /*61f0*/  BRA.U !UP0, `(.L_x_1006) ;  /* 0x0000000108907547 */ /* 0x000fea000b800000 */
[----:B------:R-:W-:-:S09]  /*6200*/  UISETP.NE.AND UP0, UPT, UR4, 0x18, UPT ;  /* 0x000000180400788c */ /* 0x000fd2000bf05270 */
[----:B------:R-:W-:Y:S05]  /*6210*/  BRA.U !UP0, `(.L_x_1007) ;  /* 0x0000000108447547 */ /* 0x000fea000b800000 */
.L_x_983:
        /* <DEDUP_REMOVED lines=10> */
[----:B---3--:R-:W-:Y:S01]  /*62c0*/  IMAD.U32 R6, RZ, RZ, UR6 ;  /* 0x00000006ff067e24 */ /* 0x008fe2000f8e00ff */
[----:B------:R-:W-:Y:S01]  /*62d0*/  MOV R7, UR7 ;  /* 0x0000000700077c02 */ /* 0x000fe20008000f00 */
[----:B----4-:R-:W-:Y:S02]  /*62e0*/  IMAD.U32 R10, RZ, RZ, UR8 ;  /* 0x00000008ff0a7e24 */ /* 0x010fe4000f8e00ff */
[----:B-1----:R-:W-:-:S07]  /*62f0*/  IMAD.U32 R11, RZ, RZ, UR9 ;  /* 0x00000009ff0b7e24 */ /* 0x002fce000f8e00ff */
[----:B------:R-:W-:-:S07]  /*6300*/  LEPC R20, `(.L_x_1008) ;  /* 0x000000001014794e */ /* 0x000fce0000000000 */
[----:B--2---:R-:W-:Y:S05]  /*6310*/  CALL.ABS.NOINC R2 ;  /* 0x0000000002007343 */ /* 0x004fea0003c00000 */
.L_x_1008:
[----:B------:R-:W-:Y:S05]  /*6320*/  BRA `(.L_x_984) ;  /* 0x0000000000a07947 */ /* 0x000fea0003800000 */
.L_x_1007:
[----:B------:R-:W-:Y:S01]  /*6330*/  HADD2.F32 R7, -RZ, R0.H0_H0 ;  /* 0x20000000ff077230 */ /* 0x000fe20000004100 */
[----:B------:R-:W-:Y:S01]  /*6340*/  BSSY.RECONVERGENT B0, `(.L_x_1009) ;  /* 0x000000c000007945 */ /* 0x000fe20003800200 */
[----:B------:R-:W-:-:S03]  /*6350*/  MOV R0, 0x7f ;  /* 0x0000007f00007802 */ /* 0x000fc60000000f00 */
        /* <DEDUP_REMOVED lines=10> */
.L_x_1010:
[----:B------:R-:W-:Y:S05]  /*6400*/  BSYNC.RECONVERGENT B0 ;  /* 0x0000000000007941 */ /* 0x000fea0003800200 */
.L_x_1009:
[----:B------:R-:W-:-:S05]  /*6410*/  LOP3.LUT R5, R0, 0x80, R5, 0xf8, !PT ;  /* 0x0000008000057812 */ /* 0x000fca00078ef805 */
[----:B------:R2:W-:Y:S01]  /*6420*/  STG.E.U8 desc[UR36][R2.64], R5 ;  /* 0x0000000502007986 */ /* 0x0005e2000c101124 */
[----:B------:R-:W-:Y:S05]  /*6430*/  BRA `(.L_x_984) ;  /* 0x00000000005c7947 */ /* 0x000fea0003800000 */
.L_x_1006:
        /* <DEDUP_REMOVED lines=12> */
.L_x_1012:
[----:B------:R-:W-:Y:S01]  /*6500*/  IMAD.MOV.U32 R0, RZ, RZ, 0x7f ;  /* 0x0000007fff007424 */ /* 0x000fe200078e00ff */
[----:B------:R-:W-:-:S04]  /*6510*/  ISETP.GT.U32.AND P0, PT, R4, 0x7f800000, PT ;  /* 0x7f8000000400780c */ /* 0x000fc80003f04070 */
[----:B------:R-:W-:-:S09]  /*6520*/  SEL R0, R0, 0x7c, P0 ;  /* 0x0000007c00007807 */ /* 0x000fd20000000000 */
.L_x_1013:
[----:B------:R-:W-:Y:S05]  /*6530*/  BSYNC.RECONVERGENT B0 ;  /* 0x0000000000007941 */ /* 0x000fea0003800200 */
.L_x_1011:
[----:B------:R-:W-:-:S04]  /*6540*/  SHF.R.U32.HI R5, RZ, 0x18, R5 ;  /* 0x00000018ff057819 */ /* 0x000fc80000011605 */
[----:B------:R-:W-:-:S05]  /*6550*/  LOP3.LUT R5, R0, 0x80, R5, 0xf8, !PT ;  /* 0x0000008000057812 */ /* 0x000fca00078ef805 */
[----:B------:R1:W-:Y:S01]  /*6560*/  STG.E.U8 desc[UR36][R2.64], R5 ;  /* 0x0000000502007986 */ /* 0x0003e2000c101124 */
[----:B------:R-:W-:Y:S05]  /*6570*/  BRA `(.L_x_984) ;  /* 0x00000000000c7947 */ /* 0x000fea0003800000 */
.L_x_1005:
[----:B------:R-:W-:-:S05]  /*6580*/  HADD2.F32 R0, -RZ, R0.H0_H0 ;  /* 0x20000000ff007230 */ /* 0x000fca0000004100 */
[----:B------:R-:W-:-:S05]  /*6590*/  F2FP.BF16.F32.PACK_AB R0, RZ, R0 ;  /* 0x00000000ff00723e */ /* 0x000fca00000010ff */
[----:B------:R0:W-:Y:S02]  /*65a0*/  STG.E.U16 desc[UR36][R2.64], R0 ;  /* 0x0000000002007986 */ /* 0x0001e4000c101524 */
.L_x_984:
[----:B------:R-:W-:-:S07]  /*65b0*/  VIADD R17, R17, 0x80 ;  /* 0x0000008011117836 */ /* 0x000fce0000000000 */
.L_x_944:
[----:B------:R-:W-:Y:S05]  /*65c0*/  BSYNC.RECONVERGENT B6 ;  /* 0x0000000000067941 */ /* 0x000fea0003800200 */
.L_x_943:
[----:B------:R-:W5:Y:S01]  /*65d0*/  LDCU UR4, c[0x0][0x380] ;  /* 0x00007000ff0477ac */ /* 0x000f620008000800 */
[----:B------:R-:W-:Y:S01]  /*65e0*/  BSSY.RECONVERGENT B6, `(.L_x_1014) ;  /* 0x0000326000067945 */ /* 0x000fe20003800200 */
[----:B-----5:R-:W-:-:S13]  /*65f0*/  ISETP.GE.AND P0, PT, R17, UR4, PT ;  /* 0x0000000411007c0c */ /* 0x020fda000bf06270 */
[----:B------:R-:W-:Y:S05]  /*6600*/  @P0 BRA `(.L_x_1015) ;  /* 0x00000030008c0947 */ /* 0x000fea0003800000 */
[----:B------:R-:W5:Y:S01]  /*6610*/  LDCU UR4, c[0x0][0x388] ;  /* 0x00007100ff0477ac */ /* 0x000f620008000800 */
[----:B0-----:R-:W-:Y:S02]  /*6620*/  HFMA2 R0, -RZ, RZ, 0, 0 ;  /* 0x00000000ff007431 */ /* 0x001fe400000001ff */
        /* <DEDUP_REMOVED lines=8> */
[----:B-1234-:R-:W-:-:S05]  /*66b0*/  IMAD.HI.U32 R2, R17, UR4, R16 ;  /* 0x0000000411027c27 */ /* 0x01efca000f8e0010 */
[----:B------:R-:W-:-:S04]  /*66c0*/  SHF.R.U32.HI R3, RZ, UR5, R2 ;  /* 0x00000005ff037c19 */ /* 0x000fc80008011602 */
[----:B------:R-:W-:-:S05]  /*66d0*/  IADD3 R0, PT, PT, -R3, RZ, RZ ;  /* 0x000000ff03007210 */ /* 0x000fca0007ffe1ff */
        /* <DEDUP_REMOVED lines=283> */
[----:B------:R-:W2:Y:S02]  /*7890*/  LDCU.64 UR8, c[0x0][0x578] ;  /* 0x0000af00ff0877ac */ /* 0x000ea40008000a00 */
[----:B0-----:R-:W-:-:S05]  /*78a0*/  IMAD.HI.U32 R2, R5, UR4, R4 ;  /* 0x0000000405027c27 */ /* 0x001fca000f8e0004 */
[----:B------:R-:W-:-:S04]  /*78b0*/  SHF.R.U32.HI R2, RZ, UR5, R2 ;  /* 0x00000005ff027c19 */ /* 0x000fc80008011602 */
[----:B------:R-:W-:-:S05]  /*78c0*/  IADD3 R3, PT, PT, -R2, RZ, RZ ;  /* 0x000000ff02037210 */ /* 0x000fca0007ffe1ff */
[----:B-1----:R-:W-:-:S04]  /*78d0*/  IMAD R5, R3, UR6, R5 ;  /* 0x0000000603057c24 */ /* 0x002fc8000f8e0205 */
[C---:B--2---:R-:W-:Y:S02]  /*78e0*/  IMAD R16, R5.reuse, UR8, R16 ;  /* 0x0000000805107c24 */ /* 0x044fe4000f8e0210 */
[----:B------:R-:W-:-:S07]  /*78f0*/  IMAD R0, R5, UR9, R0 ;  /* 0x0000000905007c24 */ /* 0x000fce000f8e0200 */
.L_x_1016:
        /* <DEDUP_REMOVED lines=18> */
.L_x_1020:
[----:B------:R-:W2:Y:S02]  /*7a20*/  LDG.E.U8 R2, desc[UR36][R2.64] ;  /* 0x0000002402027981 */ /* 0x000ea4000c1e1100 */
[----:B--2---:R-:W-:-:S04]  /*7a30*/  I2FP.F32.U32 R0, R2 ;  /* 0x0000000200007245 */ /* 0x004fc80000201000 */
[----:B------:R-:W-:Y:S01]  /*7a40*/  F2FP.F16.F32.PACK_AB R0, RZ, R0 ;  /* 0x00000000ff00723e */ /* 0x000fe200000000ff */
[----:B------:R-:W-:Y:S06]  /*7a50*/  BRA `(.L_x_1022) ;  /* 0x0000000c009c7947 */ /* 0x000fec0003800000 */
.L_x_1019:
        /* <DEDUP_REMOVED lines=10> */
.L_x_1024:
[----:B------:R-:W2:Y:S02]  /*7b00*/  LDG.E R2, desc[UR36][R2.64] ;  /* 0x0000002402027981 */ /* 0x000ea4000c1e1900 */
[----:B--2---:R-:W-:-:S04]  /*7b10*/  I2FP.F32.S32 R0, R2 ;  /* 0x0000000200007245 */ /* 0x004fc80000201400 */
[----:B------:R-:W-:Y:S01]  /*7b20*/  F2FP.F16.F32.PACK_AB R0, RZ, R0 ;  /* 0x00000000ff00723e */ /* 0x000fe200000000ff */
[----:B------:R-:W-:Y:S06]  /*7b30*/  BRA `(.L_x_1022) ;  /* 0x0000000c00647947 */ /* 0x000fec0003800000 */
.L_x_1023:
[----:B------:R-:W2:Y:S02]  /*7b40*/  LDG.E.U16 R2, desc[UR36][R2.64] ;  /* 0x0000002402027981 */ /* 0x000ea4000c1e1500 */
[----:B--2---:R-:W0:Y:S02]  /*7b50*/  I2F.S16 R0, R2 ;  /* 0x0000000200007306 */ /* 0x004e240000101400 */
[----:B0-----:R-:W-:Y:S01]  /*7b60*/  F2FP.F16.F32.PACK_AB R0, RZ, R0 ;  /* 0x00000000ff00723e */ /* 0x001fe200000000ff */
[----:B------:R-:W-:Y:S06]  /*7b70*/  BRA `(.L_x_1022) ;  /* 0x0000000c00547947 */ /* 0x000fec0003800000 */
.L_x_1018:
        /* <DEDUP_REMOVED lines=9> */
.L_x_1026:
[----:B------:R1:W5:Y:S01]  /*7c10*/  LDG.E.U16 R0, desc[UR36][R2.64] ;  /* 0x0000002402007981 */ /* 0x000362000c1e1500 */
[----:B------:R-:W-:Y:S05]  /*7c20*/  BRA `(.L_x_1022) ;  /* 0x0000000c00287947 */ /* 0x000fea0003800000 */
.L_x_1025:
        /* <DEDUP_REMOVED lines=9> */
.L_x_1028:
[----:B------:R0:W5:Y:S01]  /*7cc0*/  LDG.E.U16 R0, desc[UR36][R2.64] ;  /* 0x0000002402007981 */ /* 0x000162000c1e1500 */
[----:B------:R-:W-:Y:S05]  /*7cd0*/  BRA `(.L_x_1022) ;  /* 0x0000000800fc7947 */ /* 0x000fea0003800000 */
.L_x_1027:
        /* <DEDUP_REMOVED lines=12> */
.L_x_1017:
        /* <DEDUP_REMOVED lines=13> */
.L_x_1031:
        /* <DEDUP_REMOVED lines=12> */
.L_x_1030:
        /* <DEDUP_REMOVED lines=27> */
.L_x_1033:
[----:B------:R-:W2:Y:S02]  /*80e0*/  LDG.E.U8 R2, desc[UR36][R2.64] ;  /* 0x0000002402027981 */ /* 0x000ea4000c1e1100 */
[C---:B--2---:R-:W-:Y:S01]  /*80f0*/  SHF.L.U32 R0, R2.reuse, 0x19, RZ ;  /* 0x0000001902007819 */ /* 0x044fe200000006ff */
        /* <DEDUP_REMOVED lines=11> */
.L_x_1032:
[----:B------:R-:W2:Y:S02]  /*81b0*/  LDG.E.U16 R0, desc[UR36][R2.64] ;  /* 0x0000002402007981 */ /* 0x000ea4000c1e1500 */
[----:B--2---:R-:W-:-:S05]  /*81c0*/  IMAD.U32 R0, R0, 0x10000, RZ ;  /* 0x0001000000007824 */ /* 0x004fca00078e00ff */
[----:B------:R-:W-:Y:S01]  /*81d0*/  F2FP.F16.F32.PACK_AB R0, RZ, R0 ;  /* 0x00000000ff00723e */ /* 0x000fe200000000ff */
[----:B------:R-:W-:Y:S06]  /*81e0*/  BRA `(.L_x_1022) ;  /* 0x0000000400b87947 */ /* 0x000fec0003800000 */
.L_x_1029:
        /* <DEDUP_REMOVED lines=12> */
.L_x_1036:
[----:B------:R-:W2:Y:S01]  /*82b0*/  LDG.E.U8 R3, desc[UR36][R2.64] ;  /* 0x0000002402037981 */ /* 0x000ea2000c1e1100 */
[----:B------:R-:W-:Y:S01]  /*82c0*/  BSSY.RECONVERGENT B0, `(.L_x_1037) ;  /* 0x0000018000007945 */ /* 0x000fe20003800200 */
[----:B------:R-:W-:Y:S01]  /*82d0*/  HFMA2 R0, -RZ, RZ, 0, 0 ;  /* 0x00000000ff007431 */ /* 0x000fe200000001ff */
        /* <DEDUP_REMOVED lines=18> */
.L_x_1040:
[----:B------:R-:W-:Y:S05]  /*8400*/  BSYNC.RECONVERGENT B1 ;  /* 0x0000000000017941 */ /* 0x000fea0003800200 */
.L_x_1039:
[----:B------:R-:W-:Y:S01]  /*8410*/  IMAD.SHL.U32 R0, R0, 0x100000, RZ ;  /* 0x0010000000007824 */ /* 0x000fe200078e00ff */
[----:B------:R-:W-:-:S04]  /*8420*/  LEA R2, R2, 0x3b800000, 0x17 ;  /* 0x3b80000002027811 */ /* 0x000fc800078eb8ff */
[----:B------:R-:W-:-:S07]  /*8430*/  LOP3.LUT R0, R2, R0, R7, 0xfe, !PT ;  /* 0x0000000002007212 */ /* 0x000fce00078efe07 */
.L_x_1038:
[----:B------:R-:W-:Y:S05]  /*8440*/  BSYNC.RECONVERGENT B0 ;  /* 0x0000000000007941 */ /* 0x000fea0003800200 */
.L_x_1037:
[----:B------:R-:W-:Y:S01]  /*8450*/  F2FP.F16.F32.PACK_AB R0, RZ, R0 ;  /* 0x00000000ff00723e */ /* 0x000fe200000000ff */
[----:B------:R-:W-:Y:S06]  /*8460*/  BRA `(.L_x_1022) ;  /* 0x0000000400187947 */ /* 0x000fec0003800000 */
.L_x_1035:
        /* <DEDUP_REMOVED lines=21> */
.L_x_1044:
[----:B------:R-:W-:Y:S05]  /*85c0*/  BSYNC.RECONVERGENT B1 ;  /* 0x0000000000017941 */ /* 0x000fea0003800200 */
.L_x_1043:
[----:B------:R-:W-:Y:S02]  /*85d0*/  SHF.L.U32 R0, R0, 0x15, RZ ;  /* 0x0000001500007819 */ /* 0x000fe400000006ff */
[----:B------:R-:W-:-:S04]  /*85e0*/  LEA R2, R2, 0x37800000, 0x17 ;  /* 0x3780000002027811 */ /* 0x000fc800078eb8ff */
[----:B------:R-:W-:-:S07]  /*85f0*/  LOP3.LUT R0, R2, R0, R7, 0xfe, !PT ;  /* 0x0000000002007212 */ /* 0x000fce00078efe07 */
.L_x_1042:
[----:B------:R-:W-:Y:S05]  /*8600*/  BSYNC.RECONVERGENT B0 ;  /* 0x0000000000007941 */ /* 0x000fea0003800200 */
.L_x_1041:
[----:B------:R-:W-:Y:S01]  /*8610*/  F2FP.F16.F32.PACK_AB R0, RZ, R0 ;  /* 0x00000000ff00723e */ /* 0x000fe200000000ff */
[----:B------:R-:W-:Y:S06]  /*8620*/  BRA `(.L_x_1022) ;  /* 0x0000000000a87947 */ /* 0x000fec0003800000 */
.L_x_1034:
        /* <DEDUP_REMOVED lines=14> */
.L_x_1048:
[----:B------:R-:W-:Y:S05]  /*8710*/  BSYNC.RECONVERGENT B0 ;  /* 0x0000000000007941 */ /* 0x000fea0003800200 */
.L_x_1047:
[----:B------:R-:W-:Y:S01]  /*8720*/  F2FP.F16.F32.PACK_AB R0, RZ, R0 ;  /* 0x00000000ff00723e */ /* 0x000fe200000000ff */
[----:B------:R-:W-:Y:S06]  /*8730*/  BRA `(.L_x_1022) ;  /* 0x0000000000647947 */ /* 0x000fec0003800000 */
.L_x_1021:
        /* <DEDUP_REMOVED lines=9> */
[----:B------:R-:W-:Y:S01]  /*87d0*/  IMAD.U32 R5, RZ, RZ, UR5 ;  /* 0x00000005ff057e24 */ /* 0x000fe2000f8e00ff */
[----:B-1----:R-:W-:Y:S01]  /*87e0*/  MOV R6, UR6 ;  /* 0x0000000600067c02 */ /* 0x002fe20008000f00 */
[----:B------:R-:W-:-:S02]  /*87f0*/  IMAD.U32 R7, RZ, RZ, UR7 ;  /* 0x00000007ff077e24 */ /* 0x000fc4000f8e00ff */
[----:B---3--:R-:W-:Y:S01]  /*8800*/  IMAD.U32 R10, RZ, RZ, UR8 ;  /* 0x00000008ff0a7e24 */ /* 0x008fe2000f8e00ff */
[----:B------:R-:W-:-:S07]  /*8810*/  MOV R11, UR9 ;  /* 0x00000009000b7c02 */ /* 0x000fce0008000f00 */
[----:B------:R-:W-:-:S07]  /*8820*/  LEPC R20, `(.L_x_1049) ;  /* 0x000000001014794e */ /* 0x000fce0000000000 */
[----:B--2---:R-:W-:Y:S05]  /*8830*/  CALL.ABS.NOINC R2 ;  /* 0x0000000002007343 */ /* 0x004fea0003c00000 */
.L_x_1049:
[----:B------:R-:W-:Y:S01]  /*8840*/  PRMT R0, RZ, 0x7610, R0 ;  /* 0x00007610ff007816 */ /* 0x000fe20000000000 */
[----:B------:R-:W-:Y:S06]  /*8850*/  BRA `(.L_x_1022) ;  /* 0x00000000001c7947 */ /* 0x000fec0003800000 */
.L_x_1046:
[----:B------:R-:W2:Y:S02]  /*8860*/  LDG.E.64 R2, desc[UR36][R2.64] ;  /* 0x0000002402027981 */ /* 0x000ea4000c1e1b00 */
[----:B--2---:R-:W0:Y:S02]  /*8870*/  I2F.U64 R0, R2 ;  /* 0x0000000200007312 */ /* 0x004e240000301000 */
[----:B0-----:R-:W-:Y:S01]  /*8880*/  F2FP.F16.F32.PACK_AB R0, RZ, R0 ;  /* 0x00000000ff00723e */ /* 0x001fe200000000ff */
[----:B------:R-:W-:Y:S06]  /*8890*/  BRA `(.L_x_1022) ;  /* 0x00000000000c7947 */ /* 0x000fec0003800000 */
.L_x_1045:
[----:B------:R-:W2:Y:S02]  /*88a0*/  LDG.E R2, desc[UR36][R2.64] ;  /* 0x0000002402027981 */ /* 0x000ea4000c1e1900 */
[----:B--2---:R-:W-:-:S04]  /*88b0*/  I2FP.F32.U32 R0, R2 ;  /* 0x0000000200007245 */ /* 0x004fc80000201000 */
[----:B------:R-:W-:-:S07]  /*88c0*/  F2FP.F16.F32.PACK_AB R0, RZ, R0 ;  /* 0x00000000ff00723e */ /* 0x000fce00000000ff */
.L_x_1022:
        /* <DEDUP_REMOVED lines=23> */
.L_x_1053:
[----:B------:R-:W-:-:S06]  /*8a40*/  HADD2.F32 R5, -RZ, R0.H0_H0 ;  /* 0x20000000ff057230 */ /* 0x000fcc0000004100 */
[----:B------:R-:W0:Y:S02]  /*8a50*/  F2I.S64.TRUNC R4, R5 ;  /* 0x0000000500047311 */ /* 0x000e24000020d900 */
[----:B0-----:R4:W-:Y:S01]  /*8a60*/  STG.E.U8 desc[UR36][R2.64], R4 ;  /* 0x0000000402007986 */ /* 0x0019e2000c101124 */
[----:B------:R-:W-:Y:S05]  /*8a70*/  BRA `(.L_x_1055) ;  /* 0x0000000c006c7947 */ /* 0x000fea0003800000 */
.L_x_1052:
        /* <DEDUP_REMOVED lines=10> */
.L_x_1057:
[----:B------:R-:W-:-:S04]  /*8b20*/  HADD2.F32 R0, -RZ, R0.H0_H0 ;  /* 0x20000000ff007230 */ /* 0x000fc80000004100 */
[----:B------:R-:W0:Y:S02]  /*8b30*/  F2I.FTZ.TRUNC.NTZ R5, R0 ;  /* 0x0000000000057305 */ /* 0x000e24000021f100 */
[----:B0-----:R2:W-:Y:S01]  /*8b40*/  STG.E desc[UR36][R2.64], R5 ;  /* 0x0000000502007986 */ /* 0x0015e2000c101924 */
[----:B------:R-:W-:Y:S05]  /*8b50*/  BRA `(.L_x_1055) ;  /* 0x0000000c00347947 */ /* 0x000fea0003800000 */
.L_x_1056:
[----:B------:R-:W-:-:S04]  /*8b60*/  HADD2.F32 R0, -RZ, R0.H0_H0 ;  /* 0x20000000ff007230 */ /* 0x000fc80000004100 */
[----:B------:R-:W0:Y:S02]  /*8b70*/  F2I.FTZ.TRUNC.NTZ R5, R0 ;  /* 0x0000000000057305 */ /* 0x000e24000021f100 */
[----:B0-----:R0:W-:Y:S01]  /*8b80*/  STG.E.U16 desc[UR36][R2.64], R5 ;  /* 0x0000000502007986 */ /* 0x0011e2000c101524 */
[----:B------:R-:W-:Y:S05]  /*8b90*/  BRA `(.L_x_1055) ;  /* 0x0000000c00247947 */ /* 0x000fea0003800000 */
.L_x_1051:
        /* <DEDUP_REMOVED lines=9> */
.L_x_1059:
[----:B------:R0:W-:Y:S01]  /*8c30*/  STG.E.U16 desc[UR36][R2.64], R0 ;  /* 0x0000000002007986 */ /* 0x0001e2000c101524 */
[----:B------:R-:W-:Y:S05]  /*8c40*/  BRA `(.L_x_1055) ;  /* 0x0000000800f87947 */ /* 0x000fea0003800000 */
.L_x_1058:
        /* <DEDUP_REMOVED lines=10> */
.L_x_1061:
[----:B------:R-:W-:-:S05]  /*8cf0*/  HADD2.F32 R0, -RZ, R0.H0_H0 ;  /* 0x20000000ff007230 */ /* 0x000fca0000004100 */
[----:B------:R-:W-:-:S04]  /*8d00*/  F2FP.F16.F32.PACK_AB R0, RZ, R0 ;  /* 0x00000000ff00723e */ /* 0x000fc800000000ff */
[----:B------:R-:W-:-:S05]  /*8d10*/  PRMT R0, R0, 0x5410, RZ ;  /* 0x0000541000007816 */ /* 0x000fca00000000ff */
[----:B------:R0:W-:Y:S01]  /*8d20*/  STG.E desc[UR36][R2.64], R0 ;  /* 0x0000000002007986 */ /* 0x0001e2000c101924 */
[----:B------:R-:W-:Y:S05]  /*8d30*/  BRA `(.L_x_1055) ;  /* 0x0000000800bc7947 */ /* 0x000fea0003800000 */
.L_x_1060:
[----:B------:R-:W-:-:S05]  /*8d40*/  HADD2.F32 R4, -RZ, R0.H0_H0 ;  /* 0x20000000ff047230 */ /* 0x000fca0000004100 */
[----:B------:R-:W-:-:S06]  /*8d50*/  FMUL.FTZ R4, R4, 1 ;  /* 0x3f80000004047820 */ /* 0x000fcc0000410000 */
[----:B------:R-:W0:Y:S02]  /*8d60*/  F2F.F64.F32 R4, R4 ;  /* 0x0000000400047310 */ /* 0x000e240000201800 */
[----:B0-----:R0:W-:Y:S01]  /*8d70*/  STG.E.64 desc[UR36][R2.64], R4 ;  /* 0x0000000402007986 */ /* 0x0011e2000c101b24 */
[----:B------:R-:W-:Y:S05]  /*8d80*/  BRA `(.L_x_1055) ;  /* 0x0000000800a87947 */ /* 0x000fea0003800000 */
.L_x_1050:
        /* <DEDUP_REMOVED lines=14> */
.L_x_1065:
        /* <DEDUP_REMOVED lines=18> */
.L_x_1068:
[----:B------:R-:W-:-:S04]  /*8f90*/  SHF.R.U32.HI R5, RZ, 0x18, R5 ;  /* 0x00000018ff057819 */ /* 0x000fc80000011605 */
[----:B------:R-:W-:-:S07]  /*8fa0*/  LOP3.LUT R0, R0, 0x80, R5, 0xf8, !PT ;  /* 0x0000008000007812 */ /* 0x000fce00078ef805 */
.L_x_1067:
[----:B------:R-:W-:Y:S05]  /*8fb0*/  BSYNC.RECONVERGENT B0 ;  /* 0x0000000000007941 */ /* 0x000fea0003800200 */
.L_x_1066:
[----:B------:R0:W-:Y:S01]  /*8fc0*/  STG.E.U8 desc[UR36][R2.64], R0 ;  /* 0x0000000002007986 */ /* 0x0001e2000c101124 */
[----:B------:R-:W-:Y:S05]  /*8fd0*/  BRA `(.L_x_1055) ;  /* 0x0000000800147947 */ /* 0x000fea0003800000 */
.L_x_1064:
        /* <DEDUP_REMOVED lines=17> */
[----:B------:R-:W-:-:S07]  /*90f0*/  MOV R0, R4 ;  /* 0x0000000400007202 */ /* 0x000fce0000000f00 */
.L_x_1071:
[----:B------:R-:W-:-:S04]  /*9100*/  SHF.R.U32.HI R5, RZ, 0x18, R5 ;  /* 0x00000018ff057819 */ /* 0x000fc80000011605 */
[----:B------:R-:W-:-:S07]  /*9110*/  LOP3.LUT R0, R0, 0x80, R5, 0xf8, !PT ;  /* 0x0000008000007812 */ /* 0x000fce00078ef805 */
.L_x_1070:
[----:B------:R-:W-:Y:S05]  /*9120*/  BSYNC.RECONVERGENT B0 ;  /* 0x0000000000007941 */ /* 0x000fea0003800200 */
.L_x_1069:
[----:B------:R0:W-:Y:S01]  /*9130*/  STG.E.U8 desc[UR36][R2.64], R0 ;  /* 0x0000000002007986 */ /* 0x0001e2000c101124 */
[----:B------:R-:W-:Y:S05]  /*9140*/  BRA `(.L_x_1055) ;  /* 0x0000000400b87947 */ /* 0x000fea0003800000 */
.L_x_1063:
        /* <DEDUP_REMOVED lines=18> */
[----:B------:R-:W-:-:S05]  /*9270*/  @!P0 IADD3 R0, PT, PT, R6, RZ, RZ ;  /* 0x000000ff06008210 */ /* 0x000fca0007ffe0ff */
[----:B------:R-:W-:-:S05]  /*9280*/  @P1 IMAD.MOV.U32 R5, RZ, RZ, R0 ;  /* 0x000000ffff051224 */ /* 0x000fca00078e0000 */
[----:B------:R0:W-:Y:S01]  /*9290*/  STG.E.U8 desc[UR36][R2.64], R5 ;  /* 0x0000000502007986 */ /* 0x0001e2000c101124 */
[----:B------:R-:W-:Y:S05]  /*92a0*/  BRA `(.L_x_1055) ;  /* 0x0000000400607947 */ /* 0x000fea0003800000 */
.L_x_1073:
[----:B------:R-:W-:-:S06]  /*92b0*/  HADD2.F32 R4, -RZ, R0.H0_H0 ;  /* 0x20000000ff047230 */ /* 0x000fcc0000004100 */
[----:B------:R-:W0:Y:S02]  /*92c0*/  F2I.U64.TRUNC R4, R4 ;  /* 0x0000000400047311 */ /* 0x000e24000020d800 */
[----:B0-----:R0:W-:Y:S01]  /*92d0*/  STG.E.64 desc[UR36][R2.64], R4 ;  /* 0x0000000402007986 */ /* 0x0011e2000c101b24 */
[----:B------:R-:W-:Y:S05]  /*92e0*/  BRA `(.L_x_1055) ;  /* 0x0000000400507947 */ /* 0x000fea0003800000 */
.L_x_1072:
[----:B------:R-:W-:-:S04]  /*92f0*/  HADD2.F32 R0, -RZ, R0.H0_H0 ;  /* 0x20000000ff007230 */ /* 0x000fc80000004100 */
[----:B------:R-:W0:Y:S02]  /*9300*/  F2I.FTZ.U32.TRUNC.NTZ R5, R0 ;  /* 0x0000000000057305 */ /* 0x000e24000021f000 */
[----:B0-----:R0:W-:Y:S01]  /*9310*/  STG.E desc[UR36][R2.64], R5 ;  /* 0x0000000502007986 */ /* 0x0011e2000c101924 */
[----:B------:R-:W-:Y:S05]  /*9320*/  BRA `(.L_x_1055) ;  /* 0x0000000400407947 */ /* 0x000fea0003800000 */
.L_x_1062:
        /* <DEDUP_REMOVED lines=11> */
.L_x_1075:
[----:B------:R-:W-:Y:S01]  /*93e0*/  HADD2.F32 R0, -RZ, R0.H0_H0 ;  /* 0x20000000ff007230 */ /* 0x000fe20000004100 */
[----:B------:R-:W-:-:S04]  /*93f0*/  CS2R R6, SRZ ;  /* 0x0000000000067805 */ /* 0x000fc8000001ff00 */
[----:B------:R-:W-:-:S04]  /*9400*/  FMUL.FTZ R0, R0, 1 ;  /* 0x3f80000000007820 */ /* 0x000fc80000410000 */
[----:B------:R-:W0:Y:S02]  /*9410*/  F2F.F64.F32 R4, R0 ;  /* 0x0000000000047310 */ /* 0x000e240000201800 */
[----:B0-----:R0:W-:Y:S01]  /*9420*/  STG.E.128 desc[UR36][R2.64], R4 ;  /* 0x0000000402007986 */ /* 0x0011e2000c101d24 */
[----:B------:R-:W-:Y:S05]  /*9430*/  BRA `(.L_x_1055) ;  /* 0x0000000000fc7947 */ /* 0x000fea0003800000 */
.L_x_1074:
[----:B------:R-:W-:-:S09]  /*9440*/  UISETP.NE.AND UP0, UPT, UR4, 0xf, UPT ;  /* 0x0000000f0400788c */ /* 0x000fd2000bf05270 */
[----:B------:R-:W-:Y:S05]  /*9450*/  BRA.U !UP0, `(.L_x_1076) ;  /* 0x0000000108e87547 */ /* 0x000fea000b800000 */
[----:B------:R-:W-:-:S09]  /*9460*/  UISETP.NE.AND UP0, UPT, UR4, 0x17, UPT ;  /* 0x000000170400788c */ /* 0x000fd2000bf05270 */
[----:B------:R-:W-:Y:S05]  /*9470*/  BRA.U !UP0, `(.L_x_1077) ;  /* 0x0000000108907547 */ /* 0x000fea000b800000 */
[----:B------:R-:W-:-:S09]  /*9480*/  UISETP.NE.AND UP0, UPT, UR4, 0x18, UPT ;  /* 0x000000180400788c */ /* 0x000fd2000bf05270 */
[----:B------:R-:W-:Y:S05]  /*9490*/  BRA.U !UP0, `(.L_x_1078) ;  /* 0x0000000108447547 */ /* 0x000fea000b800000 */
.L_x_1054:
        /* <DEDUP_REMOVED lines=16> */
.L_x_1079:
[----:B------:R-:W-:Y:S05]  /*95a0*/  BRA `(.L_x_1055) ;  /* 0x0000000000a07947 */ /* 0x000fea0003800000 */
.L_x_1078:
        /* <DEDUP_REMOVED lines=13> */
.L_x_1081:
[----:B------:R-:W-:Y:S05]  /*9680*/  BSYNC.RECONVERGENT B0 ;  /* 0x0000000000007941 */ /* 0x000fea0003800200 */
.L_x_1080:
[----:B------:R-:W-:-:S05]  /*9690*/  LOP3.LUT R5, R0, 0x80, R5, 0xf8, !PT ;  /* 0x0000008000057812 */ /* 0x000fca00078ef805 */
[----:B------:R0:W-:Y:S01]  /*96a0*/  STG.E.U8 desc[UR36][R2.64], R5 ;  /* 0x0000000502007986 */ /* 0x0001e2000c101124 */
[----:B------:R-:W-:Y:S05]  /*96b0*/  BRA `(.L_x_1055) ;  /* 0x00000000005c7947 */ /* 0x000fea0003800000 */
.L_x_1077:
        /* <DEDUP_REMOVED lines=12> */
.L_x_1083:
[----:B------:R-:W-:Y:S02]  /*9780*/  ISETP.GT.U32.AND P0, PT, R4, 0x7f800000, PT ;  /* 0x7f8000000400780c */ /* 0x000fe40003f04070 */
[----:B------:R-:W-:-:S04]  /*9790*/  MOV R0, 0x7f ;  /* 0x0000007f00007802 */ /* 0x000fc80000000f00 */
[----:B------:R-:W-:-:S07]  /*97a0*/  SEL R0, R0, 0x7c, P0 ;  /* 0x0000007c00007807 */ /* 0x000fce0000000000 */
.L_x_1084:
[----:B------:R-:W-:Y:S05]  /*97b0*/  BSYNC.RECONVERGENT B0 ;  /* 0x0000000000007941 */ /* 0x000fea0003800200 */
.L_x_1082:
[----:B------:R-:W-:-:S04]  /*97c0*/  SHF.R.U32.HI R5, RZ, 0x18, R5 ;  /* 0x00000018ff057819 */ /* 0x000fc80000011605 */
[----:B------:R-:W-:-:S05]  /*97d0*/  LOP3.LUT R5, R0, 0x80, R5, 0xf8, !PT ;  /* 0x0000008000057812 */ /* 0x000fca00078ef805 */
[----:B------:R0:W-:Y:S01]  /*97e0*/  STG.E.U8 desc[UR36][R2.64], R5 ;  /* 0x0000000502007986 */ /* 0x0001e2000c101124 */
[----:B------:R-:W-:Y:S05]  /*97f0*/  BRA `(.L_x_1055) ;  /* 0x00000000000c7947 */ /* 0x000fea0003800000 */
.L_x_1076:
[----:B------:R-:W-:-:S05]  /*9800*/  HADD2.F32 R0, -RZ, R0.H0_H0 ;  /* 0x20000000ff007230 */ /* 0x000fca0000004100 */
[----:B------:R-:W-:-:S05]  /*9810*/  F2FP.BF16.F32.PACK_AB R0, RZ, R0 ;  /* 0x00000000ff00723e */ /* 0x000fca00000010ff */
[----:B------:R0:W-:Y:S02]  /*9820*/  STG.E.U16 desc[UR36][R2.64], R0 ;  /* 0x0000000002007986 */ /* 0x0001e4000c101524 */
.L_x_1055:
[----:B------:R-:W-:-:S07]  /*9830*/  VIADD R17, R17, 0x80 ;  /* 0x0000008011117836 */ /* 0x000fce0000000000 */
.L_x_1015:
[----:B------:R-:W-:Y:S05]  /*9840*/  BSYNC.RECONVERGENT B6 ;  /* 0x0000000000067941 */ /* 0x000fea0003800200 */
.L_x_1014:
[----:B------:R-:W5:Y:S02]  /*9850*/  LDCU UR4, c[0x0][0x380] ;  /* 0x00007000ff0477ac */ /* 0x000f640008000800 */
[----:B-----5:R-:W-:-:S13]  /*9860*/  ISETP.GE.AND P0, PT, R17, UR4, PT ;  /* 0x0000000411007c0c */ /* 0x020fda000bf06270 */
[----:B------:R-:W-:Y:S05]  /*9870*/  @P0 EXIT ;  /* 0x000000000000094d */ /* 0x000fea0003800000 */
[----:B------:R-:W5:Y:S01]  /*9880*/  LDCU UR4, c[0x0][0x388] ;  /* 0x00007100ff0477ac */ /* 0x000f620008000800 */
[----:B------:R-:W-:Y:S02]  /*9890*/  HFMA2 R16, -RZ, RZ, 0, 0 ;  /* 0x00000000ff107431 */ /* 0x000fe400000001ff */
[----:B0-----:R-:W-:Y:S01]  /*98a0*/  IMAD.MOV.U32 R0, RZ, RZ, RZ ;  /* 0x000000ffff007224 */ /* 0x001fe200078e00ff */
        /* <DEDUP_REMOVED lines=300> */
.L_x_1085:
[----:B------:R-:W0:Y:S01]  /*ab70*/  LDCU.128 UR8, c[0x0][0x580] ;  /* 0x0000b000ff0877ac */ /* 0x000e220008000c00 */
[----:B------:R-:W-:-:S04]  /*ab80*/  UPRMT UR4, UR42, 0x9910, URZ ;  /* 0x000099102a047896 */ /* 0x000fc800080000ff */
[----:B------:R-:W-:Y:S01]  /*ab90*/  UISETP.GT.AND UP0, UPT, UR4, 0x9, UPT ;  /* 0x000000090400788c */ /* 0x000fe2000bf04270 */
[----:B0-----:R-:W-:Y:S02]  /*aba0*/  IADD3 R16, P0, PT, R16, UR8, RZ ;  /* 0x0000000810107c10 */ /* 0x001fe4000ff1e0ff */
[----:B-1234-:R-:W-:-:S03]  /*abb0*/  IADD3 R2, P1, PT, R0, UR10, RZ ;  /* 0x0000000a00027c10 */ /* 0x01efc6000ff3e0ff */
        /* <DEDUP_REMOVED lines=15> */
.L_x_1089:
[----:B------:R-:W2:Y:S02]  /*acb0*/  LDG.E.U8 R2, desc[UR36][R2.64] ;  /* 0x0000002402027981 */ /* 0x000ea4000c1e1100 */
[----:B--2---:R-:W-:-:S04]  /*acc0*/  I2FP.F32.U32 R0, R2 ;  /* 0x0000000200007245 */ /* 0x004fc80000201000 */
[----:B------:R-:W-:Y:S01]  /*acd0*/  F2FP.F16.F32.PACK_AB R0, RZ, R0 ;  /* 0x00000000ff00723e */ /* 0x000fe200000000ff */
[----:B------:R-:W-:Y:S06]  /*ace0*/  BRA `(.L_x_1091) ;  /* 0x0000000c009c7947 */ /* 0x000fec0003800000 */
.L_x_1088:
        /* <DEDUP_REMOVED lines=10> */
.L_x_1093:
[----:B------:R-:W2:Y:S02]  /*ad90*/  LDG.E R2, desc[UR36][R2.64] ;  /* 0x0000002402027981 */ /* 0x000ea4000c1e1900 */
[----:B--2---:R-:W-:-:S04]  /*ada0*/  I2FP.F32.S32 R0, R2 ;  /* 0x0000000200007245 */ /* 0x004fc80000201400 */
[----:B------:R-:W-:Y:S01]  /*adb0*/  F2FP.F16.F32.PACK_AB R0, RZ, R0 ;  /* 0x00000000ff00723e */ /* 0x000fe200000000ff */
[----:B------:R-:W-:Y:S06]  /*adc0*/  BRA `(.L_x_1091) ;  /* 0x0000000c00647947 */ /* 0x000fec0003800000 */
.L_x_1092:
[----:B------:R-:W2:Y:S02]  /*add0*/  LDG.E.U16 R2, desc[UR36][R2.64] ;  /* 0x0000002402027981 */ /* 0x000ea4000c1e1500 */
[----:B--2---:R-:W0:Y:S02]  /*ade0*/  I2F.S16 R0, R2 ;  /* 0x0000000200007306 */ /* 0x004e240000101400 */
[----:B0-----:R-:W-:Y:S01]  /*adf0*/  F2FP.F16.F32.PACK_AB R0, RZ, R0 ;  /* 0x00000000ff00723e */ /* 0x001fe200000000ff */
[----:B------:R-:W-:Y:S06]  /*ae00*/  BRA `(.L_x_1091) ;  /* 0x0000000c00547947 */ /* 0x000fec0003800000 */
.L_x_1087:
        /* <DEDUP_REMOVED lines=9> */
.L_x_1095:
[----:B------:R1:W5:Y:S01]  /*aea0*/  LDG.E.U16 R0, desc[UR36][R2.64] ;  /* 0x0000002402007981 */ /* 0x000362000c1e1500 */
[----:B------:R-:W-:Y:S05]  /*aeb0*/  BRA `(.L_x_1091) ;  /* 0x0000000c00287947 */ /* 0x000fea0003800000 */
.L_x_1094:
        /* <DEDUP_REMOVED lines=9> */
.L_x_1097:
[----:B------:R0:W5:Y:S01]  /*af50*/  LDG.E.U16 R0, desc[UR36][R2.64] ;  /* 0x0000002402007981 */ /* 0x000162000c1e1500 */
[----:B------:R-:W-:Y:S05]  /*af60*/  BRA `(.L_x_1091) ;  /* 0x0000000800fc7947 */ /* 0x000fea0003800000 */
.L_x_1096:
        /* <DEDUP_REMOVED lines=12> */
.L_x_1086:
        /* <DEDUP_REMOVED lines=13> */
.L_x_1100:
        /* <DEDUP_REMOVED lines=12> */
.L_x_1099:
        /* <DEDUP_REMOVED lines=16> */
[----:B------:R-:W-:Y:S01]  /*b2c0*/  IMAD.SHL.U32 R7, R5, 0x800000, RZ ;  /* 0x0080000005077824 */ /* 0x000fe200078e00ff */
[----:B------:R-:W-:-:S04]  /*b2d0*/  IADD3 R5, PT, PT, R4, 0x1000000, RZ ;  /* 0x0100000004057810 */ /* 0x000fc80007ffe0ff */
        /* <DEDUP_REMOVED lines=9> */
.L_x_1102:
        /* <DEDUP_REMOVED lines=13> */
.L_x_1101:
[----:B------:R-:W2:Y:S02]  /*b440*/  LDG.E.U16 R0, desc[UR36][R2.64] ;  /* 0x0000002402007981 */ /* 0x000ea4000c1e1500 */
[----:B--2---:R-:W-:-:S04]  /*b450*/  SHF.L.U32 R0, R0, 0x10, RZ ;  /* 0x0000001000007819 */ /* 0x004fc800000006ff */
[----:B------:R-:W-:Y:S01]  /*b460*/  F2FP.F16.F32.PACK_AB R0, RZ, R0 ;  /* 0x00000000ff00723e */ /* 0x000fe200000000ff */
[----:B------:R-:W-:Y:S06]  /*b470*/  BRA `(.L_x_1091) ;  /* 0x0000000400b87947 */ /* 0x000fec0003800000 */
.L_x_1098:
        /* <DEDUP_REMOVED lines=12> */
.L_x_1105:
        /* <DEDUP_REMOVED lines=21> */
.L_x_1109:
[----:B------:R-:W-:Y:S05]  /*b690*/  BSYNC.RECONVERGENT B1 ;  /* 0x0000000000017941 */ /* 0x000fea0003800200 */
.L_x_1108:
[----:B------:R-:W-:Y:S01]  /*b6a0*/  IMAD.SHL.U32 R0, R0, 0x100000, RZ ;  /* 0x0010000000007824 */ /* 0x000fe200078e00ff */
[----:B------:R-:W-:-:S04]  /*b6b0*/  LEA R2, R2, 0x3b800000, 0x17 ;  /* 0x3b80000002027811 */ /* 0x000fc800078eb8ff */
[----:B------:R-:W-:-:S07]  /*b6c0*/  LOP3.LUT R0, R2, R0, R7, 0xfe, !PT ;  /* 0x0000000002007212 */ /* 0x000fce00078efe07 */
.L_x_1107:
[----:B------:R-:W-:Y:S05]  /*b6d0*/  BSYNC.RECONVERGENT B0 ;  /* 0x0000000000007941 */ /* 0x000fea0003800200 */
.L_x_1106:
[----:B------:R-:W-:Y:S01]  /*b6e0*/  F2FP.F16.F32.PACK_AB R0, RZ, R0 ;  /* 0x00000000ff00723e */ /* 0x000fe200000000ff */
[----:B------:R-:W-:Y:S06]  /*b6f0*/  BRA `(.L_x_1091) ;  /* 0x0000000400187947 */ /* 0x000fec0003800000 */
.L_x_1104:
        /* <DEDUP_REMOVED lines=21> */
.L_x_1113:
[----:B------:R-:W-:Y:S05]  /*b850*/  BSYNC.RECONVERGENT B1 ;  /* 0x0000000000017941 */ /* 0x000fea0003800200 */
.L_x_1112:
[----:B------:R-:W-:Y:S02]  /*b860*/  SHF.L.U32 R0, R0, 0x15, RZ ;  /* 0x0000001500007819 */ /* 0x000fe400000006ff */
[----:B------:R-:W-:-:S04]  /*b870*/  LEA R2, R2, 0x37800000, 0x17 ;  /* 0x3780000002027811 */ /* 0x000fc800078eb8ff */
[----:B------:R-:W-:-:S07]  /*b880*/  LOP3.LUT R0, R2, R0, R7, 0xfe, !PT ;  /* 0x0000000002007212 */ /* 0x000fce00078efe07 */
.L_x_1111:
[----:B------:R-:W-:Y:S05]  /*b890*/  BSYNC.RECONVERGENT B0 ;  /* 0x0000000000007941 */ /* 0x000fea0003800200 */
.L_x_1110:
[----:B------:R-:W-:Y:S01]  /*b8a0*/  F2FP.F16.F32.PACK_AB R0, RZ, R0 ;  /* 0x00000000ff00723e */ /* 0x000fe200000000ff */
[----:B------:R-:W-:Y:S06]  /*b8b0*/  BRA `(.L_x_1091) ;  /* 0x0000000000a87947 */ /* 0x000fec0003800000 */
.L_x_1103:
        /* <DEDUP_REMOVED lines=14> */
.L_x_1117:
[----:B------:R-:W-:Y:S05]  /*b9a0*/  BSYNC.RECONVERGENT B0 ;  /* 0x0000000000007941 */ /* 0x000fea0003800200 */
.L_x_1116:
[----:B------:R-:W-:Y:S01]  /*b9b0*/  F2FP.F16.F32.PACK_AB R0, RZ, R0 ;  /* 0x00000000ff00723e */ /* 0x000fe200000000ff */
[----:B------:R-:W-:Y:S06]  /*b9c0*/  BRA `(.L_x_1091) ;  /* 0x0000000000647947 */ /* 0x000fec0003800000 */
.L_x_1090:
[----:B------:R-:W-:Y:S01]  /*b9d0*/  MOV R0, 0x0 ;  /* 0x0000000000007802 */ /* 0x000fe20000000f00 */
[----:B------:R-:W0:Y:S01]  /*b9e0*/  LDCU.64 UR4, c[0x4][0x128] ;  /* 0x01002500ff0477ac */ /* 0x000e220008000a00 */
[----:B------:R-:W-:Y:S02]  /*b9f0*/  HFMA2 R8, -RZ, RZ, 0, 4.64916229248046875e-06 ;  /* 0x0000004eff087431 */ /* 0x000fe400000001ff */
[----:B------:R-:W-:Y:S01]  /*ba00*/  IMAD.MOV.U32 R12, RZ, RZ, 0x1 ;  /* 0x00000001ff0c7424 */ /* 0x000fe200078e00ff */
[----:B------:R1:W2:Y:S01]  /*ba10*/  LDC.64 R2, c[0x4][R0] ;  /* 0x0100000000027b82 */ /* 0x0002a20000000a00 */
[----:B------:R-:W3:Y:S01]  /*ba20*/  LDCU.64 UR6, c[0x4][0x130] ;  /* 0x01002600ff0677ac */ /* 0x000ee20008000a00 */
[----:B------:R-:W-:Y:S01]  /*ba30*/  MOV R13, RZ ;  /* 0x000000ff000d7202 */ /* 0x000fe20000000f00 */
[----:B------:R-:W4:Y:S01]  /*ba40*/  LDCU.64 UR8, c[0x4][0x38] ;  /* 0x01000700ff0877ac */ /* 0x000f220008000a00 */
[----:B0-----:R-:W-:Y:S01]  /*ba50*/  MOV R4, UR4 ;  /* 0x0000000400047c02 */ /* 0x001fe20008000f00 */
[----:B------:R-:W-:Y:S01]  /*ba60*/  IMAD.U32 R5, RZ, RZ, UR5 ;  /* 0x00000005ff057e24 */ /* 0x000fe2000f8e00ff */
[----:B---3--:R-:W-:Y:S01]  /*ba70*/  MOV R6, UR6 ;  /* 0x0000000600067c02 */ /* 0x008fe20008000f00 */
[----:B------:R-:W-:Y:S01]  /*ba80*/  IMAD.U32 R7, RZ, RZ, UR7 ;  /* 0x00000007ff077e24 */ /* 0x000fe2000f8e00ff */
[----:B----4-:R-:W-:Y:S01]  /*ba90*/  MOV R10, UR8 ;  /* 0x00000008000a7c02 */ /* 0x010fe20008000f00 */
[----:B-1----:R-:W-:-:S07]  /*baa0*/  IMAD.U32 R11, RZ, RZ, UR9 ;  /* 0x00000009ff0b7e24 */ /* 0x002fce000f8e00ff */
[----:B------:R-:W-:-:S07]  /*bab0*/  LEPC R20, `(.L_x_1118) ;  /* 0x000000001014794e */ /* 0x000fce0000000000 */
[----:B--2---:R-:W-:Y:S05]  /*bac0*/  CALL.ABS.NOINC R2 ;  /* 0x0000000002007343 */ /* 0x004fea0003c00000 */
.L_x_1118:
[----:B------:R-:W-:Y:S01]  /*bad0*/  PRMT R0, RZ, 0x7610, R0 ;  /* 0x00007610ff007816 */ /* 0x000fe20000000000 */
[----:B------:R-:W-:Y:S06]  /*bae0*/  BRA `(.L_x_1091) ;  /* 0x00000000001c7947 */ /* 0x000fec0003800000 */
.L_x_1115:
[----:B------:R-:W2:Y:S02]  /*baf0*/  LDG.E.64 R2, desc[UR36][R2.64] ;  /* 0x0000002402027981 */ /* 0x000ea4000c1e1b00 */
[----:B--2---:R-:W0:Y:S02]  /*bb00*/  I2F.U64 R0, R2 ;  /* 0x0000000200007312 */ /* 0x004e240000301000 */
[----:B0-----:R-:W-:Y:S01]  /*bb10*/  F2FP.F16.F32.PACK_AB R0, RZ, R0 ;  /* 0x00000000ff00723e */ /* 0x001fe200000000ff */
[----:B------:R-:W-:Y:S06]  /*bb20*/  BRA `(.L_x_1091) ;  /* 0x00000000000c7947 */ /* 0x000fec0003800000 */
.L_x_1114:
[----:B------:R-:W2:Y:S02]  /*bb30*/  LDG.E R2, desc[UR36][R2.64] ;  /* 0x0000002402027981 */ /* 0x000ea4000c1e1900 */
[----:B--2---:R-:W-:-:S04]  /*bb40*/  I2FP.F32.U32 R0, R2 ;  /* 0x0000000200007245 */ /* 0x004fc80000201000 */
[----:B------:R-:W-:-:S07]  /*bb50*/  F2FP.F16.F32.PACK_AB R0, RZ, R0 ;  /* 0x00000000ff00723e */ /* 0x000fce00000000ff */
.L_x_1091:
[----:B01----:R-:W0:Y:S01]  /*bb60*/  LDC.U16 R2, c[0x0][0x592] ;  /* 0x00016480ff027b82 */ /* 0x003e220000000400 */
[----:B------:R-:W-:Y:S01]  /*bb70*/  UPRMT UR4, UR41, 0x9910, URZ ;  /* 0x0000991029047896 */ /* 0x000fe200080000ff */
[----:B-----5:R-:W-:-:S03]  /*bb80*/  HADD2.F32 R0, -RZ, R0.H0_H0 ;  /* 0x20000000ff007230 */ /* 0x020fc60000004100 */
[----:B------:R-:W-:Y:S01]  /*bb90*/  UISETP.GT.AND UP0, UPT, UR4, 0x9, UPT ;  /* 0x000000090400788c */ /* 0x000fe2000bf04270 */
[----:B0-----:R-:W-:-:S05]  /*bba0*/  HADD2.F32 R3, -RZ, R2.H0_H0 ;  /* 0x20000002ff037230 */ /* 0x001fca0000004100 */
        /* <DEDUP_REMOVED lines=13> */
[----:B0-----:R-:W-:Y:S01]  /*bc80*/  STG.E.U8 desc[UR36][R16.64], R3 ;  /* 0x0000000310007986 */ /* 0x001fe2000c101124 */
[----:B------:R-:W-:Y:S05]  /*bc90*/  EXIT ;  /* 0x000000000000794d */ /* 0x000fea0003800000 */
.L_x_1122:
[----:B------:R-:W-:-:S06]  /*bca0*/  HADD2.F32 R3, -RZ, R0.H0_H0 ;  /* 0x20000000ff037230 */ /* 0x000fcc0000004100 */
[----:B------:R-:W0:Y:S02]  /*bcb0*/  F2I.S64.TRUNC R2, R3 ;  /* 0x0000000300027311 */ /* 0x000e24000020d900 */
[----:B0-----:R-:W-:Y:S01]  /*bcc0*/  STG.E.U8 desc[UR36][R16.64], R2 ;  /* 0x0000000210007986 */ /* 0x001fe2000c101124 */
[----:B------:R-:W-:Y:S05]  /*bcd0*/  EXIT ;  /* 0x000000000000794d */ /* 0x000fea0003800000 */
.L_x_1121:
        /* <DEDUP_REMOVED lines=8> */
[----:B0-----:R-:W-:Y:S01]  /*bd60*/  STG.E.64 desc[UR36][R16.64], R2 ;  /* 0x0000000210007986 */ /* 0x001fe2000c101b24 */
[----:B------:R-:W-:Y:S05]  /*bd70*/  EXIT ;  /* 0x000000000000794d */ /* 0x000fea0003800000 */
.L_x_1125:
[----:B------:R-:W-:-:S04]  /*bd80*/  HADD2.F32 R0, -RZ, R0.H0_H0 ;  /* 0x20000000ff007230 */ /* 0x000fc80000004100 */
[----:B------:R-:W0:Y:S02]  /*bd90*/  F2I.FTZ.TRUNC.NTZ R3, R0 ;  /* 0x0000000000037305 */ /* 0x000e24000021f100 */
[----:B0-----:R-:W-:Y:S01]  /*bda0*/  STG.E desc[UR36][R16.64], R3 ;  /* 0x0000000310007986 */ /* 0x001fe2000c101924 */
[----:B------:R-:W-:Y:S05]  /*bdb0*/  EXIT ;  /* 0x000000000000794d */ /* 0x000fea0003800000 */
.L_x_1124:
[----:B------:R-:W-:-:S04]  /*bdc0*/  HADD2.F32 R0, -RZ, R0.H0_H0 ;  /* 0x20000000ff007230 */ /* 0x000fc80000004100 */
[----:B------:R-:W0:Y:S02]  /*bdd0*/  F2I.FTZ.TRUNC.NTZ R3, R0 ;  /* 0x0000000000037305 */ /* 0x000e24000021f100 */
[----:B0-----:R-:W-:Y:S01]  /*bde0*/  STG.E.U16 desc[UR36][R16.64], R3 ;  /* 0x0000000310007986 */ /* 0x001fe2000c101524 */
[----:B------:R-:W-:Y:S05]  /*bdf0*/  EXIT ;  /* 0x000000000000794d */ /* 0x000fea0003800000 */
.L_x_1120:
[----:B------:R-:W-:-:S09]  /*be00*/  UISETP.GT.AND UP0, UPT, UR4, 0x6, UPT ;  /* 0x000000060400788c */ /* 0x000fd2000bf04270 */
[----:B------:R-:W-:Y:S05]  /*be10*/  BRA.U UP0, `(.L_x_1126) ;  /* 0x0000000100247547 */ /* 0x000fea000b800000 */
[----:B------:R-:W-:-:S09]  /*be20*/  UISETP.NE.AND UP0, UPT, UR4, 0x5, UPT ;  /* 0x000000050400788c */ /* 0x000fd2000bf05270 */
[----:B------:R-:W-:Y:S05]  /*be30*/  BRA.U !UP0, `(.L_x_1127) ;  /* 0x0000000108147547 */ /* 0x000fea000b800000 */
[----:B------:R-:W-:-:S09]  /*be40*/  UISETP.NE.AND UP0, UPT, UR4, 0x6, UPT ;  /* 0x000000060400788c */ /* 0x000fd2000bf05270 */
[----:B------:R-:W-:Y:S05]  /*be50*/  BRA.U UP0, `(.L_x_1123) ;  /* 0x0000000900287547 */ /* 0x000fea000b800000 */
[----:B------:R-:W-:-:S05]  /*be60*/  HADD2.F32 R3, -RZ, R0.H0_H0 ;  /* 0x20000000ff037230 */ /* 0x000fca0000004100 */
[----:B------:R-:W-:Y:S01]  /*be70*/  STG.E desc[UR36][R16.64], R3 ;  /* 0x0000000310007986 */ /* 0x000fe2000c101924 */
[----:B------:R-:W-:Y:S05]  /*be80*/  EXIT ;  /* 0x000000000000794d */ /* 0x000fea0003800000 */
.L_x_1127:
[----:B------:R-:W-:Y:S01]  /*be90*/  STG.E.U16 desc[UR36][R16.64], R0 ;  /* 0x0000000010007986 */ /* 0x000fe2000c101524 */
[----:B------:R-:W-:Y:S05]  /*bea0*/  EXIT ;  /* 0x000000000000794d */ /* 0x000fea0003800000 */
.L_x_1126:
        /* <DEDUP_REMOVED lines=8> */
[----:B------:R-:W-:Y:S01]  /*bf30*/  STG.E.64 desc[UR36][R16.64], R2 ;  /* 0x0000000210007986 */ /* 0x000fe2000c101b24 */
[----:B------:R-:W-:Y:S05]  /*bf40*/  EXIT ;  /* 0x000000000000794d */ /* 0x000fea0003800000 */
.L_x_1129:
[----:B------:R-:W-:-:S05]  /*bf50*/  HADD2.F32 R0, -RZ, R0.H0_H0 ;  /* 0x20000000ff007230 */ /* 0x000fca0000004100 */
[----:B------:R-:W-:-:S04]  /*bf60*/  F2FP.F16.F32.PACK_AB R0, RZ, R0 ;  /* 0x00000000ff00723e */ /* 0x000fc800000000ff */
[----:B------:R-:W-:-:S05]  /*bf70*/  PRMT R0, R0, 0x5410, RZ ;  /* 0x0000541000007816 */ /* 0x000fca00000000ff */
[----:B------:R-:W-:Y:S01]  /*bf80*/  STG.E desc[UR36][R16.64], R0 ;  /* 0x0000000010007986 */ /* 0x000fe2000c101924 */
[----:B------:R-:W-:Y:S05]  /*bf90*/  EXIT ;  /* 0x000000000000794d */ /* 0x000fea0003800000 */
.L_x_1128:
[----:B------:R-:W-:-:S05]  /*bfa0*/  HADD2.F32 R2, -RZ, R0.H0_H0 ;  /* 0x20000000ff027230 */ /* 0x000fca0000004100 */
[----:B------:R-:W-:-:S06]  /*bfb0*/  FMUL.FTZ R2, R2, 1 ;  /* 0x3f80000002027820 */ /* 0x000fcc0000410000 */
[----:B------:R-:W0:Y:S02]  /*bfc0*/  F2F.F64.F32 R2, R2 ;  /* 0x0000000200027310 */ /* 0x000e240000201800 */
[----:B0-----:R-:W-:Y:S01]  /*bfd0*/  STG.E.64 desc[UR36][R16.64], R2 ;  /* 0x0000000210007986 */ /* 0x001fe2000c101b24 */
[----:B------:R-:W-:Y:S05]  /*bfe0*/  EXIT ;  /* 0x000000000000794d */ /* 0x000fea0003800000 */
.L_x_1119:
        /* <DEDUP_REMOVED lines=12> */
[----:B0-----:R-:W-:Y:S01]  /*c0b0*/  STG.E.U16 desc[UR36][R16.64], R3 ;  /* 0x0000000310007986 */ /* 0x001fe2000c101524 */
[----:B------:R-:W-:Y:S05]  /*c0c0*/  EXIT ;  /* 0x000000000000794d */ /* 0x000fea0003800000 */
.L_x_1133:
        /* <DEDUP_REMOVED lines=17> */
.L_x_1136:
[----:B------:R-:W-:-:S04]  /*c1e0*/  SHF.R.U32.HI R3, RZ, 0x18, R3 ;  /* 0x00000018ff037819 */ /* 0x000fc80000011603 */
[----:B------:R-:W-:-:S04]  /*c1f0*/  LOP3.LUT R0, R0, 0x80, R3, 0xf8, !PT ;  /* 0x0000008000007812 */ /* 0x000fc800078ef803 */
[----:B------:R-:W-:-:S07]  /*c200*/  PRMT R8, R0, 0x7610, R8 ;  /* 0x0000761000087816 */ /* 0x000fce0000000008 */
.L_x_1135:
[----:B------:R-:W-:Y:S05]  /*c210*/  BSYNC.RECONVERGENT B0 ;  /* 0x0000000000007941 */ /* 0x000fea0003800200 */
.L_x_1134:
[----:B------:R-:W-:Y:S01]  /*c220*/  STG.E.U8 desc[UR36][R16.64], R8 ;  /* 0x0000000810007986 */ /* 0x000fe2000c101124 */
[----:B------:R-:W-:Y:S05]  /*c230*/  EXIT ;  /* 0x000000000000794d */ /* 0x000fea0003800000 */
.L_x_1132:
        /* <DEDUP_REMOVED lines=17> */
.L_x_1139:
[----:B------:R-:W-:-:S04]  /*c350*/  SHF.R.U32.HI R3, RZ, 0x18, R3 ;  /* 0x00000018ff037819 */ /* 0x000fc80000011603 */
[----:B------:R-:W-:-:S04]  /*c360*/  LOP3.LUT R0, R0, 0x80, R3, 0xf8, !PT ;  /* 0x0000008000007812 */ /* 0x000fc800078ef803 */
[----:B------:R-:W-:-:S07]  /*c370*/  PRMT R8, R0, 0x7610, R8 ;  /* 0x0000761000087816 */ /* 0x000fce0000000008 */
.L_x_1138:
[----:B------:R-:W-:Y:S05]  /*c380*/  BSYNC.RECONVERGENT B0 ;  /* 0x0000000000007941 */ /* 0x000fea0003800200 */
.L_x_1137:
[----:B------:R-:W-:Y:S01]  /*c390*/  STG.E.U8 desc[UR36][R16.64], R8 ;  /* 0x0000000810007986 */ /* 0x000fe2000c101124 */
[----:B------:R-:W-:Y:S05]  /*c3a0*/  EXIT ;  /* 0x000000000000794d */ /* 0x000fea0003800000 */
.L_x_1131:
        /* <DEDUP_REMOVED lines=18> */
[----:B------:R-:W-:-:S05]  /*c4d0*/  @!P0 IADD3 R0, PT, PT, R4, RZ, RZ ;  /* 0x000000ff04008210 */ /* 0x000fca0007ffe0ff */
[----:B------:R-:W-:-:S05]  /*c4e0*/  @P1 IMAD.MOV.U32 R3, RZ, RZ, R0 ;  /* 0x000000ffff031224 */ /* 0x000fca00078e0000 */
[----:B------:R-:W-:Y:S01]  /*c4f0*/  STG.E.U8 desc[UR36][R16.64], R3 ;  /* 0x0000000310007986 */ /* 0x000fe2000c101124 */
[----:B------:R-:W-:Y:S05]  /*c500*/  EXIT ;  /* 0x000000000000794d */ /* 0x000fea0003800000 */
.L_x_1141:
[----:B------:R-:W-:-:S06]  /*c510*/  HADD2.F32 R2, -RZ, R0.H0_H0 ;  /* 0x20000000ff027230 */ /* 0x000fcc0000004100 */
[----:B------:R-:W0:Y:S02]  /*c520*/  F2I.U64.TRUNC R2, R2 ;  /* 0x0000000200027311 */ /* 0x000e24000020d800 */
[----:B0-----:R-:W-:Y:S01]  /*c530*/  STG.E.64 desc[UR36][R16.64], R2 ;  /* 0x0000000210007986 */ /* 0x001fe2000c101b24 */
[----:B------:R-:W-:Y:S05]  /*c540*/  EXIT ;  /* 0x000000000000794d */ /* 0x000fea0003800000 */
.L_x_1140:
[----:B------:R-:W-:-:S04]  /*c550*/  HADD2.F32 R0, -RZ, R0.H0_H0 ;  /* 0x20000000ff007230 */ /* 0x000fc80000004100 */
[----:B------:R-:W0:Y:S02]  /*c560*/  F2I.FTZ.U32.TRUNC.NTZ R3, R0 ;  /* 0x0000000000037305 */ /* 0x000e24000021f000 */
[----:B0-----:R-:W-:Y:S01]  /*c570*/  STG.E desc[UR36][R16.64], R3 ;  /* 0x0000000310007986 */ /* 0x001fe2000c101924 */
[----:B------:R-:W-:Y:S05]  /*c580*/  EXIT ;  /* 0x000000000000794d */ /* 0x000fea0003800000 */
.L_x_1130:
        /* <DEDUP_REMOVED lines=9> */
[----:B------:R-:W-:Y:S01]  /*c620*/  STG.E.U8 desc[UR36][R16.64], R3 ;  /* 0x0000000310007986 */ /* 0x000fe2000c101124 */
[----:B------:R-:W-:Y:S05]  /*c630*/  EXIT ;  /* 0x000000000000794d */ /* 0x000fea0003800000 */
.L_x_1143:
[----:B------:R-:W-:Y:S01]  /*c640*/  HADD2.F32 R0, -RZ, R0.H0_H0 ;  /* 0x20000000ff007230 */ /* 0x000fe20000004100 */
[----:B------:R-:W-:-:S04]  /*c650*/  CS2R R6, SRZ ;  /* 0x0000000000067805 */ /* 0x000fc8000001ff00 */
[----:B------:R-:W-:-:S04]  /*c660*/  FMUL.FTZ R0, R0, 1 ;  /* 0x3f80000000007820 */ /* 0x000fc80000410000 */
[----:B------:R-:W0:Y:S02]  /*c670*/  F2F.F64.F32 R4, R0 ;  /* 0x0000000000047310 */ /* 0x000e240000201800 */
[----:B0-----:R-:W-:Y:S01]  /*c680*/  STG.E.128 desc[UR36][R16.64], R4 ;  /* 0x0000000410007986 */ /* 0x001fe2000c101d24 */
[----:B------:R-:W-:Y:S05]  /*c690*/  EXIT ;  /* 0x000000000000794d */ /* 0x000fea0003800000 */
.L_x_1142:
[----:B------:R-:W-:-:S09]  /*c6a0*/  UISETP.NE.AND UP0, UPT, UR4, 0xf, UPT ;  /* 0x0000000f0400788c */ /* 0x000fd2000bf05270 */
[----:B------:R-:W-:Y:S05]  /*c6b0*/  BRA.U !UP0, `(.L_x_1144) ;  /* 0x0000000108e87547 */ /* 0x000fea000b800000 */
[----:B------:R-:W-:-:S09]  /*c6c0*/  UISETP.NE.AND UP0, UPT, UR4, 0x17, UPT ;  /* 0x000000170400788c */ /* 0x000fd2000bf05270 */
[----:B------:R-:W-:Y:S05]  /*c6d0*/  BRA.U !UP0, `(.L_x_1145) ;  /* 0x0000000108907547 */ /* 0x000fea000b800000 */
[----:B------:R-:W-:-:S09]  /*c6e0*/  UISETP.NE.AND UP0, UPT, UR4, 0x18, UPT ;  /* 0x000000180400788c */ /* 0x000fd2000bf05270 */
[----:B------:R-:W-:Y:S05]  /*c6f0*/  BRA.U !UP0, `(.L_x_1146) ;  /* 0x0000000108447547 */ /* 0x000fea000b800000 */
.L_x_1123:
[----:B------:R-:W-:Y:S01]  /*c700*/  MOV R0, 0x0 ;  /* 0x0000000000007802 */ /* 0x000fe20000000f00 */
[----:B------:R-:W0:Y:S01]  /*c710*/  LDCU.64 UR4, c[0x4][0x128] ;  /* 0x01002500ff0477ac */ /* 0x000e220008000a00 */
[----:B------:R-:W-:Y:S02]  /*c720*/  HFMA2 R8, -RZ, RZ, 0, 6.020069122314453125e-06 ;  /* 0x00000065ff087431 */ /* 0x000fe400000001ff */
        /* <DEDUP_REMOVED lines=13> */
.L_x_1147:
[----:B------:R-:W-:Y:S05]  /*c800*/  EXIT ;  /* 0x000000000000794d */ /* 0x000fea0003800000 */
.L_x_1146:
        /* <DEDUP_REMOVED lines=13> */
.L_x_1149:
[----:B------:R-:W-:Y:S05]  /*c8e0*/  BSYNC.RECONVERGENT B0 ;  /* 0x0000000000007941 */ /* 0x000fea0003800200 */
.L_x_1148:
[----:B------:R-:W-:-:S05]  /*c8f0*/  LOP3.LUT R3, R0, 0x80, R3, 0xf8, !PT ;  /* 0x0000008000037812 */ /* 0x000fca00078ef803 */
[----:B------:R-:W-:Y:S01]  /*c900*/  STG.E.U8 desc[UR36][R16.64], R3 ;  /* 0x0000000310007986 */ /* 0x000fe2000c101124 */
[----:B------:R-:W-:Y:S05]  /*c910*/  EXIT ;  /* 0x000000000000794d */ /* 0x000fea0003800000 */
.L_x_1145:
        /* <DEDUP_REMOVED lines=12> */
.L_x_1151:
[----:B------:R-:W-:Y:S01]  /*c9e0*/  HFMA2 R0, -RZ, RZ, 0, 7.569789886474609375e-06 ;  /* 0x0000007fff007431 */ /* 0x000fe200000001ff */
[----:B------:R-:W-:-:S04]  /*c9f0*/  ISETP.GT.U32.AND P0, PT, R2, 0x7f800000, PT ;  /* 0x7f8000000200780c */ /* 0x000fc80003f04070 */
[----:B------:R-:W-:-:S09]  /*ca00*/  SEL R0, R0, 0x7c, P0 ;  /* 0x0000007c00007807 */ /* 0x000fd20000000000 */
.L_x_1152:
[----:B------:R-:W-:Y:S05]  /*ca10*/  BSYNC.RECONVERGENT B0 ;  /* 0x0000000000007941 */ /* 0x000fea0003800200 */
.L_x_1150:
[----:B------:R-:W-:-:S04]  /*ca20*/  SHF.R.U32.HI R3, RZ, 0x18, R3 ;  /* 0x00000018ff037819 */ /* 0x000fc80000011603 */
[----:B------:R-:W-:-:S05]  /*ca30*/  LOP3.LUT R3, R0, 0x80, R3, 0xf8, !PT ;  /* 0x0000008000037812 */ /* 0x000fca00078ef803 */
[----:B------:R-:W-:Y:S01]  /*ca40*/  STG.E.U8 desc[UR36][R16.64], R3 ;  /* 0x0000000310007986 */ /* 0x000fe2000c101124 */
[----:B------:R-:W-:Y:S05]  /*ca50*/  EXIT ;  /* 0x000000000000794d */ /* 0x000fea0003800000 */
.L_x_1144:
[----:B------:R-:W-:-:S05]  /*ca60*/  HADD2.F32 R0, -RZ, R0.H0_H0 ;  /* 0x20000000ff007230 */ /* 0x000fca0000004100 */
[----:B------:R-:W-:-:S05]  /*ca70*/  F2FP.BF16.F32.PACK_AB R0, RZ, R0 ;  /* 0x00000000ff00723e */ /* 0x000fca00000010ff */
[----:B------:R-:W-:Y:S01]  /*ca80*/  STG.E.U16 desc[UR36][R16.64], R0 ;  /* 0x0000000010007986 */ /* 0x000fe2000c101524 */
[----:B------:R-:W-:Y:S05]  /*ca90*/  EXIT ;  /* 0x000000000000794d */ /* 0x000fea0003800000 */
.L_x_1153:
        /* <DEDUP_REMOVED lines=14> */
.L_x_7987:


//--------------------- .text._ZN2at6native27unrolled_elementwise_kernelINS0_13BUnaryFunctorIN3c104HalfES4_S4_ZZZNS0_20copysign_kernel_cudaERNS_18TensorIteratorBaseEENKUlvE_clEvENKUlvE2_clEvEUlS4_S4_E_EESt5arrayIPcLm2EELi4E23TrivialOffsetCalculatorILi1EjESF_NS0_6memory12LoadWithCastILi1EEENSG_13StoreWithCastILi1EEEEEviT_T0_T2_T3_T4_T5_ --------------------------
	.section	.text._ZN2at6native27unrolled_elementwise_kernelINS0_13BUnaryFunctorIN3c104HalfES4_S4_ZZZNS0_20copysign_kernel_cudaERNS_18TensorIteratorBaseEENKUlvE_clEvENKUlvE2_clEvEUlS4_S4_E_EESt5arrayIPcLm2EELi4E23TrivialOffsetCalculatorILi1EjESF_NS0_6memory12LoadWithCastILi1EEENSG_13StoreWithCastILi1EEEEEviT_T0_T2_T3_T4_T5_,"ax",@progbits
	.align	128
        .global         _ZN2at6native27unrolled_elementwise_kernelINS0_13BUnaryFunctorIN3c104HalfES4_S4_ZZZNS0_20copysign_kernel_cudaERNS_18TensorIteratorBaseEENKUlvE_clEvENKUlvE2_clEvEUlS4_S4_E_EESt5arrayIPcLm2EELi4E23TrivialOffsetCalculatorILi1EjESF_NS0_6memory12LoadWithCastILi1EEENSG_13StoreWithCastILi1EEEEEviT_T0_T2_T3_T4_T5_
        .type           _ZN2at6native27unrolled_elementwise_kernelINS0_13BUnaryFunctorIN3c104HalfES4_S4_ZZZNS0_20copysign_kernel_cudaERNS_18TensorIteratorBaseEENKUlvE_clEvENKUlvE2_clEvEUlS4_S4_E_EESt5arrayIPcLm2EELi4E23TrivialOffsetCalculatorILi1EjESF_NS0_6memory12LoadWithCastILi1EEENSG_13StoreWithCastILi1EEEEEviT_T0_T2_T3_T4_T5_,@function
        .size           _ZN2at6native27unrolled_elementwise_kernelINS0_13BUnaryFunctorIN3c104HalfES4_S4_ZZZNS0_20copysign_kernel_cudaERNS_18TensorIteratorBaseEENKUlvE_clEvENKUlvE2_clEvEUlS4_S4_E_EESt5arrayIPcLm2EELi4E23TrivialOffsetCalculatorILi1EjESF_NS0_6memory12LoadWithCastILi1EEENSG_13StoreWithCastILi1EEEEEviT_T0_T2_T3_T4_T5_,(.L_x_7988 - _ZN2at6native27unrolled_elementwise_kernelINS0_13BUnaryFunctorIN3c104HalfES4_S4_ZZZNS0_20copysign_kernel_cudaERNS_18TensorIteratorBaseEENKUlvE_clEvENKUlvE2_clEvEUlS4_S4_E_EESt5arrayIPcLm2EELi4E23TrivialOffsetCalculatorILi1EjESF_NS0_6memory12LoadWithCastILi1EEENSG_13StoreWithCastILi1EEEEEviT_T0_T2_T3_T4_T5_)
        .other          _ZN2at6native27unrolled_elementwise_kernelINS0_13BUnaryFunctorIN3c104HalfES4_S4_ZZZNS0_20copysign_kernel_cudaERNS_18TensorIteratorBaseEENKUlvE_clEvENKUlvE2_clEvEUlS4_S4_E_EESt5arrayIPcLm2EELi4E23TrivialOffsetCalculatorILi1EjESF_NS0_6memory12LoadWithCastILi1EEENSG_13StoreWithCastILi1EEEEEviT_T0_T2_T3_T4_T5_,@"STO_CUDA_ENTRY STV_DEFAULT"
_ZN2at6native27unrolled_elementwise_kernelINS0_13BUnaryFunctorIN3c104HalfES4_S4_ZZZNS0_20copysign_kernel_cudaERNS_18TensorIteratorBaseEENKUlvE_clEvENKUlvE2_clEvEUlS4_S4_E_EESt5arrayIPcLm2EELi4E23TrivialOffsetCalculatorILi1EjESF_NS0_6memory12LoadWithCastILi1EEENSG_13StoreWithCastILi1EEEEEviT_T0_T2_T3_T4_T5_:
.text._ZN2at6native27unrolled_elementwise_kernelINS0_13BUnaryFunctorIN3c104HalfES4_S4_ZZZNS0_20copysign_kernel_cudaERNS_18TensorIteratorBaseEENKUlvE_clEvENKUlvE2_clEvEUlS4_S4_E_EESt5arrayIPcLm2EELi4E23TrivialOffsetCalculatorILi1EjESF_NS0_6memory12LoadWithCastILi1EEENSG_13StoreWithCastILi1EEEEEviT_T0_T2_T3_T4_T5_:
        /* <DEDUP_REMOVED lines=34> */
.L_x_1159:
[----:B------:R-:W2:Y:S02]  /*0220*/  LDG.E.U8 R2, desc[UR36][R2.64] ;  /* 0x0000002402027981 */ /* 0x000ea4000c1e1100 */
[----:B--2---:R-:W-:-:S04]  /*0230*/  I2FP.F32.U32 R0, R2 ;  /* 0x0000000200007245 */ /* 0x004fc80000201000 */
[----:B------:R-:W-:-:S04]  /*0240*/  F2FP.F16.F32.PACK_AB R0, RZ, R0 ;  /* 0x00000000ff00723e */ /* 0x000fc800000000ff */
[----:B------:R-:W-:Y:S01]  /*0250*/  PRMT R24, R0, 0x7610, R24 ;  /* 0x0000761000187816 */ /* 0x000fe20000000018 */
[----:B------:R-:W-:Y:S06]  /*0260*/  BRA `(.L_x_1161) ;  /* 0x0000000c00d47947 */ /* 0x000fec0003800000 */
.L_x_1158:
        /* <DEDUP_REMOVED lines=11> */
.L_x_1163:
[----:B------:R-:W2:Y:S02]  /*0320*/  LDG.E R2, desc[UR36][R2.64] ;  /* 0x0000002402027981 */ /* 0x000ea4000c1e1900 */
[----:B--2---:R-:W-:-:S04]  /*0330*/  I2FP.F32.S32 R0, R2 ;  /* 0x0000000200007245 */ /* 0x004fc80000201400 */
[----:B------:R-:W-:-:S04]  /*0340*/  F2FP.F16.F32.PACK_AB R0, RZ, R0 ;  /* 0x00000000ff00723e */ /* 0x000fc800000000ff */
[----:B------:R-:W-:Y:S01]  /*0350*/  PRMT R24, R0, 0x7610, R24 ;  /* 0x0000761000187816 */ /* 0x000fe20000000018 */
[----:B------:R-:W-:Y:S06]  /*0360*/  BRA `(.L_x_1161) ;  /* 0x0000000c00947947 */ /* 0x000fec0003800000 */
.L_x_1162:
[----:B------:R-:W2:Y:S02]  /*0370*/  LDG.E.U16 R2, desc[UR36][R2.64] ;  /* 0x0000002402027981 */ /* 0x000ea4000c1e1500 */
[----:B--2---:R-:W0:Y:S02]  /*0380*/  I2F.S16 R0, R2 ;  /* 0x0000000200007306 */ /* 0x004e240000101400 */
[----:B0-----:R-:W-:-:S04]  /*0390*/  F2FP.F16.F32.PACK_AB R0, RZ, R0 ;  /* 0x00000000ff00723e */ /* 0x001fc800000000ff */
[----:B------:R-:W-:Y:S01]  /*03a0*/  PRMT R24, R0, 0x7610, R24 ;  /* 0x0000761000187816 */ /* 0x000fe20000000018 */
[----:B------:R-:W-:Y:S06]  /*03b0*/  BRA `(.L_x_1161) ;  /* 0x0000000c00807947 */ /* 0x000fec0003800000 */
.L_x_1157:
        /* <DEDUP_REMOVED lines=9> */
.L_x_1165:
[----:B------:R1:W5:Y:S01]  /*0450*/  LDG.E.U16 R24, desc[UR36][R2.64] ;  /* 0x0000002402187981 */ /* 0x000362000c1e1500 */
[----:B------:R-:W-:Y:S05]  /*0460*/  BRA `(.L_x_1161) ;  /* 0x0000000c00547947 */ /* 0x000fea0003800000 */
.L_x_1164:
        /* <DEDUP_REMOVED lines=9> */
.L_x_1167:
[----:B------:R0:W5:Y:S01]  /*0500*/  LDG.E.U16 R24, desc[UR36][R2.64] ;  /* 0x0000002402187981 */ /* 0x000162000c1e1500 */
[----:B------:R-:W-:Y:S05]  /*0510*/  BRA `(.L_x_1161) ;  /* 0x0000000c00287947 */ /* 0x000fea0003800000 */
.L_x_1166:
        /* <DEDUP_REMOVED lines=13> */
.L_x_1156:
        /* <DEDUP_REMOVED lines=14> */
.L_x_1170:
        /* <DEDUP_REMOVED lines=13> */
.L_x_1169:
        /* <DEDUP_REMOVED lines=27> */
.L_x_1172:
        /* <DEDUP_REMOVED lines=14> */
.L_x_1171:
[----:B------:R-:W2:Y:S02]  /*0a30*/  LDG.E.U16 R0, desc[UR36][R2.64] ;  /* 0x0000002402007981 */ /* 0x000ea4000c1e1500 */
[----:B--2---:R-:W-:-:S05]  /*0a40*/  IMAD.U32 R0, R0, 0x10000, RZ ;  /* 0x0001000000007824 */ /* 0x004fca00078e00ff */
[----:B------:R-:W-:-:S04]  /*0a50*/  F2FP.F16.F32.PACK_AB R0, RZ, R0 ;  /* 0x00000000ff00723e */ /* 0x000fc800000000ff */
[----:B------:R-:W-:Y:S01]  /*0a60*/  PRMT R24, R0, 0x7610, R24 ;  /* 0x0000761000187816 */ /* 0x000fe20000000018 */
[----:B------:R-:W-:Y:S06]  /*0a70*/  BRA `(.L_x_1161) ;  /* 0x0000000400d07947 */ /* 0x000fec0003800000 */
.L_x_1168:
        /* <DEDUP_REMOVED lines=13> */
.L_x_1175:
        /* <DEDUP_REMOVED lines=21> */
.L_x_1179:
[----:B------:R-:W-:Y:S05]  /*0ca0*/  BSYNC.RECONVERGENT B1 ;  /* 0x0000000000017941 */ /* 0x000fea0003800200 */
.L_x_1178:
[----:B------:R-:W-:Y:S01]  /*0cb0*/  IMAD.SHL.U32 R0, R0, 0x100000, RZ ;  /* 0x0010000000007824 */ /* 0x000fe200078e00ff */
[----:B------:R-:W-:-:S04]  /*0cc0*/  LEA R2, R2, 0x3b800000, 0x17 ;  /* 0x3b80000002027811 */ /* 0x000fc800078eb8ff */
[----:B------:R-:W-:-:S07]  /*0cd0*/  LOP3.LUT R0, R2, R0, R7, 0xfe, !PT ;  /* 0x0000000002007212 */ /* 0x000fce00078efe07 */
.L_x_1177:
[----:B------:R-:W-:Y:S05]  /*0ce0*/  BSYNC.RECONVERGENT B0 ;  /* 0x0000000000007941 */ /* 0x000fea0003800200 */
.L_x_1176:
[----:B------:R-:W-:-:S04]  /*0cf0*/  F2FP.F16.F32.PACK_AB R0, RZ, R0 ;  /* 0x00000000ff00723e */ /* 0x000fc800000000ff */
[----:B------:R-:W-:Y:S01]  /*0d00*/  PRMT R24, R0, 0x7610, R24 ;  /* 0x0000761000187816 */ /* 0x000fe20000000018 */
[----:B------:R-:W-:Y:S06]  /*0d10*/  BRA `(.L_x_1161) ;  /* 0x0000000400287947 */ /* 0x000fec0003800000 */
.L_x_1174:
        /* <DEDUP_REMOVED lines=21> */
.L_x_1183:
[----:B------:R-:W-:Y:S05]  /*0e70*/  BSYNC.RECONVERGENT B1 ;  /* 0x0000000000017941 */ /* 0x000fea0003800200 */
.L_x_1182:
[----:B------:R-:W-:Y:S01]  /*0e80*/  IMAD.SHL.U32 R0, R0, 0x200000, RZ ;  /* 0x0020000000007824 */ /* 0x000fe200078e00ff */
[----:B------:R-:W-:-:S04]  /*0e90*/  LEA R2, R2, 0x37800000, 0x17 ;  /* 0x3780000002027811 */ /* 0x000fc800078eb8ff */
[----:B------:R-:W-:-:S07]  /*0ea0*/  LOP3.LUT R0, R2, R0, R7, 0xfe, !PT ;  /* 0x0000000002007212 */ /* 0x000fce00078efe07 */
.L_x_1181:
[----:B------:R-:W-:Y:S05]  /*0eb0*/  BSYNC.RECONVERGENT B0 ;  /* 0x0000000000007941 */ /* 0x000fea0003800200 */
.L_x_1180:
[----:B------:R-:W-:-:S04]  /*0ec0*/  F2FP.F16.F32.PACK_AB R0, RZ, R0 ;  /* 0x00000000ff00723e */ /* 0x000fc800000000ff */
[----:B------:R-:W-:Y:S01]  /*0ed0*/  PRMT R24, R0, 0x7610, R24 ;  /* 0x0000761000187816 */ /* 0x000fe20000000018 */
[----:B------:R-:W-:Y:S06]  /*0ee0*/  BRA `(.L_x_1161) ;  /* 0x0000000000b47947 */ /* 0x000fec0003800000 */
.L_x_1173:
[----:B------:R-:W-:-:S09]  /*0ef0*/  UISETP.NE.AND UP0, UPT, UR4, 0x1c, UPT ;  /* 0x0000001c0400788c */ /* 0x000fd2000bf05270 */
[----:B------:R-:W-:Y:S05]  /*0f00*/  BRA.U !UP0, `(.L_x_1184) ;  /* 0x00000001089c7547 */ /* 0x000fea000b800000 */
[----:B------:R-:W-:-:S09]  /*0f10*/  UISETP.NE.AND UP0, UPT, UR4, 0x1d, UPT ;  /* 0x0000001d0400788c */ /* 0x000fd2000bf05270 */
[----:B------:R-:W-:Y:S05]  /*0f20*/  BRA.U !UP0, `(.L_x_1185) ;  /* 0x0000000108807547 */ /* 0x000fea000b800000 */
[----:B------:R-:W-:-:S09]  /*0f30*/  UISETP.NE.AND UP0, UPT, UR4, 0x2c, UPT ;  /* 0x0000002c0400788c */ /* 0x000fd2000bf05270 */
[----:B------:R-:W-:Y:S05]  /*0f40*/  BRA.U !UP0, `(.L_x_1186) ;  /* 0x0000000108487547 */ /* 0x000fea000b800000 */
.L_x_1160:
        /* <DEDUP_REMOVED lines=16> */
.L_x_1187:
[----:B------:R-:W-:Y:S01]  /*1050*/  PRMT R24, RZ, 0x7610, R24 ;  /* 0x00007610ff187816 */ /* 0x000fe20000000018 */
[----:B------:R-:W-:Y:S06]  /*1060*/  BRA `(.L_x_1161) ;  /* 0x0000000000547947 */ /* 0x000fec0003800000 */
.L_x_1186:
        /* <DEDUP_REMOVED lines=8> */
.L_x_1189:
[----:B------:R-:W-:Y:S05]  /*10f0*/  BSYNC.RECONVERGENT B0 ;  /* 0x0000000000007941 */ /* 0x000fea0003800200 */
.L_x_1188:
[----:B------:R-:W-:-:S04]  /*1100*/  F2FP.F16.F32.PACK_AB R0, RZ, R0 ;  /* 0x00000000ff00723e */ /* 0x000fc800000000ff */
[----:B------:R-:W-:Y:S01]  /*1110*/  PRMT R24, R0, 0x7610, R24 ;  /* 0x0000761000187816 */ /* 0x000fe20000000018 */
[----:B------:R-:W-:Y:S06]  /*1120*/  BRA `(.L_x_1161) ;  /* 0x0000000000247947 */ /* 0x000fec0003800000 */
.L_x_1185:
[----:B------:R-:W2:Y:S02]  /*1130*/  LDG.E.64 R2, desc[UR36][R2.64] ;  /* 0x0000002402027981 */ /* 0x000ea4000c1e1b00 */
[----:B--2---:R-:W0:Y:S02]  /*1140*/  I2F.U64 R0, R2 ;  /* 0x0000000200007312 */ /* 0x004e240000301000 */
[----:B0-----:R-:W-:-:S04]  /*1150*/  F2FP.F16.F32.PACK_AB R0, RZ, R0 ;  /* 0x00000000ff00723e */ /* 0x001fc800000000ff */
[----:B------:R-:W-:Y:S01]  /*1160*/  PRMT R24, R0, 0x7610, R24 ;  /* 0x0000761000187816 */ /* 0x000fe20000000018 */
[----:B------:R-:W-:Y:S06]  /*1170*/  BRA `(.L_x_1161) ;  /* 0x0000000000107947 */ /* 0x000fec0003800000 */
.L_x_1184:
[----:B------:R-:W2:Y:S02]  /*1180*/  LDG.E R2, desc[UR36][R2.64] ;  /* 0x0000002402027981 */ /* 0x000ea4000c1e1900 */
[----:B--2---:R-:W-:-:S04]  /*1190*/  I2FP.F32.U32 R0, R2 ;  /* 0x0000000200007245 */ /* 0x004fc80000201000 */
[----:B------:R-:W-:-:S04]  /*11a0*/  F2FP.F16.F32.PACK_AB R0, RZ, R0 ;  /* 0x00000000ff00723e */ /* 0x000fc800000000ff */
[----:B------:R-:W-:-:S07]  /*11b0*/  PRMT R24, R0, 0x7610, R24 ;  /* 0x0000761000187816 */ /* 0x000fce0000000018 */
.L_x_1161:
[----:B------:R-:W-:-:S07]  /*11c0*/  VIADD R16, R19, 0x80 ;  /* 0x0000008013107836 */ /* 0x000fce0000000000 */
.L_x_1155:
[----:B------:R-:W-:Y:S05]  /*11d0*/  BSYNC.RECONVERGENT B6 ;  /* 0x0000000000067941 */ /* 0x000fea0003800200 */
.L_x_1154:
[----:B------:R-:W-:Y:S01]  /*11e0*/  ISETP.GE.AND P0, PT, R16, R17, PT ;  /* 0x000000111000720c */ /* 0x000fe20003f06270 */
[----:B------:R-:W-:Y:S01]  /*11f0*/  BSSY.RECONVERGENT B6, `(.L_x_1190) ;  /* 0x0000114000067945 */ /* 0x000fe20003800200 */
[----:B------:R-:W-:-:S11]  /*1200*/  PRMT R23, RZ, 0x7610, R23 ;  /* 0x00007610ff177816 */ /* 0x000fd60000000017 */
        /* <DEDUP_REMOVED lines=23> */
.L_x_1195:
[----:B------:R-:W2:Y:S02]  /*1380*/  LDG.E.U8 R2, desc[UR36][R2.64] ;  /* 0x0000002402027981 */ /* 0x000ea4000c1e1100 */
[----:B--2---:R-:W-:-:S04]  /*1390*/  I2FP.F32.U32 R0, R2 ;  /* 0x0000000200007245 */ /* 0x004fc80000201000 */
[----:B------:R-:W-:-:S04]  /*13a0*/  F2FP.F16.F32.PACK_AB R0, RZ, R0 ;  /* 0x00000000ff00723e */ /* 0x000fc800000000ff */
[----:B------:R-:W-:Y:S01]  /*13b0*/  PRMT R23, R0, 0x7610, R23 ;  /* 0x0000761000177816 */ /* 0x000fe20000000017 */
[----:B------:R-:W-:Y:S06]  /*13c0*/  BRA `(.L_x_1197) ;  /* 0x0000000c00d47947 */ /* 0x000fec0003800000 */
.L_x_1194:
        /* <DEDUP_REMOVED lines=11> */
.L_x_1199:
[----:B------:R-:W2:Y:S02]  /*1480*/  LDG.E R2, desc[UR36][R2.64] ;  /* 0x0000002402027981 */ /* 0x000ea4000c1e1900 */
[----:B--2---:R-:W-:-:S04]  /*1490*/  I2FP.F32.S32 R0, R2 ;  /* 0x0000000200007245 */ /* 0x004fc80000201400 */
[----:B------:R-:W-:-:S04]  /*14a0*/  F2FP.F16.F32.PACK_AB R0, RZ, R0 ;  /* 0x00000000ff00723e */ /* 0x000fc800000000ff */
[----:B------:R-:W-:Y:S01]  /*14b0*/  PRMT R23, R0, 0x7610, R23 ;  /* 0x0000761000177816 */ /* 0x000fe20000000017 */
[----:B------:R-:W-:Y:S06]  /*14c0*/  BRA `(.L_x_1197) ;  /* 0x0000000c00947947 */ /* 0x000fec0003800000 */
.L_x_1198:
[----:B------:R-:W2:Y:S02]  /*14d0*/  LDG.E.U16 R2, desc[UR36][R2.64] ;  /* 0x0000002402027981 */ /* 0x000ea4000c1e1500 */
[----:B--2---:R-:W0:Y:S02]  /*14e0*/  I2F.S16 R0, R2 ;  /* 0x0000000200007306 */ /* 0x004e240000101400 */
[----:B0-----:R-:W-:-:S04]  /*14f0*/  F2FP.F16.F32.PACK_AB R0, RZ, R0 ;  /* 0x00000000ff00723e */ /* 0x001fc800000000ff */
[----:B------:R-:W-:Y:S01]  /*1500*/  PRMT R23, R0, 0x7610, R23 ;  /* 0x0000761000177816 */ /* 0x000fe20000000017 */
[----:B------:R-:W-:Y:S06]  /*1510*/  BRA `(.L_x_1197) ;  /* 0x0000000c00807947 */ /* 0x000fec0003800000 */
.L_x_1193:
        /* <DEDUP_REMOVED lines=9> */
.L_x_1201:
[----:B------:R0:W5:Y:S01]  /*15b0*/  LDG.E.U16 R23, desc[UR36][R2.64] ;  /* 0x0000002402177981 */ /* 0x000162000c1e1500 */
[----:B------:R-:W-:Y:S05]  /*15c0*/  BRA `(.L_x_1197) ;  /* 0x0000000c00547947 */ /* 0x000fea0003800000 */
.L_x_1200:
        /* <DEDUP_REMOVED lines=9> */
.L_x_1203:
[----:B------:R1:W5:Y:S01]  /*1660*/  LDG.E.U16 R23, desc[UR36][R2.64] ;  /* 0x0000002402177981 */ /* 0x000362000c1e1500 */
[----:B------:R-:W-:Y:S05]  /*1670*/  BRA `(.L_x_1197) ;  /* 0x0000000c00287947 */ /* 0x000fea0003800000 */
.L_x_1202:
        /* <DEDUP_REMOVED lines=13> */
.L_x_1192:
        /* <DEDUP_REMOVED lines=14> */
.L_x_1206:
        /* <DEDUP_REMOVED lines=13> */
.L_x_1205:
        /* <DEDUP_REMOVED lines=27> */
.L_x_1208:
        /* <DEDUP_REMOVED lines=14> */
.L_x_1207:
[----:B------:R-:W2:Y:S02]  /*1b90*/  LDG.E.U16 R0, desc[UR36][R2.64] ;  /* 0x0000002402007981 */ /* 0x000ea4000c1e1500 */
[----:B--2---:R-:W-:-:S05]  /*1ba0*/  IMAD.U32 R0, R0, 0x10000, RZ ;  /* 0x0001000000007824 */ /* 0x004fca00078e00ff */
[----:B------:R-:W-:-:S04]  /*1bb0*/  F2FP.F16.F32.PACK_AB R0, RZ, R0 ;  /* 0x00000000ff00723e */ /* 0x000fc800000000ff */
[----:B------:R-:W-:Y:S01]  /*1bc0*/  PRMT R23, R0, 0x7610, R23 ;  /* 0x0000761000177816 */ /* 0x000fe20000000017 */
[----:B------:R-:W-:Y:S06]  /*1bd0*/  BRA `(.L_x_1197) ;  /* 0x0000000400d07947 */ /* 0x000fec0003800000 */
.L_x_1204:
        /* <DEDUP_REMOVED lines=13> */
.L_x_1211:
        /* <DEDUP_REMOVED lines=21> */
.L_x_1215:
[----:B------:R-:W-:Y:S05]  /*1e00*/  BSYNC.RECONVERGENT B1 ;  /* 0x0000000000017941 */ /* 0x000fea0003800200 */
.L_x_1214:
[----:B------:R-:W-:Y:S01]  /*1e10*/  IMAD.SHL.U32 R0, R0, 0x100000, RZ ;  /* 0x0010000000007824 */ /* 0x000fe200078e00ff */
[----:B------:R-:W-:-:S04]  /*1e20*/  LEA R2, R2, 0x3b800000, 0x17 ;  /* 0x3b80000002027811 */ /* 0x000fc800078eb8ff */
[----:B------:R-:W-:-:S07]  /*1e30*/  LOP3.LUT R0, R2, R0, R7, 0xfe, !PT ;  /* 0x0000000002007212 */ /* 0x000fce00078efe07 */
.L_x_1213:
[----:B------:R-:W-:Y:S05]  /*1e40*/  BSYNC.RECONVERGENT B0 ;  /* 0x0000000000007941 */ /* 0x000fea0003800200 */
.L_x_1212:
[----:B------:R-:W-:-:S04]  /*1e50*/  F2FP.F16.F32.PACK_AB R0, RZ, R0 ;  /* 0x00000000ff00723e */ /* 0x000fc800000000ff */
[----:B------:R-:W-:Y:S01]  /*1e60*/  PRMT R23, R0, 0x7610, R23 ;  /* 0x0000761000177816 */ /* 0x000fe20000000017 */
[----:B------:R-:W-:Y:S06]  /*1e70*/  BRA `(.L_x_1197) ;  /* 0x0000000400287947 */ /* 0x000fec0003800000 */
.L_x_1210:
        /* <DEDUP_REMOVED lines=21> */
.L_x_1219:
[----:B------:R-:W-:Y:S05]  /*1fd0*/  BSYNC.RECONVERGENT B1 ;  /* 0x0000000000017941 */ /* 0x000fea0003800200 */
.L_x_1218:
[----:B------:R-:W-:Y:S01]  /*1fe0*/  IMAD.SHL.U32 R0, R0, 0x200000, RZ ;  /* 0x0020000000007824 */ /* 0x000fe200078e00ff */
[----:B------:R-:W-:-:S04]  /*1ff0*/  LEA R2, R2, 0x37800000, 0x17 ;  /* 0x3780000002027811 */ /* 0x000fc800078eb8ff */
[----:B------:R-:W-:-:S07]  /*2000*/  LOP3.LUT R0, R2, R0, R7, 0xfe, !PT ;  /* 0x0000000002007212 */ /* 0x000fce00078efe07 */
.L_x_1217:
[----:B------:R-:W-:Y:S05]  /*2010*/  BSYNC.RECONVERGENT B0 ;  /* 0x0000000000007941 */ /* 0x000fea0003800200 */
.L_x_1216:
[----:B------:R-:W-:-:S04]  /*2020*/  F2FP.F16.F32.PACK_AB R0, RZ, R0 ;  /* 0x00000000ff00723e */ /* 0x000fc800000000ff */
[----:B------:R-:W-:Y:S01]  /*2030*/  PRMT R23, R0, 0x7610, R23 ;  /* 0x0000761000177816 */ /* 0x000fe20000000017 */
[----:B------:R-:W-:Y:S06]  /*2040*/  BRA `(.L_x_1197) ;  /* 0x0000000000b47947 */ /* 0x000fec0003800000 */
.L_x_1209:
        /* <DEDUP_REMOVED lines=14> */
.L_x_1223:
[----:B------:R-:W-:Y:S05]  /*2130*/  BSYNC.RECONVERGENT B0 ;  /* 0x0000000000007941 */ /* 0x000fea0003800200 */
.L_x_1222:
[----:B------:R-:W-:-:S04]  /*2140*/  F2FP.F16.F32.PACK_AB R0, RZ, R0 ;  /* 0x00000000ff00723e */ /* 0x000fc800000000ff */
[----:B------:R-:W-:Y:S01]  /*2150*/  PRMT R23, R0, 0x7610, R23 ;  /* 0x0000761000177816 */ /* 0x000fe20000000017 */
[----:B------:R-:W-:Y:S06]  /*2160*/  BRA `(.L_x_1197) ;  /* 0x00000000006c7947 */ /* 0x000fec0003800000 */
.L_x_1196:
        /* <DEDUP_REMOVED lines=16> */
.L_x_1224:
[----:B------:R-:W-:Y:S01]  /*2270*/  PRMT R23, RZ, 0x7610, R23 ;  /* 0x00007610ff177816 */ /* 0x000fe20000000017 */
[----:B------:R-:W-:Y:S06]  /*2280*/  BRA `(.L_x_1197) ;  /* 0x0000000000247947 */ /* 0x000fec0003800000 */
.L_x_1221:
[----:B------:R-:W2:Y:S02]  /*2290*/  LDG.E.64 R2, desc[UR36][R2.64] ;  /* 0x0000002402027981 */ /* 0x000ea4000c1e1b00 */
[----:B--2---:R-:W0:Y:S02]  /*22a0*/  I2F.U64 R0, R2 ;  /* 0x0000000200007312 */ /* 0x004e240000301000 */
[----:B0-----:R-:W-:-:S04]  /*22b0*/  F2FP.F16.F32.PACK_AB R0, RZ, R0 ;  /* 0x00000000ff00723e */ /* 0x001fc800000000ff */
[----:B------:R-:W-:Y:S01]  /*22c0*/  PRMT R23, R0, 0x7610, R23 ;  /* 0x0000761000177816 */ /* 0x000fe20000000017 */
[----:B------:R-:W-:Y:S06]  /*22d0*/  BRA `(.L_x_1197) ;  /* 0x0000000000107947 */ /* 0x000fec0003800000 */
.L_x_1220:
[----:B------:R-:W2:Y:S02]  /*22e0*/  LDG.E R2, desc[UR36][R2.64] ;  /* 0x0000002402027981 */ /* 0x000ea4000c1e1900 */
[----:B--2---:R-:W-:-:S04]  /*22f0*/  I2FP.F32.U32 R0, R2 ;  /* 0x0000000200007245 */ /* 0x004fc80000201000 */
[----:B------:R-:W-:-:S04]  /*2300*/  F2FP.F16.F32.PACK_AB R0, RZ, R0 ;  /* 0x00000000ff00723e */ /* 0x000fc800000000ff */
[----:B------:R-:W-:-:S07]  /*2310*/  PRMT R23, R0, 0x7610, R23 ;  /* 0x0000761000177816 */ /* 0x000fce0000000017 */
.L_x_1197:
[----:B------:R-:W-:-:S07]  /*2320*/  VIADD R16, R16, 0x80 ;  /* 0x0000008010107836 */ /* 0x000fce0000000000 */
.L_x_1191:
[----:B------:R-:W-:Y:S05]  /*2330*/  BSYNC.RECONVERGENT B6 ;  /* 0x0000000000067941 */ /* 0x000fea0003800200 */
.L_x_1190:
        /* <DEDUP_REMOVED lines=26> */
.L_x_1230:
[----:B------:R-:W2:Y:S02]  /*24e0*/  LDG.E.U8 R2, desc[UR36][R2.64] ;  /* 0x0000002402027981 */ /* 0x000ea4000c1e1100 */
[----:B--2---:R-:W-:-:S04]  /*24f0*/  I2FP.F32.U32 R0, R2 ;  /* 0x0000000200007245 */ /* 0x004fc80000201000 */
[----:B------:R-:W-:-:S04]  /*2500*/  F2FP.F16.F32.PACK_AB R0, RZ, R0 ;  /* 0x00000000ff00723e */ /* 0x000fc800000000ff */
[----:B------:R-:W-:Y:S01]  /*2510*/  PRMT R25, R0, 0x7610, R25 ;  /* 0x0000761000197816 */ /* 0x000fe20000000019 */
[----:B------:R-:W-:Y:S06]  /*2520*/  BRA `(.L_x_1232) ;  /* 0x0000000c00d47947 */ /* 0x000fec0003800000 */
.L_x_1229:
        /* <DEDUP_REMOVED lines=11> */
.L_x_1234:
[----:B------:R-:W2:Y:S02]  /*25e0*/  LDG.E R2, desc[UR36][R2.64] ;  /* 0x0000002402027981 */ /* 0x000ea4000c1e1900 */
[----:B--2---:R-:W-:-:S04]  /*25f0*/  I2FP.F32.S32 R0, R2 ;  /* 0x0000000200007245 */ /* 0x004fc80000201400 */
[----:B------:R-:W-:-:S04]  /*2600*/  F2FP.F16.F32.PACK_AB R0, RZ, R0 ;  /* 0x00000000ff00723e */ /* 0x000fc800000000ff */
[----:B------:R-:W-:Y:S01]  /*2610*/  PRMT R25, R0, 0x7610, R25 ;  /* 0x0000761000197816 */ /* 0x000fe20000000019 */
[----:B------:R-:W-:Y:S06]  /*2620*/  BRA `(.L_x_1232) ;  /* 0x0000000c00947947 */ /* 0x000fec0003800000 */
.L_x_1233:
[----:B------:R-:W2:Y:S02]  /*2630*/  LDG.E.U16 R2, desc[UR36][R2.64] ;  /* 0x0000002402027981 */ /* 0x000ea4000c1e1500 */
[----:B--2---:R-:W0:Y:S02]  /*2640*/  I2F.S16 R0, R2 ;  /* 0x0000000200007306 */ /* 0x004e240000101400 */
[----:B0-----:R-:W-:-:S04]  /*2650*/  F2FP.F16.F32.PACK_AB R0, RZ, R0 ;  /* 0x00000000ff00723e */ /* 0x001fc800000000ff */
[----:B------:R-:W-:Y:S01]  /*2660*/  PRMT R25, R0, 0x7610, R25 ;  /* 0x0000761000197816 */ /* 0x000fe20000000019 */
[----:B------:R-:W-:Y:S06]  /*2670*/  BRA `(.L_x_1232) ;  /* 0x0000000c00807947 */ /* 0x000fec0003800000 */
.L_x_1228:
        /* <DEDUP_REMOVED lines=9> */
.L_x_1236:
[----:B------:R0:W5:Y:S01]  /*2710*/  LDG.E.U16 R25, desc[UR36][R2.64] ;  /* 0x0000002402197981 */ /* 0x000162000c1e1500 */
[----:B------:R-:W-:Y:S05]  /*2720*/  BRA `(.L_x_1232) ;  /* 0x0000000c00547947 */ /* 0x000fea0003800000 */
.L_x_1235:
        /* <DEDUP_REMOVED lines=9> */
.L_x_1238:
[----:B------:R1:W5:Y:S01]  /*27c0*/  LDG.E.U16 R25, desc[UR36][R2.64] ;  /* 0x0000002402197981 */ /* 0x000362000c1e1500 */
[----:B------:R-:W-:Y:S05]  /*27d0*/  BRA `(.L_x_1232) ;  /* 0x0000000c00287947 */ /* 0x000fea0003800000 */
.L_x_1237:
        /* <DEDUP_REMOVED lines=13> */
.L_x_1227:
        /* <DEDUP_REMOVED lines=14> */
.L_x_1241:
        /* <DEDUP_REMOVED lines=13> */
.L_x_1240:
        /* <DEDUP_REMOVED lines=27> */
.L_x_1243:
        /* <DEDUP_REMOVED lines=14> */
.L_x_1242:
[----:B------:R-:W2:Y:S02]  /*2cf0*/  LDG.E.U16 R0, desc[UR36][R2.64] ;  /* 0x0000002402007981 */ /* 0x000ea4000c1e1500 */
[----:B--2---:R-:W-:-:S05]  /*2d00*/  IMAD.U32 R0, R0, 0x10000, RZ ;  /* 0x0001000000007824 */ /* 0x004fca00078e00ff */
[----:B------:R-:W-:-:S04]  /*2d10*/  F2FP.F16.F32.PACK_AB R0, RZ, R0 ;  /* 0x00000000ff00723e */ /* 0x000fc800000000ff */
[----:B------:R-:W-:Y:S01]  /*2d20*/  PRMT R25, R0, 0x7610, R25 ;  /* 0x0000761000197816 */ /* 0x000fe20000000019 */
[----:B------:R-:W-:Y:S06]  /*2d30*/  BRA `(.L_x_1232) ;  /* 0x0000000400d07947 */ /* 0x000fec0003800000 */
.L_x_1239:
        /* <DEDUP_REMOVED lines=13> */
.L_x_1246:
        /* <DEDUP_REMOVED lines=21> */
.L_x_1250:
[----:B------:R-:W-:Y:S05]  /*2f60*/  BSYNC.RECONVERGENT B1 ;  /* 0x0000000000017941 */ /* 0x000fea0003800200 */
.L_x_1249:
[----:B------:R-:W-:Y:S01]  /*2f70*/  IMAD.SHL.U32 R0, R0, 0x100000, RZ ;  /* 0x0010000000007824 */ /* 0x000fe200078e00ff */
[----:B------:R-:W-:-:S04]  /*2f80*/  LEA R2, R2, 0x3b800000, 0x17 ;  /* 0x3b80000002027811 */ /* 0x000fc800078eb8ff */
[----:B------:R-:W-:-:S07]  /*2f90*/  LOP3.LUT R0, R2, R0, R7, 0xfe, !PT ;  /* 0x0000000002007212 */ /* 0x000fce00078efe07 */
.L_x_1248:
[----:B------:R-:W-:Y:S05]  /*2fa0*/  BSYNC.RECONVERGENT B0 ;  /* 0x0000000000007941 */ /* 0x000fea0003800200 */
.L_x_1247:
[----:B------:R-:W-:-:S04]  /*2fb0*/  F2FP.F16.F32.PACK_AB R0, RZ, R0 ;  /* 0x00000000ff00723e */ /* 0x000fc800000000ff */
[----:B------:R-:W-:Y:S01]  /*2fc0*/  PRMT R25, R0, 0x7610, R25 ;  /* 0x0000761000197816 */ /* 0x000fe20000000019 */
[----:B------:R-:W-:Y:S06]  /*2fd0*/  BRA `(.L_x_1232) ;  /* 0x0000000400287947 */ /* 0x000fec0003800000 */
.L_x_1245:
        /* <DEDUP_REMOVED lines=21> */
.L_x_1254:
[----:B------:R-:W-:Y:S05]  /*3130*/  BSYNC.RECONVERGENT B1 ;  /* 0x0000000000017941 */ /* 0x000fea0003800200 */
.L_x_1253:
[----:B------:R-:W-:Y:S01]  /*3140*/  IMAD.SHL.U32 R0, R0, 0x200000, RZ ;  /* 0x0020000000007824 */ /* 0x000fe200078e00ff */
[----:B------:R-:W-:-:S04]  /*3150*/  LEA R2, R2, 0x37800000, 0x17 ;  /* 0x3780000002027811 */ /* 0x000fc800078eb8ff */
[----:B------:R-:W-:-:S07]  /*3160*/  LOP3.LUT R0, R2, R0, R7, 0xfe, !PT ;  /* 0x0000000002007212 */ /* 0x000fce00078efe07 */
.L_x_1252:
[----:B------:R-:W-:Y:S05]  /*3170*/  BSYNC.RECONVERGENT B0 ;  /* 0x0000000000007941 */ /* 0x000fea0003800200 */
.L_x_1251:
[----:B------:R-:W-:-:S04]  /*3180*/  F2FP.F16.F32.PACK_AB R0, RZ, R0 ;  /* 0x00000000ff00723e */ /* 0x000fc800000000ff */
[----:B------:R-:W-:Y:S01]  /*3190*/  PRMT R25, R0, 0x7610, R25 ;  /* 0x0000761000197816 */ /* 0x000fe20000000019 */
[----:B------:R-:W-:Y:S06]  /*31a0*/  BRA `(.L_x_1232) ;  /* 0x0000000000b47947 */ /* 0x000fec0003800000 */
.L_x_1244:
        /* <DEDUP_REMOVED lines=14> */
.L_x_1258:
[----:B------:R-:W-:Y:S05]  /*3290*/  BSYNC.RECONVERGENT B0 ;  /* 0x0000000000007941 */ /* 0x000fea0003800200 */
.L_x_1257:
[----:B------:R-:W-:-:S04]  /*32a0*/  F2FP.F16.F32.PACK_AB R0, RZ, R0 ;  /* 0x00000000ff00723e */ /* 0x000fc800000000ff */
[----:B------:R-:W-:Y:S01]  /*32b0*/  PRMT R25, R0, 0x7610, R25 ;  /* 0x0000761000197816 */ /* 0x000fe20000000019 */
[----:B------:R-:W-:Y:S06]  /*32c0*/  BRA `(.L_x_1232) ;  /* 0x00000000006c7947 */ /* 0x000fec0003800000 */
.L_x_1231:
        /* <DEDUP_REMOVED lines=16> */
.L_x_1259:
[----:B------:R-:W-:Y:S01]  /*33d0*/  PRMT R25, RZ, 0x7610, R25 ;  /* 0x00007610ff197816 */ /* 0x000fe20000000019 */
[----:B------:R-:W-:Y:S06]  /*33e0*/  BRA `(.L_x_1232) ;  /* 0x0000000000247947 */ /* 0x000fec0003800000 */
.L_x_1256:
[----:B------:R-:W2:Y:S02]  /*33f0*/  LDG.E.64 R2, desc[UR36][R2.64] ;  /* 0x0000002402027981 */ /* 0x000ea4000c1e1b00 */
[----:B--2---:R-:W0:Y:S02]  /*3400*/  I2F.U64 R0, R2 ;  /* 0x0000000200007312 */ /* 0x004e240000301000 */
[----:B0-----:R-:W-:-:S04]  /*3410*/  F2FP.F16.F32.PACK_AB R0, RZ, R0 ;  /* 0x00000000ff00723e */ /* 0x001fc800000000ff */
[----:B------:R-:W-:Y:S01]  /*3420*/  PRMT R25, R0, 0x7610, R25 ;  /* 0x0000761000197816 */ /* 0x000fe20000000019 */
[----:B------:R-:W-:Y:S06]  /*3430*/  BRA `(.L_x_1232) ;  /* 0x0000000000107947 */ /* 0x000fec0003800000 */
.L_x_1255:
[----:B------:R-:W2:Y:S02]  /*3440*/  LDG.E R2, desc[UR36][R2.64] ;  /* 0x0000002402027981 */ /* 0x000ea4000c1e1900 */
[----:B--2---:R-:W-:-:S04]  /*3450*/  I2FP.F32.U32 R0, R2 ;  /* 0x0000000200007245 */ /* 0x004fc80000201000 */
[----:B------:R-:W-:-:S04]  /*3460*/  F2FP.F16.F32.PACK_AB R0, RZ, R0 ;  /* 0x00000000ff00723e */ /* 0x000fc800000000ff */
[----:B------:R-:W-:-:S07]  /*3470*/  PRMT R25, R0, 0x7610, R25 ;  /* 0x0000761000197816 */ /* 0x000fce0000000019 */
.L_x_1232:
[----:B------:R-:W-:-:S07]  /*3480*/  VIADD R16, R16, 0x80 ;  /* 0x0000008010107836 */ /* 0x000fce0000000000 */
.L_x_1226:
[----:B------:R-:W-:Y:S05]  /*3490*/  BSYNC.RECONVERGENT B6 ;  /* 0x0000000000067941 */ /* 0x000fea0003800200 */
.L_x_1225:
        /* <DEDUP_REMOVED lines=25> */
.L_x_1265:
[----:B------:R-:W2:Y:S02]  /*3630*/  LDG.E.U8 R2, desc[UR36][R2.64] ;  /* 0x0000002402027981 */ /* 0x000ea4000c1e1100 */
[----:B--2---:R-:W-:-:S04]  /*3640*/  I2FP.F32.U32 R0, R2 ;  /* 0x0000000200007245 */ /* 0x004fc80000201000 */
[----:B------:R-:W-:Y:S01]  /*3650*/  F2FP.F16.F32.PACK_AB R0, RZ, R0 ;  /* 0x00000000ff00723e */ /* 0x000fe200000000ff */
[----:B------:R-:W-:Y:S06]  /*3660*/  BRA `(.L_x_1261) ;  /* 0x0000000c009c7947 */ /* 0x000fec0003800000 */
.L_x_1264:
        /* <DEDUP_REMOVED lines=10> */
.L_x_1268:
[----:B------:R-:W2:Y:S02]  /*3710*/  LDG.E R2, desc[UR36][R2.64] ;  /* 0x0000002402027981 */ /* 0x000ea4000c1e1900 */
[----:B--2---:R-:W-:-:S04]  /*3720*/  I2FP.F32.S32 R0, R2 ;  /* 0x0000000200007245 */ /* 0x004fc80000201400 */
[----:B------:R-:W-:Y:S01]  /*3730*/  F2FP.F16.F32.PACK_AB R0, RZ, R0 ;  /* 0x00000000ff00723e */ /* 0x000fe200000000ff */
[----:B------:R-:W-:Y:S06]  /*3740*/  BRA `(.L_x_1261) ;  /* 0x0000000c00647947 */ /* 0x000fec0003800000 */
.L_x_1267:
[----:B------:R-:W2:Y:S02]  /*3750*/  LDG.E.U16 R2, desc[UR36][R2.64] ;  /* 0x0000002402027981 */ /* 0x000ea4000c1e1500 */
[----:B--2---:R-:W0:Y:S02]  /*3760*/  I2F.S16 R0, R2 ;  /* 0x0000000200007306 */ /* 0x004e240000101400 */
[----:B0-----:R-:W-:Y:S01]  /*3770*/  F2FP.F16.F32.PACK_AB R0, RZ, R0 ;  /* 0x00000000ff00723e */ /* 0x001fe200000000ff */
[----:B------:R-:W-:Y:S06]  /*3780*/  BRA `(.L_x_1261) ;  /* 0x0000000c00547947 */ /* 0x000fec0003800000 */
.L_x_1263:
        /* <DEDUP_REMOVED lines=9> */
.L_x_1270:
[----:B------:R2:W5:Y:S01]  /*3820*/  LDG.E.U16 R0, desc[UR36][R2.64] ;  /* 0x0000002402007981 */ /* 0x000562000c1e1500 */
[----:B------:R-:W-:Y:S05]  /*3830*/  BRA `(.L_x_1261) ;  /* 0x0000000c00287947 */ /* 0x000fea0003800000 */
.L_x_1269:
        /* <DEDUP_REMOVED lines=9> */
.L_x_1272:
[----:B------:R3:W5:Y:S01]  /*38d0*/  LDG.E.U16 R0, desc[UR36][R2.64] ;  /* 0x0000002402007981 */ /* 0x000762000c1e1500 */
[----:B------:R-:W-:Y:S05]  /*38e0*/  BRA `(.L_x_1261) ;  /* 0x0000000800fc7947 */ /* 0x000fea0003800000 */
.L_x_1271:
        /* <DEDUP_REMOVED lines=12> */
.L_x_1262:
        /* <DEDUP_REMOVED lines=13> */
.L_x_1275:
        /* <DEDUP_REMOVED lines=12> */
.L_x_1274:
        /* <DEDUP_REMOVED lines=27> */
.L_x_1277:
        /* <DEDUP_REMOVED lines=13> */
.L_x_1276:
[----:B------:R-:W2:Y:S02]  /*3dc0*/  LDG.E.U16 R0, desc[UR36][R2.64] ;  /* 0x0000002402007981 */ /* 0x000ea4000c1e1500 */
[----:B--2---:R-:W-:-:S05]  /*3dd0*/  IMAD.U32 R0, R0, 0x10000, RZ ;  /* 0x0001000000007824 */ /* 0x004fca00078e00ff */
[----:B------:R-:W-:Y:S01]  /*3de0*/  F2FP.F16.F32.PACK_AB R0, RZ, R0 ;  /* 0x00000000ff00723e */ /* 0x000fe200000000ff */
[----:B------:R-:W-:Y:S06]  /*3df0*/  BRA `(.L_x_1261) ;  /* 0x0000000400b87947 */ /* 0x000fec0003800000 */
.L_x_1273:
        /* <DEDUP_REMOVED lines=12> */
.L_x_1280:
        /* <DEDUP_REMOVED lines=21> */
.L_x_1284:
[----:B------:R-:W-:Y:S05]  /*4010*/  BSYNC.RECONVERGENT B1 ;  /* 0x0000000000017941 */ /* 0x000fea0003800200 */
.L_x_1283:
[----:B------:R-:W-:Y:S01]  /*4020*/  IMAD.SHL.U32 R0, R0, 0x100000, RZ ;  /* 0x0010000000007824 */ /* 0x000fe200078e00ff */
[----:B------:R-:W-:-:S04]  /*4030*/  LEA R2, R2, 0x3b800000, 0x17 ;  /* 0x3b80000002027811 */ /* 0x000fc800078eb8ff */
[----:B------:R-:W-:-:S07]  /*4040*/  LOP3.LUT R0, R2, R0, R7, 0xfe, !PT ;  /* 0x0000000002007212 */ /* 0x000fce00078efe07 */
.L_x_1282:
[----:B------:R-:W-:Y:S05]  /*4050*/  BSYNC.RECONVERGENT B0 ;  /* 0x0000000000007941 */ /* 0x000fea0003800200 */
.L_x_1281:
[----:B------:R-:W-:Y:S01]  /*4060*/  F2FP.F16.F32.PACK_AB R0, RZ, R0 ;  /* 0x00000000ff00723e */ /* 0x000fe200000000ff */
[----:B------:R-:W-:Y:S06]  /*4070*/  BRA `(.L_x_1261) ;  /* 0x0000000400187947 */ /* 0x000fec0003800000 */
.L_x_1279:
        /* <DEDUP_REMOVED lines=21> */
.L_x_1288:
[----:B------:R-:W-:Y:S05]  /*41d0*/  BSYNC.RECONVERGENT B1 ;  /* 0x0000000000017941 */ /* 0x000fea0003800200 */
.L_x_1287:
[----:B------:R-:W-:Y:S01]  /*41e0*/  IMAD.SHL.U32 R0, R0, 0x200000, RZ ;  /* 0x0020000000007824 */ /* 0x000fe200078e00ff */
[----:B------:R-:W-:-:S04]  /*41f0*/  LEA R2, R2, 0x37800000, 0x17 ;  /* 0x3780000002027811 */ /* 0x000fc800078eb8ff */
[----:B------:R-:W-:-:S07]  /*4200*/  LOP3.LUT R0, R2, R0, R7, 0xfe, !PT ;  /* 0x0000000002007212 */ /* 0x000fce00078efe07 */
.L_x_1286:
[----:B------:R-:W-:Y:S05]  /*4210*/  BSYNC.RECONVERGENT B0 ;  /* 0x0000000000007941 */ /* 0x000fea0003800200 */
.L_x_1285:
[----:B------:R-:W-:Y:S01]  /*4220*/  F2FP.F16.F32.PACK_AB R0, RZ, R0 ;  /* 0x00000000ff00723e */ /* 0x000fe200000000ff */
[----:B------:R-:W-:Y:S06]  /*4230*/  BRA `(.L_x_1261) ;  /* 0x0000000000a87947 */ /* 0x000fec0003800000 */
.L_x_1278:
        /* <DEDUP_REMOVED lines=14> */
.L_x_1292:
[----:B------:R-:W-:Y:S05]  /*4320*/  BSYNC.RECONVERGENT B0 ;  /* 0x0000000000007941 */ /* 0x000fea0003800200 */
.L_x_1291:
[----:B------:R-:W-:Y:S01]  /*4330*/  F2FP.F16.F32.PACK_AB R0, RZ, R0 ;  /* 0x00000000ff00723e */ /* 0x000fe200000000ff */
[----:B------:R-:W-:Y:S06]  /*4340*/  BRA `(.L_x_1261) ;  /* 0x0000000000647947 */ /* 0x000fec0003800000 */
.L_x_1266:
        /* <DEDUP_REMOVED lines=16> */
.L_x_1293:
[----:B------:R-:W-:Y:S01]  /*4450*/  PRMT R0, RZ, 0x7610, R0 ;  /* 0x00007610ff007816 */ /* 0x000fe20000000000 */
[----:B------:R-:W-:Y:S06]  /*4460*/  BRA `(.L_x_1261) ;  /* 0x00000000001c7947 */ /* 0x000fec0003800000 */
.L_x_1290:
[----:B------:R-:W2:Y:S02]  /*4470*/  LDG.E.64 R2, desc[UR36][R2.64] ;  /* 0x0000002402027981 */ /* 0x000ea4000c1e1b00 */
[----:B--2---:R-:W0:Y:S02]  /*4480*/  I2F.U64 R0, R2 ;  /* 0x0000000200007312 */ /* 0x004e240000301000 */
[----:B0-----:R-:W-:Y:S01]  /*4490*/  F2FP.F16.F32.PACK_AB R0, RZ, R0 ;  /* 0x00000000ff00723e */ /* 0x001fe200000000ff */
[----:B------:R-:W-:Y:S06]  /*44a0*/  BRA `(.L_x_1261) ;  /* 0x00000000000c7947 */ /* 0x000fec0003800000 */
.L_x_1289:
[----:B------:R-:W2:Y:S02]  /*44b0*/  LDG.E R2, desc[UR36][R2.64] ;  /* 0x0000002402027981 */ /* 0x000ea4000c1e1900 */
[----:B--2---:R-:W-:-:S04]  /*44c0*/  I2FP.F32.U32 R0, R2 ;  /* 0x0000000200007245 */ /* 0x004fc80000201000 */
[----:B------:R-:W-:-:S07]  /*44d0*/  F2FP.F16.F32.PACK_AB R0, RZ, R0 ;  /* 0x00000000ff00723e */ /* 0x000fce00000000ff */
.L_x_1261:
[----:B------:R-:W-:Y:S05]  /*44e0*/  BSYNC.RECONVERGENT B6 ;  /* 0x0000000000067941 */ /* 0x000fea0003800200 */
.L_x_1260:
[C---:B0123--:R-:W-:Y:S01]  /*44f0*/  VIADD R2, R19.reuse, 0x100 ;  /* 0x0000010013027836 */ /* 0x04ffe20000000000 */
[CC--:B------:R-:W-:Y:S01]  /*4500*/  ISETP.GE.AND P0, PT, R19.reuse, R17.reuse, PT ;  /* 0x000000111300720c */ /* 0x0c0fe20003f06270 */
[C---:B------:R-:W-:Y:S01]  /*4510*/  VIADD R4, R19.reuse, 0x180 ;  /* 0x0000018013047836 */ /* 0x040fe20000000000 */
[----:B------:R-:W0:Y:S01]  /*4520*/  LDC.U8 R16, c[0x0][0x3a4] ;  /* 0x0000e900ff107b82 */ /* 0x000e220000000000 */
[----:B------:R-:W-:Y:S01]  /*4530*/  VIADD R22, R19, 0x80 ;  /* 0x0000008013167836 */ /* 0x000fe20000000000 */
[-C--:B------:R-:W-:Y:S01]  /*4540*/  ISETP.GE.AND P2, PT, R2, R17.reuse, PT ;  /* 0x000000110200720c */ /* 0x080fe20003f46270 */
[----:B------:R-:W-:Y:S01]  /*4550*/  BSSY.RECONVERGENT B6, `(.L_x_1294) ;  /* 0x0000124000067945 */ /* 0x000fe20003800200 */
[-C--:B------:R-:W-:Y:S02]  /*4560*/  ISETP.GE.AND P3, PT, R4, R17.reuse, PT ;  /* 0x000000110400720c */ /* 0x080fe40003f66270 */
[----:B------:R-:W-:-:S05]  /*4570*/  ISETP.GE.AND P1, PT, R22, R17, PT ;  /* 0x000000111600720c */ /* 0x000fca0003f26270 */
[----:B------:R-:W1:Y:S01]  /*4580*/  @!P0 LDC.U16 R3, c[0x0][0x386] ;  /* 0x0000e180ff038b82 */ /* 0x000e620000000400 */
[----:B-----5:R-:W-:-:S03]  /*4590*/  @!P0 HADD2.F32 R2, -RZ, R24.H0_H0 ;  /* 0x20000018ff028230 */ /* 0x020fc60000004100 */
[----:B------:R-:W-:Y:S02]  /*45a0*/  @!P2 HADD2.F32 R5, -RZ, R25.H0_H0 ;  /* 0x20000019ff05a230 */ /* 0x000fe40000004100 */
[----:B------:R-:W-:Y:S02]  /*45b0*/  @!P3 HADD2.F32 R6, -RZ, R0.H0_H0 ;  /* 0x20000000ff06b230 */ /* 0x000fe40000004100 */
[----:B------:R-:W2:Y:S01]  /*45c0*/  @!P2 LDC.U16 R8, c[0x0][0x386] ;  /* 0x0000e180ff08ab82 */ /* 0x000ea20000000400 */
[----:B------:R-:W-:-:S07]  /*45d0*/  @!P1 HADD2.F32 R4, -RZ, R23.H0_H0 ;  /* 0x20000017ff049230 */ /* 0x000fce0000004100 */
[----:B------:R-:W3:Y:S08]  /*45e0*/  @!P3 LDC.U16 R9, c[0x0][0x386] ;  /* 0x0000e180ff09bb82 */ /* 0x000ef00000000400 */
[----:B------:R-:W4:Y:S01]  /*45f0*/  @!P1 LDC.U16 R7, c[0x0][0x386] ;  /* 0x0000e180ff079b82 */ /* 0x000f220000000400 */
[----:B-1----:R-:W-:-:S05]  /*4600*/  @!P0 HADD2.F32 R3, -RZ, R3.H0_H0 ;  /* 0x20000003ff038230 */ /* 0x002fca0000004100 */
[----:B------:R-:W-:Y:S01]  /*4610*/  @!P0 LOP3.LUT R2, R2, 0x80000000, R3, 0xb8, !PT ;  /* 0x8000000002028812 */ /* 0x000fe200078eb803 */
[----:B--2---:R-:W-:-:S03]  /*4620*/  @!P2 HADD2.F32 R8, -RZ, R8.H0_H0 ;  /* 0x20000008ff08a230 */ /* 0x004fc60000004100 */
[----:B------:R-:W-:Y:S02]  /*4630*/  @!P0 F2FP.F16.F32.PACK_AB R0, RZ, R2 ;  /* 0x00000002ff00823e */ /* 0x000fe400000000ff */
[----:B------:R-:W-:Y:S01]  /*4640*/  @!P2 LOP3.LUT R5, R5, 0x80000000, R8, 0xb8, !PT ;  /* 0x800000000505a812 */ /* 0x000fe200078eb808 */
[----:B---3--:R-:W-:-:S03]  /*4650*/  @!P3 HADD2.F32 R9, -RZ, R9.H0_H0 ;  /* 0x20000009ff09b230 */ /* 0x008fc60000004100 */
[----:B------:R-:W-:Y:S02]  /*4660*/  @!P2 F2FP.F16.F32.PACK_AB R24, RZ, R5 ;  /* 0x00000005ff18a23e */ /* 0x000fe400000000ff */
[----:B------:R-:W-:Y:S01]  /*4670*/  @!P3 LOP3.LUT R6, R6, 0x80000000, R9, 0xb8, !PT ;  /* 0x800000000606b812 */ /* 0x000fe200078eb809 */
[----:B----4-:R-:W-:-:S03]  /*4680*/  @!P1 HADD2.F32 R7, -RZ, R7.H0_H0 ;  /* 0x20000007ff079230 */ /* 0x010fc60000004100 */
[----:B------:R-:W-:Y:S02]  /*4690*/  @!P3 F2FP.F16.F32.PACK_AB R23, RZ, R6 ;  /* 0x00000006ff17b23e */ /* 0x000fe400000000ff */
[----:B------:R-:W-:-:S04]  /*46a0*/  @!P1 LOP3.LUT R4, R4, 0x80000000, R7, 0xb8, !PT ;  /* 0x8000000004049812 */ /* 0x000fc800078eb807 */
[----:B------:R-:W-:Y:S01]  /*46b0*/  @!P1 F2FP.F16.F32.PACK_AB R25, RZ, R4 ;  /* 0x00000004ff19923e */ /* 0x000fe200000000ff */
[----:B0-----:R-:W-:Y:S06]  /*46c0*/  @P0 BRA `(.L_x_1295) ;  /* 0x0000001000300947 */ /* 0x001fec0003800000 */
[----:B------:R-:W0:Y:S01]  /*46d0*/  LDCU UR4, c[0x0][0x3a8] ;  /* 0x00007500ff0477ac */ /* 0x000e220008000800 */
[----:B------:R-:W1:Y:S01]  /*46e0*/  LDC.64 R2, c[0x0][0x388] ;  /* 0x0000e200ff027b82 */ /* 0x000e620000000a00 */
[----:B------:R-:W-:Y:S01]  /*46f0*/  IMAD R4, R18, 0x200, R19 ;  /* 0x0000020012047824 */ /* 0x000fe200078e0213 */
[----:B------:R-:W-:-:S03]  /*4700*/  PRMT R6, R16, 0x9910, RZ ;  /* 0x0000991010067816 */ /* 0x000fc600000000ff */
        /* <DEDUP_REMOVED lines=19> */
.L_x_1299:
[----:B------:R-:W-:Y:S02]  /*4840*/  HADD2.F32 R5, -RZ, R0.H0_H0 ;  /* 0x20000000ff057230 */ /* 0x000fe40000004100 */
[----:B------:R-:W-:-:S04]  /*4850*/  IMAD.MOV.U32 R19, RZ, RZ, R22 ;  /* 0x000000ffff137224 */ /* 0x000fc800078e0016 */
[----:B------:R-:W0:Y:S02]  /*4860*/  F2I.S64.TRUNC R4, R5 ;  /* 0x0000000500047311 */ /* 0x000e24000020d900 */
[----:B0-----:R0:W-:Y:S01]  /*4870*/  STG.E.U8 desc[UR36][R2.64], R4 ;  /* 0x0000000402007986 */ /* 0x0011e2000c101124 */
[----:B------:R-:W-:Y:S05]  /*4880*/  BRA `(.L_x_1295) ;  /* 0x0000000c00c07947 */ /* 0x000fea0003800000 */
.L_x_1298:
        /* <DEDUP_REMOVED lines=11> */
.L_x_1302:
[----:B------:R-:W-:Y:S02]  /*4940*/  HADD2.F32 R0, -RZ, R0.H0_H0 ;  /* 0x20000000ff007230 */ /* 0x000fe40000004100 */
[----:B------:R-:W-:Y:S02]  /*4950*/  IMAD.MOV.U32 R19, RZ, RZ, R22 ;  /* 0x000000ffff137224 */ /* 0x000fe400078e0016 */
[----:B------:R-:W0:Y:S02]  /*4960*/  F2I.FTZ.TRUNC.NTZ R5, R0 ;  /* 0x0000000000057305 */ /* 0x000e24000021f100 */
[----:B0-----:R0:W-:Y:S01]  /*4970*/  STG.E desc[UR36][R2.64], R5 ;  /* 0x0000000502007986 */ /* 0x0011e2000c101924 */
[----:B------:R-:W-:Y:S05]  /*4980*/  BRA `(.L_x_1295) ;  /* 0x0000000c00807947 */ /* 0x000fea0003800000 */
.L_x_1301:
[----:B------:R-:W-:Y:S02]  /*4990*/  HADD2.F32 R0, -RZ, R0.H0_H0 ;  /* 0x20000000ff007230 */ /* 0x000fe40000004100 */
[----:B------:R-:W-:Y:S02]  /*49a0*/  IMAD.MOV.U32 R19, RZ, RZ, R22 ;  /* 0x000000ffff137224 */ /* 0x000fe400078e0016 */
[----:B------:R-:W0:Y:S02]  /*49b0*/  F2I.FTZ.TRUNC.NTZ R5, R0 ;  /* 0x0000000000057305 */ /* 0x000e24000021f100 */
[----:B0-----:R0:W-:Y:S01]  /*49c0*/  STG.E.U16 desc[UR36][R2.64], R5 ;  /* 0x0000000502007986 */ /* 0x0011e2000c101524 */
[----:B------:R-:W-:Y:S05]  /*49d0*/  BRA `(.L_x_1295) ;  /* 0x0000000c006c7947 */ /* 0x000fea0003800000 */
.L_x_1297:
        /* <DEDUP_REMOVED lines=10> */
.L_x_1304:
[----:B------:R0:W-:Y:S01]  /*4a80*/  STG.E.U16 desc[UR36][R2.64], R0 ;  /* 0x0000000002007986 */ /* 0x0001e2000c101524 */
[----:B------:R-:W-:Y:S01]  /*4a90*/  IMAD.MOV.U32 R19, RZ, RZ, R22 ;  /* 0x000000ffff137224 */ /* 0x000fe200078e0016 */
[----:B------:R-:W-:Y:S06]  /*4aa0*/  BRA `(.L_x_1295) ;  /* 0x0000000c00387947 */ /* 0x000fec0003800000 */
.L_x_1303:
        /* <DEDUP_REMOVED lines=11> */
.L_x_1306:
[----:B------:R-:W-:Y:S02]  /*4b60*/  HADD2.F32 R0, -RZ, R0.H0_H0 ;  /* 0x20000000ff007230 */ /* 0x000fe40000004100 */
[----:B------:R-:W-:-:S03]  /*4b70*/  IMAD.MOV.U32 R19, RZ, RZ, R22 ;  /* 0x000000ffff137224 */ /* 0x000fc600078e0016 */
[----:B------:R-:W-:-:S04]  /*4b80*/  F2FP.F16.F32.PACK_AB R0, RZ, R0 ;  /* 0x00000000ff00723e */ /* 0x000fc800000000ff */
[----:B------:R-:W-:-:S05]  /*4b90*/  PRMT R0, R0, 0x5410, RZ ;  /* 0x0000541000007816 */ /* 0x000fca00000000ff */
[----:B------:R0:W-:Y:S01]  /*4ba0*/  STG.E desc[UR36][R2.64], R0 ;  /* 0x0000000002007986 */ /* 0x0001e2000c101924 */
[----:B------:R-:W-:Y:S05]  /*4bb0*/  BRA `(.L_x_1295) ;  /* 0x0000000800f47947 */ /* 0x000fea0003800000 */
.L_x_1305:
[----:B------:R-:W-:Y:S02]  /*4bc0*/  HADD2.F32 R4, -RZ, R0.H0_H0 ;  /* 0x20000000ff047230 */ /* 0x000fe40000004100 */
[----:B------:R-:W-:-:S03]  /*4bd0*/  IMAD.MOV.U32 R19, RZ, RZ, R22 ;  /* 0x000000ffff137224 */ /* 0x000fc600078e0016 */
[----:B------:R-:W-:-:S06]  /*4be0*/  FMUL.FTZ R4, R4, 1 ;  /* 0x3f80000004047820 */ /* 0x000fcc0000410000 */
[----:B------:R-:W0:Y:S02]  /*4bf0*/  F2F.F64.F32 R4, R4 ;  /* 0x0000000400047310 */ /* 0x000e240000201800 */
[----:B0-----:R0:W-:Y:S01]  /*4c00*/  STG.E.64 desc[UR36][R2.64], R4 ;  /* 0x0000000402007986 */ /* 0x0011e2000c101b24 */
[----:B------:R-:W-:Y:S05]  /*4c10*/  BRA `(.L_x_1295) ;  /* 0x0000000800dc7947 */ /* 0x000fea0003800000 */
.L_x_1296:
        /* <DEDUP_REMOVED lines=14> */
.L_x_1309:
[----:B------:R-:W-:Y:S01]  /*4d00*/  HADD2.F32 R0, -RZ, R0.H0_H0 ;  /* 0x20000000ff007230 */ /* 0x000fe20000004100 */
[----:B------:R-:W-:Y:S01]  /*4d10*/  CS2R R6, SRZ ;  /* 0x0000000000067805 */ /* 0x000fe2000001ff00 */
[----:B------:R-:W-:-:S03]  /*4d20*/  IMAD.MOV.U32 R19, RZ, RZ, R22 ;  /* 0x000000ffff137224 */ /* 0x000fc600078e0016 */
[----:B------:R-:W-:-:S04]  /*4d30*/  FMUL.FTZ R0, R0, 1 ;  /* 0x3f80000000007820 */ /* 0x000fc80000410000 */
[----:B------:R-:W0:Y:S02]  /*4d40*/  F2F.F64.F32 R4, R0 ;  /* 0x0000000000047310 */ /* 0x000e240000201800 */
[----:B0-----:R3:W-:Y:S01]  /*4d50*/  STG.E.128 desc[UR36][R2.64], R4 ;  /* 0x0000000402007986 */ /* 0x0017e2000c101d24 */
[----:B------:R-:W-:Y:S05]  /*4d60*/  BRA `(.L_x_1295) ;  /* 0x0000000800887947 */ /* 0x000fea0003800000 */
.L_x_1308:
        /* <DEDUP_REMOVED lines=19> */
.L_x_1313:
[----:B------:R-:W-:Y:S05]  /*4ea0*/  BSYNC.RECONVERGENT B0 ;  /* 0x0000000000007941 */ /* 0x000fea0003800200 */
.L_x_1312:
[----:B------:R-:W-:Y:S01]  /*4eb0*/  LOP3.LUT R5, R0, 0x80, R5, 0xf8, !PT ;  /* 0x0000008000057812 */ /* 0x000fe200078ef805 */
[----:B------:R-:W-:-:S04]  /*4ec0*/  IMAD.MOV.U32 R19, RZ, RZ, R22 ;  /* 0x000000ffff137224 */ /* 0x000fc800078e0016 */
[----:B------:R2:W-:Y:S01]  /*4ed0*/  STG.E.U8 desc[UR36][R2.64], R5 ;  /* 0x0000000502007986 */ /* 0x0005e2000c101124 */
[----:B------:R-:W-:Y:S05]  /*4ee0*/  BRA `(.L_x_1295) ;  /* 0x0000000800287947 */ /* 0x000fea0003800000 */
.L_x_1311:
        /* <DEDUP_REMOVED lines=15> */
.L_x_1315:
[----:B------:R-:W-:Y:S05]  /*4fe0*/  BSYNC.RECONVERGENT B0 ;  /* 0x0000000000007941 */ /* 0x000fea0003800200 */
.L_x_1314:
[----:B------:R-:W-:Y:S01]  /*4ff0*/  LOP3.LUT R5, R0, 0x80, R5, 0xf8, !PT ;  /* 0x0000008000057812 */ /* 0x000fe200078ef805 */
[----:B------:R-:W-:-:S04]  /*5000*/  IMAD.MOV.U32 R19, RZ, RZ, R22 ;  /* 0x000000ffff137224 */ /* 0x000fc800078e0016 */
[----:B------:R1:W-:Y:S01]  /*5010*/  STG.E.U8 desc[UR36][R2.64], R5 ;  /* 0x0000000502007986 */ /* 0x0003e2000c101124 */
[----:B------:R-:W-:Y:S05]  /*5020*/  BRA `(.L_x_1295) ;  /* 0x0000000400d87947 */ /* 0x000fea0003800000 */
.L_x_1310:
[----:B------:R-:W-:Y:S02]  /*5030*/  HADD2.F32 R0, -RZ, R0.H0_H0 ;  /* 0x20000000ff007230 */ /* 0x000fe40000004100 */
[----:B------:R-:W-:-:S03]  /*5040*/  IMAD.MOV.U32 R19, RZ, RZ, R22 ;  /* 0x000000ffff137224 */ /* 0x000fc600078e0016 */
[----:B------:R-:W-:-:S05]  /*5050*/  F2FP.BF16.F32.PACK_AB R0, RZ, R0 ;  /* 0x00000000ff00723e */ /* 0x000fca00000010ff */
[----:B------:R0:W-:Y:S01]  /*5060*/  STG.E.U16 desc[UR36][R2.64], R0 ;  /* 0x0000000002007986 */ /* 0x0001e2000c101524 */
[----:B------:R-:W-:Y:S05]  /*5070*/  BRA `(.L_x_1295) ;  /* 0x0000000400c47947 */ /* 0x000fea0003800000 */
.L_x_1307:
        /* <DEDUP_REMOVED lines=13> */
.L_x_1318:
        /* <DEDUP_REMOVED lines=13> */
.L_x_1321:
[----:B------:R-:W-:-:S04]  /*5220*/  SHF.R.U32.HI R0, RZ, 0x14, R5 ;  /* 0x00000014ff007819 */ /* 0x000fc80000011605 */
[----:B------:R-:W-:-:S04]  /*5230*/  LOP3.LUT R0, R0, 0x1, RZ, 0xc0, !PT ;  /* 0x0000000100007812 */ /* 0x000fc800078ec0ff */
[----:B------:R-:W-:-:S04]  /*5240*/  IADD3 R0, PT, PT, R5, 0x487ffff, R0 ;  /* 0x0487ffff05007810 */ /* 0x000fc80007ffe000 */
[----:B------:R-:W-:-:S04]  /*5250*/  SHF.R.U32.HI R0, RZ, 0x14, R0 ;  /* 0x00000014ff007819 */ /* 0x000fc80000011600 */
[----:B------:R-:W-:-:S07]  /*5260*/  LOP3.LUT R4, R0, 0xff, RZ, 0xc0, !PT ;  /* 0x000000ff00047812 */ /* 0x000fce00078ec0ff */
.L_x_1322:
[----:B------:R-:W-:-:S04]  /*5270*/  SHF.R.U32.HI R5, RZ, 0x18, R5 ;  /* 0x00000018ff057819 */ /* 0x000fc80000011605 */
[----:B------:R-:W-:-:S04]  /*5280*/  LOP3.LUT R4, R4, 0x80, R5, 0xf8, !PT ;  /* 0x0000008004047812 */ /* 0x000fc800078ef805 */
[----:B------:R-:W-:-:S07]  /*5290*/  PRMT R0, R4, 0x7610, R0 ;  /* 0x0000761004007816 */ /* 0x000fce0000000000 */
.L_x_1320:
[----:B------:R-:W-:Y:S05]  /*52a0*/  BSYNC.RECONVERGENT B0 ;  /* 0x0000000000007941 */ /* 0x000fea0003800200 */
.L_x_1319:
[----:B------:R0:W-:Y:S01]  /*52b0*/  STG.E.U8 desc[UR36][R2.64], R0 ;  /* 0x0000000002007986 */ /* 0x0001e2000c101124 */
[----:B------:R-:W-:Y:S01]  /*52c0*/  IMAD.MOV.U32 R19, RZ, RZ, R22 ;  /* 0x000000ffff137224 */ /* 0x000fe200078e0016 */
[----:B------:R-:W-:Y:S06]  /*52d0*/  BRA `(.L_x_1295) ;  /* 0x00000004002c7947 */ /* 0x000fec0003800000 */
.L_x_1317:
        /* <DEDUP_REMOVED lines=13> */
.L_x_1325:
[----:B------:R-:W-:-:S04]  /*53b0*/  SHF.R.U32.HI R0, RZ, 0x15, R5 ;  /* 0x00000015ff007819 */ /* 0x000fc80000011605 */
[----:B------:R-:W-:-:S04]  /*53c0*/  LOP3.LUT R0, R0, 0x1, RZ, 0xc0, !PT ;  /* 0x0000000100007812 */ /* 0x000fc800078ec0ff */
[----:B------:R-:W-:-:S04]  /*53d0*/  IADD3 R0, PT, PT, R5, 0x88fffff, R0 ;  /* 0x088fffff05007810 */ /* 0x000fc80007ffe000 */
[----:B------:R-:W-:-:S04]  /*53e0*/  SHF.R.U32.HI R0, RZ, 0x15, R0 ;  /* 0x00000015ff007819 */ /* 0x000fc80000011600 */
[----:B------:R-:W-:-:S07]  /*53f0*/  LOP3.LUT R4, R0, 0xff, RZ, 0xc0, !PT ;  /* 0x000000ff00047812 */ /* 0x000fce00078ec0ff */
.L_x_1326:
[----:B------:R-:W-:-:S04]  /*5400*/  SHF.R.U32.HI R5, RZ, 0x18, R5 ;  /* 0x00000018ff057819 */ /* 0x000fc80000011605 */
[----:B------:R-:W-:-:S04]  /*5410*/  LOP3.LUT R4, R4, 0x80, R5, 0xf8, !PT ;  /* 0x0000008004047812 */ /* 0x000fc800078ef805 */
[----:B------:R-:W-:-:S07]  /*5420*/  PRMT R0, R4, 0x7610, R0 ;  /* 0x0000761004007816 */ /* 0x000fce0000000000 */
.L_x_1324:
[----:B------:R-:W-:Y:S05]  /*5430*/  BSYNC.RECONVERGENT B0 ;  /* 0x0000000000007941 */ /* 0x000fea0003800200 */
.L_x_1323:
[----:B------:R0:W-:Y:S01]  /*5440*/  STG.E.U8 desc[UR36][R2.64], R0 ;  /* 0x0000000002007986 */ /* 0x0001e2000c101124 */
[----:B------:R-:W-:Y:S01]  /*5450*/  IMAD.MOV.U32 R19, RZ, RZ, R22 ;  /* 0x000000ffff137224 */ /* 0x000fe200078e0016 */
[----:B------:R-:W-:Y:S06]  /*5460*/  BRA `(.L_x_1295) ;  /* 0x0000000000c87947 */ /* 0x000fec0003800000 */
.L_x_1316:
[----:B------:R-:W-:-:S13]  /*5470*/  ISETP.NE.AND P0, PT, R4, 0x1c, PT ;  /* 0x0000001c0400780c */ /* 0x000fda0003f05270 */
[----:B------:R-:W-:Y:S05]  /*5480*/  @!P0 BRA `(.L_x_1327) ;  /* 0x0000000000b08947 */ /* 0x000fea0003800000 */
[----:B------:R-:W-:-:S13]  /*5490*/  ISETP.NE.AND P0, PT, R4, 0x1d, PT ;  /* 0x0000001d0400780c */ /* 0x000fda0003f05270 */
[----:B------:R-:W-:Y:S05]  /*54a0*/  @!P0 BRA `(.L_x_1328) ;  /* 0x0000000000948947 */ /* 0x000fea0003800000 */
[----:B------:R-:W-:-:S13]  /*54b0*/  ISETP.NE.AND P0, PT, R4, 0x2c, PT ;  /* 0x0000002c0400780c */ /* 0x000fda0003f05270 */
[----:B------:R-:W-:Y:S05]  /*54c0*/  @!P0 BRA `(.L_x_1329) ;  /* 0x0000000000488947 */ /* 0x000fea0003800000 */
.L_x_1300:
        /* <DEDUP_REMOVED lines=16> */
.L_x_1330:
[----:B------:R-:W-:Y:S01]  /*55d0*/  IMAD.MOV.U32 R19, RZ, RZ, R22 ;  /* 0x000000ffff137224 */ /* 0x000fe200078e0016 */
[----:B------:R-:W-:Y:S06]  /*55e0*/  BRA `(.L_x_1295) ;  /* 0x0000000000687947 */ /* 0x000fec0003800000 */
.L_x_1329:
        /* <DEDUP_REMOVED lines=17> */
.L_x_1328:
[----:B------:R-:W-:Y:S02]  /*5700*/  HADD2.F32 R4, -RZ, R0.H0_H0 ;  /* 0x20000000ff047230 */ /* 0x000fe40000004100 */
[----:B------:R-:W-:-:S04]  /*5710*/  IMAD.MOV.U32 R19, RZ, RZ, R22 ;  /* 0x000000ffff137224 */ /* 0x000fc800078e0016 */
[----:B------:R-:W0:Y:S02]  /*5720*/  F2I.U64.TRUNC R4, R4 ;  /* 0x0000000400047311 */ /* 0x000e24000020d800 */
[----:B0-----:R0:W-:Y:S01]  /*5730*/  STG.E.64 desc[UR36][R2.64], R4 ;  /* 0x0000000402007986 */ /* 0x0011e2000c101b24 */
[----:B------:R-:W-:Y:S05]  /*5740*/  BRA `(.L_x_1295) ;  /* 0x0000000000107947 */ /* 0x000fea0003800000 */
.L_x_1327:
[----:B------:R-:W-:Y:S02]  /*5750*/  HADD2.F32 R0, -RZ, R0.H0_H0 ;  /* 0x20000000ff007230 */ /* 0x000fe40000004100 */
[----:B------:R-:W-:Y:S02]  /*5760*/  IMAD.MOV.U32 R19, RZ, RZ, R22 ;  /* 0x000000ffff137224 */ /* 0x000fe400078e0016 */
[----:B------:R-:W0:Y:S02]  /*5770*/  F2I.FTZ.U32.TRUNC.NTZ R5, R0 ;  /* 0x0000000000057305 */ /* 0x000e24000021f000 */
[----:B0-----:R0:W-:Y:S03]  /*5780*/  STG.E desc[UR36][R2.64], R5 ;  /* 0x0000000502007986 */ /* 0x0011e6000c101924 */
.L_x_1295:
[----:B------:R-:W-:Y:S05]  /*5790*/  BSYNC.RECONVERGENT B6 ;  /* 0x0000000000067941 */ /* 0x000fea0003800200 */
.L_x_1294:
[----:B------:R-:W-:Y:S01]  /*57a0*/  ISETP.GE.AND P0, PT, R19, R17, PT ;  /* 0x000000111300720c */ /* 0x000fe20003f06270 */
[----:B------:R-:W-:-:S12]  /*57b0*/  BSSY.RECONVERGENT B6, `(.L_x_1331) ;  /* 0x00001f0000067945 */ /* 0x000fd80003800200 */
        /* <DEDUP_REMOVED lines=23> */
.L_x_1336:
[----:B------:R-:W-:-:S06]  /*5930*/  HADD2.F32 R5, -RZ, R25.H0_H0 ;  /* 0x20000019ff057230 */ /* 0x000fcc0000004100 */
[----:B------:R-:W0:Y:S02]  /*5940*/  F2I.S64.TRUNC R4, R5 ;  /* 0x0000000500047311 */ /* 0x000e24000020d900 */
[----:B0-----:R0:W-:Y:S01]  /*5950*/  STG.E.U8 desc[UR36][R2.64], R4 ;  /* 0x0000000402007986 */ /* 0x0011e2000c101124 */
[----:B------:R-:W-:Y:S05]  /*5960*/  BRA `(.L_x_1338) ;  /* 0x0000000c006c7947 */ /* 0x000fea0003800000 */
.L_x_1335:
        /* <DEDUP_REMOVED lines=10> */
.L_x_1340:
[----:B------:R-:W-:-:S06]  /*5a10*/  HADD2.F32 R25, -RZ, R25.H0_H0 ;  /* 0x20000019ff197230 */ /* 0x000fcc0000004100 */
[----:B------:R-:W0:Y:S02]  /*5a20*/  F2I.FTZ.TRUNC.NTZ R25, R25 ;  /* 0x0000001900197305 */ /* 0x000e24000021f100 */
[----:B0-----:R0:W-:Y:S01]  /*5a30*/  STG.E desc[UR36][R2.64], R25 ;  /* 0x0000001902007986 */ /* 0x0011e2000c101924 */
[----:B------:R-:W-:Y:S05]  /*5a40*/  BRA `(.L_x_1338) ;  /* 0x0000000c00347947 */ /* 0x000fea0003800000 */
.L_x_1339:
[----:B------:R-:W-:-:S06]  /*5a50*/  HADD2.F32 R25, -RZ, R25.H0_H0 ;  /* 0x20000019ff197230 */ /* 0x000fcc0000004100 */
[----:B------:R-:W0:Y:S02]  /*5a60*/  F2I.FTZ.TRUNC.NTZ R25, R25 ;  /* 0x0000001900197305 */ /* 0x000e24000021f100 */
[----:B0-----:R0:W-:Y:S01]  /*5a70*/  STG.E.U16 desc[UR36][R2.64], R25 ;  /* 0x0000001902007986 */ /* 0x0011e2000c101524 */
[----:B------:R-:W-:Y:S05]  /*5a80*/  BRA `(.L_x_1338) ;  /* 0x0000000c00247947 */ /* 0x000fea0003800000 */
.L_x_1334:
        /* <DEDUP_REMOVED lines=9> */
.L_x_1342:
[----:B------:R0:W-:Y:S01]  /*5b20*/  STG.E.U16 desc[UR36][R2.64], R25 ;  /* 0x0000001902007986 */ /* 0x0001e2000c101524 */
[----:B------:R-:W-:Y:S05]  /*5b30*/  BRA `(.L_x_1338) ;  /* 0x0000000800f87947 */ /* 0x000fea0003800000 */
.L_x_1341:
        /* <DEDUP_REMOVED lines=10> */
.L_x_1344:
[----:B------:R-:W-:-:S05]  /*5be0*/  HADD2.F32 R0, -RZ, R25.H0_H0 ;  /* 0x20000019ff007230 */ /* 0x000fca0000004100 */
[----:B------:R-:W-:-:S04]  /*5bf0*/  F2FP.F16.F32.PACK_AB R0, RZ, R0 ;  /* 0x00000000ff00723e */ /* 0x000fc800000000ff */
[----:B------:R-:W-:-:S05]  /*5c00*/  PRMT R0, R0, 0x5410, RZ ;  /* 0x0000541000007816 */ /* 0x000fca00000000ff */
[----:B------:R0:W-:Y:S01]  /*5c10*/  STG.E desc[UR36][R2.64], R0 ;  /* 0x0000000002007986 */ /* 0x0001e2000c101924 */
[----:B------:R-:W-:Y:S05]  /*5c20*/  BRA `(.L_x_1338) ;  /* 0x0000000800bc7947 */ /* 0x000fea0003800000 */
.L_x_1343:
[----:B------:R-:W-:-:S05]  /*5c30*/  HADD2.F32 R4, -RZ, R25.H0_H0 ;  /* 0x20000019ff047230 */ /* 0x000fca0000004100 */
[----:B------:R-:W-:-:S06]  /*5c40*/  FMUL.FTZ R4, R4, 1 ;  /* 0x3f80000004047820 */ /* 0x000fcc0000410000 */
[----:B------:R-:W0:Y:S02]  /*5c50*/  F2F.F64.F32 R4, R4 ;  /* 0x0000000400047310 */ /* 0x000e240000201800 */
[----:B0-----:R0:W-:Y:S01]  /*5c60*/  STG.E.64 desc[UR36][R2.64], R4 ;  /* 0x0000000402007986 */ /* 0x0011e2000c101b24 */
[----:B------:R-:W-:Y:S05]  /*5c70*/  BRA `(.L_x_1338) ;  /* 0x0000000800a87947 */ /* 0x000fea0003800000 */
.L_x_1333:
        /* <DEDUP_REMOVED lines=14> */
.L_x_1348:
        /* <DEDUP_REMOVED lines=18> */
.L_x_1351:
[----:B------:R-:W-:-:S04]  /*5e80*/  SHF.R.U32.HI R5, RZ, 0x18, R5 ;  /* 0x00000018ff057819 */ /* 0x000fc80000011605 */
[----:B------:R-:W-:-:S07]  /*5e90*/  LOP3.LUT R0, R0, 0x80, R5, 0xf8, !PT ;  /* 0x0000008000007812 */ /* 0x000fce00078ef805 */
.L_x_1350:
[----:B------:R-:W-:Y:S05]  /*5ea0*/  BSYNC.RECONVERGENT B0 ;  /* 0x0000000000007941 */ /* 0x000fea0003800200 */
.L_x_1349:
[----:B------:R0:W-:Y:S01]  /*5eb0*/  STG.E.U8 desc[UR36][R2.64], R0 ;  /* 0x0000000002007986 */ /* 0x0001e2000c101124 */
[----:B------:R-:W-:Y:S05]  /*5ec0*/  BRA `(.L_x_1338) ;  /* 0x0000000800147947 */ /* 0x000fea0003800000 */
.L_x_1347:
        /* <DEDUP_REMOVED lines=18> */
.L_x_1354:
[----:B------:R-:W-:-:S04]  /*5ff0*/  SHF.R.U32.HI R5, RZ, 0x18, R5 ;  /* 0x00000018ff057819 */ /* 0x000fc80000011605 */
[----:B------:R-:W-:-:S07]  /*6000*/  LOP3.LUT R0, R0, 0x80, R5, 0xf8, !PT ;  /* 0x0000008000007812 */ /* 0x000fce00078ef805 */
.L_x_1353:
[----:B------:R-:W-:Y:S05]  /*6010*/  BSYNC.RECONVERGENT B0 ;  /* 0x0000000000007941 */ /* 0x000fea0003800200 */
.L_x_1352:
[----:B------:R0:W-:Y:S01]  /*6020*/  STG.E.U8 desc[UR36][R2.64], R0 ;  /* 0x0000000002007986 */ /* 0x0001e2000c101124 */
[----:B------:R-:W-:Y:S05]  /*6030*/  BRA `(.L_x_1338) ;  /* 0x0000000400b87947 */ /* 0x000fea0003800000 */
.L_x_1346:
[----:B------:R-:W-:-:S13]  /*6040*/  ISETP.NE.AND P0, PT, R0, 0x1c, PT ;  /* 0x0000001c0000780c */ /* 0x000fda0003f05270 */
[----:B------:R-:W-:Y:S05]  /*6050*/  @!P0 BRA `(.L_x_1355) ;  /* 0x0000000000608947 */ /* 0x000fea0003800000 */
[----:B------:R-:W-:-:S13]  /*6060*/  ISETP.NE.AND P0, PT, R0, 0x1d, PT ;  /* 0x0000001d0000780c */ /* 0x000fda0003f05270 */
[----:B------:R-:W-:Y:S05]  /*6070*/  @!P0 BRA `(.L_x_1356) ;  /* 0x0000000000488947 */ /* 0x000fea0003800000 */
[----:B------:R-:W-:-:S13]  /*6080*/  ISETP.NE.AND P0, PT, R0, 0x2c, PT ;  /* 0x0000002c0000780c */ /* 0x000fda0003f05270 */
[----:B------:R-:W-:Y:S05]  /*6090*/  @P0 BRA `(.L_x_1337) ;  /* 0x0000000000bc0947 */ /* 0x000fea0003800000 */
[----:B------:R-:W-:Y:S02]  /*60a0*/  HADD2.F32 R25, -RZ, R25.H0_H0 ;  /* 0x20000019ff197230 */ /* 0x000fe40000004100 */
[----:B------:R-:W-:-:S03]  /*60b0*/  IMAD.MOV.U32 R5, RZ, RZ, 0xff ;  /* 0x000000ffff057424 */ /* 0x000fc600078e00ff */
[----:B------:R-:W-:-:S04]  /*60c0*/  SHF.R.U32.HI R6, RZ, 0x17, R25 ;  /* 0x00000017ff067819 */ /* 0x000fc80000011619 */
[----:B------:R-:W-:-:S04]  /*60d0*/  LOP3.LUT R4, R6, 0xff, RZ, 0xc0, !PT ;  /* 0x000000ff06047812 */ /* 0x000fc800078ec0ff */
[----:B------:R-:W-:-:S13]  /*60e0*/  ISETP.NE.AND P2, PT, R4, 0xff, PT ;  /* 0x000000ff0400780c */ /* 0x000fda0003f45270 */
[--C-:B------:R-:W-:Y:S02]  /*60f0*/  @P2 SHF.R.U32.HI R0, RZ, 0x16, R25.reuse ;  /* 0x00000016ff002819 */ /* 0x100fe40000011619 */
[----:B------:R-:W-:Y:S02]  /*6100*/  @P2 LOP3.LUT P0, RZ, R4, 0x3fffff, R25, 0xf8, !PT ;  /* 0x003fffff04ff2812 */ /* 0x000fe4000780f819 */
        /* <DEDUP_REMOVED lines=9> */
.L_x_1356:
[----:B------:R-:W-:-:S06]  /*61a0*/  HADD2.F32 R4, -RZ, R25.H0_H0 ;  /* 0x20000019ff047230 */ /* 0x000fcc0000004100 */
[----:B------:R-:W0:Y:S02]  /*61b0*/  F2I.U64.TRUNC R4, R4 ;  /* 0x0000000400047311 */ /* 0x000e24000020d800 */
[----:B0-----:R0:W-:Y:S01]  /*61c0*/  STG.E.64 desc[UR36][R2.64], R4 ;  /* 0x0000000402007986 */ /* 0x0011e2000c101b24 */
[----:B------:R-:W-:Y:S05]  /*61d0*/  BRA `(.L_x_1338) ;  /* 0x0000000400507947 */ /* 0x000fea0003800000 */
.L_x_1355:
[----:B------:R-:W-:-:S06]  /*61e0*/  HADD2.F32 R25, -RZ, R25.H0_H0 ;  /* 0x20000019ff197230 */ /* 0x000fcc0000004100 */
[----:B------:R-:W0:Y:S02]  /*61f0*/  F2I.FTZ.U32.TRUNC.NTZ R25, R25 ;  /* 0x0000001900197305 */ /* 0x000e24000021f000 */
[----:B0-----:R0:W-:Y:S01]  /*6200*/  STG.E desc[UR36][R2.64], R25 ;  /* 0x0000001902007986 */ /* 0x0011e2000c101924 */
[----:B------:R-:W-:Y:S05]  /*6210*/  BRA `(.L_x_1338) ;  /* 0x0000000400407947 */ /* 0x000fea0003800000 */
.L_x_1345:
        /* <DEDUP_REMOVED lines=11> */
.L_x_1358:
[----:B------:R-:W-:Y:S01]  /*62d0*/  HADD2.F32 R25, -RZ, R25.H0_H0 ;  /* 0x20000019ff197230 */ /* 0x000fe20000004100 */
[----:B------:R-:W-:-:S04]  /*62e0*/  CS2R R6, SRZ ;  /* 0x0000000000067805 */ /* 0x000fc8000001ff00 */
[----:B------:R-:W-:-:S06]  /*62f0*/  FMUL.FTZ R4, R25, 1 ;  /* 0x3f80000019047820 */ /* 0x000fcc0000410000 */
[----:B------:R-:W0:Y:S02]  /*6300*/  F2F.F64.F32 R4, R4 ;  /* 0x0000000400047310 */ /* 0x000e240000201800 */
[----:B0-----:R0:W-:Y:S01]  /*6310*/  STG.E.128 desc[UR36][R2.64], R4 ;  /* 0x0000000402007986 */ /* 0x0011e2000c101d24 */
[----:B------:R-:W-:Y:S05]  /*6320*/  BRA `(.L_x_1338) ;  /* 0x0000000000fc7947 */ /* 0x000fea0003800000 */
.L_x_1357:
[----:B------:R-:W-:-:S13]  /*6330*/  ISETP.NE.AND P0, PT, R0, 0xf, PT ;  /* 0x0000000f0000780c */ /* 0x000fda0003f05270 */
[----:B------:R-:W-:Y:S05]  /*6340*/  @!P0 BRA `(.L_x_1359) ;  /* 0x0000000000e88947 */ /* 0x000fea0003800000 */
[----:B------:R-:W-:-:S13]  /*6350*/  ISETP.NE.AND P0, PT, R0, 0x17, PT ;  /* 0x000000170000780c */ /* 0x000fda0003f05270 */
[----:B------:R-:W-:Y:S05]  /*6360*/  @!P0 BRA `(.L_x_1360) ;  /* 0x0000000000908947 */ /* 0x000fea0003800000 */
[----:B------:R-:W-:-:S13]  /*6370*/  ISETP.NE.AND P0, PT, R0, 0x18, PT ;  /* 0x000000180000780c */ /* 0x000fda0003f05270 */
[----:B------:R-:W-:Y:S05]  /*6380*/  @!P0 BRA `(.L_x_1361) ;  /* 0x0000000000448947 */ /* 0x000fea0003800000 */
.L_x_1337:
        /* <DEDUP_REMOVED lines=16> */
.L_x_1362:
[----:B------:R-:W-:Y:S05]  /*6490*/  BRA `(.L_x_1338) ;  /* 0x0000000000a07947 */ /* 0x000fea0003800000 */
.L_x_1361:
        /* <DEDUP_REMOVED lines=13> */
.L_x_1364:
[----:B------:R-:W-:Y:S05]  /*6570*/  BSYNC.RECONVERGENT B0 ;  /* 0x0000000000007941 */ /* 0x000fea0003800200 */
.L_x_1363:
[----:B------:R-:W-:-:S05]  /*6580*/  LOP3.LUT R5, R0, 0x80, R5, 0xf8, !PT ;  /* 0x0000008000057812 */ /* 0x000fca00078ef805 */
[----:B------:R3:W-:Y:S01]  /*6590*/  STG.E.U8 desc[UR36][R2.64], R5 ;  /* 0x0000000502007986 */ /* 0x0007e2000c101124 */
[----:B------:R-:W-:Y:S05]  /*65a0*/  BRA `(.L_x_1338) ;  /* 0x00000000005c7947 */ /* 0x000fea0003800000 */
.L_x_1360:
        /* <DEDUP_REMOVED lines=12> */
.L_x_1366:
[----:B------:R-:W-:Y:S01]  /*6670*/  IMAD.MOV.U32 R0, RZ, RZ, 0x7f ;  /* 0x0000007fff007424 */ /* 0x000fe200078e00ff */
[----:B------:R-:W-:-:S04]  /*6680*/  ISETP.GT.U32.AND P0, PT, R4, 0x7f800000, PT ;  /* 0x7f8000000400780c */ /* 0x000fc80003f04070 */
[----:B------:R-:W-:-:S09]  /*6690*/  SEL R0, R0, 0x7c, P0 ;  /* 0x0000007c00007807 */ /* 0x000fd20000000000 */
.L_x_1367:
[----:B------:R-:W-:Y:S05]  /*66a0*/  BSYNC.RECONVERGENT B0 ;  /* 0x0000000000007941 */ /* 0x000fea0003800200 */
.L_x_1365:
[----:B------:R-:W-:-:S04]  /*66b0*/  SHF.R.U32.HI R5, RZ, 0x18, R5 ;  /* 0x00000018ff057819 */ /* 0x000fc80000011605 */
[----:B------:R-:W-:-:S05]  /*66c0*/  LOP3.LUT R5, R0, 0x80, R5, 0xf8, !PT ;  /* 0x0000008000057812 */ /* 0x000fca00078ef805 */
[----:B------:R2:W-:Y:S01]  /*66d0*/  STG.E.U8 desc[UR36][R2.64], R5 ;  /* 0x0000000502007986 */ /* 0x0005e2000c101124 */
[----:B------:R-:W-:Y:S05]  /*66e0*/  BRA `(.L_x_1338) ;  /* 0x00000000000c7947 */ /* 0x000fea0003800000 */
.L_x_1359:
[----:B------:R-:W-:-:S05]  /*66f0*/  HADD2.F32 R0, -RZ, R25.H0_H0 ;  /* 0x20000019ff007230 */ /* 0x000fca0000004100 */
[----:B------:R-:W-:-:S05]  /*6700*/  F2FP.BF16.F32.PACK_AB R0, RZ, R0 ;  /* 0x00000000ff00723e */ /* 0x000fca00000010ff */
[----:B------:R4:W-:Y:S02]  /*6710*/  STG.E.U16 desc[UR36][R2.64], R0 ;  /* 0x0000000002007986 */ /* 0x0009e4000c101524 */
.L_x_1338:
        /* <DEDUP_REMOVED lines=25> */
.L_x_1371:
[----:B------:R-:W-:-:S06]  /*68b0*/  HADD2.F32 R5, -RZ, R24.H0_H0 ;  /* 0x20000018ff057230 */ /* 0x000fcc0000004100 */
[----:B------:R-:W0:Y:S02]  /*68c0*/  F2I.S64.TRUNC R4, R5 ;  /* 0x0000000500047311 */ /* 0x000e24000020d900 */
[----:B0-----:R4:W-:Y:S01]  /*68d0*/  STG.E.U8 desc[UR36][R2.64], R4 ;  /* 0x0000000402007986 */ /* 0x0019e2000c101124 */
[----:B------:R-:W-:Y:S05]  /*68e0*/  BRA `(.L_x_1373) ;  /* 0x0000000c006c7947 */ /* 0x000fea0003800000 */
.L_x_1370:
        /* <DEDUP_REMOVED lines=10> */
.L_x_1375:
[----:B------:R-:W-:-:S04]  /*6990*/  HADD2.F32 R24, -RZ, R24.H0_H0 ;  /* 0x20000018ff187230 */ /* 0x000fc80000004100 */
[----:B------:R-:W0:Y:S02]  /*69a0*/  F2I.FTZ.TRUNC.NTZ R5, R24 ;  /* 0x0000001800057305 */ /* 0x000e24000021f100 */
[----:B0-----:R2:W-:Y:S01]  /*69b0*/  STG.E desc[UR36][R2.64], R5 ;  /* 0x0000000502007986 */ /* 0x0015e2000c101924 */
[----:B------:R-:W-:Y:S05]  /*69c0*/  BRA `(.L_x_1373) ;  /* 0x0000000c00347947 */ /* 0x000fea0003800000 */
.L_x_1374:
[----:B------:R-:W-:-:S04]  /*69d0*/  HADD2.F32 R24, -RZ, R24.H0_H0 ;  /* 0x20000018ff187230 */ /* 0x000fc80000004100 */
[----:B------:R-:W0:Y:S02]  /*69e0*/  F2I.FTZ.TRUNC.NTZ R5, R24 ;  /* 0x0000001800057305 */ /* 0x000e24000021f100 */
[----:B0-----:R0:W-:Y:S01]  /*69f0*/  STG.E.U16 desc[UR36][R2.64], R5 ;  /* 0x0000000502007986 */ /* 0x0011e2000c101524 */
[----:B------:R-:W-:Y:S05]  /*6a00*/  BRA `(.L_x_1373) ;  /* 0x0000000c00247947 */ /* 0x000fea0003800000 */
.L_x_1369:
        /* <DEDUP_REMOVED lines=9> */
.L_x_1377:
[----:B------:R0:W-:Y:S01]  /*6aa0*/  STG.E.U16 desc[UR36][R2.64], R24 ;  /* 0x0000001802007986 */ /* 0x0001e2000c101524 */
[----:B------:R-:W-:Y:S05]  /*6ab0*/  BRA `(.L_x_1373) ;  /* 0x0000000800f87947 */ /* 0x000fea0003800000 */
.L_x_1376:
        /* <DEDUP_REMOVED lines=10> */
.L_x_1379:
[----:B------:R-:W-:-:S05]  /*6b60*/  HADD2.F32 R0, -RZ, R24.H0_H0 ;  /* 0x20000018ff007230 */ /* 0x000fca0000004100 */
[----:B------:R-:W-:-:S04]  /*6b70*/  F2FP.F16.F32.PACK_AB R0, RZ, R0 ;  /* 0x00000000ff00723e */ /* 0x000fc800000000ff */
[----:B------:R-:W-:-:S05]  /*6b80*/  PRMT R0, R0, 0x5410, RZ ;  /* 0x0000541000007816 */ /* 0x000fca00000000ff */
[----:B------:R0:W-:Y:S01]  /*6b90*/  STG.E desc[UR36][R2.64], R0 ;  /* 0x0000000002007986 */ /* 0x0001e2000c101924 */
[----:B------:R-:W-:Y:S05]  /*6ba0*/  BRA `(.L_x_1373) ;  /* 0x0000000800bc7947 */ /* 0x000fea0003800000 */
.L_x_1378:
[----:B------:R-:W-:-:S05]  /*6bb0*/  HADD2.F32 R4, -RZ, R24.H0_H0 ;  /* 0x20000018ff047230 */ /* 0x000fca0000004100 */
[----:B------:R-:W-:-:S06]  /*6bc0*/  FMUL.FTZ R4, R4, 1 ;  /* 0x3f80000004047820 */ /* 0x000fcc0000410000 */
[----:B------:R-:W0:Y:S02]  /*6bd0*/  F2F.F64.F32 R4, R4 ;  /* 0x0000000400047310 */ /* 0x000e240000201800 */
[----:B0-----:R0:W-:Y:S01]  /*6be0*/  STG.E.64 desc[UR36][R2.64], R4 ;  /* 0x0000000402007986 */ /* 0x0011e2000c101b24 */
[----:B------:R-:W-:Y:S05]  /*6bf0*/  BRA `(.L_x_1373) ;  /* 0x0000000800a87947 */ /* 0x000fea0003800000 */
.L_x_1368:
        /* <DEDUP_REMOVED lines=14> */
.L_x_1383:
        /* <DEDUP_REMOVED lines=18> */
.L_x_1386:
[----:B------:R-:W-:-:S04]  /*6e00*/  SHF.R.U32.HI R5, RZ, 0x18, R5 ;  /* 0x00000018ff057819 */ /* 0x000fc80000011605 */
[----:B------:R-:W-:-:S07]  /*6e10*/  LOP3.LUT R0, R0, 0x80, R5, 0xf8, !PT ;  /* 0x0000008000007812 */ /* 0x000fce00078ef805 */
.L_x_1385:
[----:B------:R-:W-:Y:S05]  /*6e20*/  BSYNC.RECONVERGENT B0 ;  /* 0x0000000000007941 */ /* 0x000fea0003800200 */
.L_x_1384:
[----:B------:R0:W-:Y:S01]  /*6e30*/  STG.E.U8 desc[UR36][R2.64], R0 ;  /* 0x0000000002007986 */ /* 0x0001e2000c101124 */
[----:B------:R-:W-:Y:S05]  /*6e40*/  BRA `(.L_x_1373) ;  /* 0x0000000800147947 */ /* 0x000fea0003800000 */
.L_x_1382:
        /* <DEDUP_REMOVED lines=18> */
.L_x_1389:
[----:B------:R-:W-:-:S04]  /*6f70*/  SHF.R.U32.HI R5, RZ, 0x18, R5 ;  /* 0x00000018ff057819 */ /* 0x000fc80000011605 */
[----:B------:R-:W-:-:S07]  /*6f80*/  LOP3.LUT R0, R0, 0x80, R5, 0xf8, !PT ;  /* 0x0000008000007812 */ /* 0x000fce00078ef805 */
.L_x_1388:
[----:B------:R-:W-:Y:S05]  /*6f90*/  BSYNC.RECONVERGENT B0 ;  /* 0x0000000000007941 */ /* 0x000fea0003800200 */
.L_x_1387:
[----:B------:R0:W-:Y:S01]  /*6fa0*/  STG.E.U8 desc[UR36][R2.64], R0 ;  /* 0x0000000002007986 */ /* 0x0001e2000c101124 */
[----:B------:R-:W-:Y:S05]  /*6fb0*/  BRA `(.L_x_1373) ;  /* 0x0000000400b87947 */ /* 0x000fea0003800000 */
.L_x_1381:
        /* <DEDUP_REMOVED lines=22> */
.L_x_1391:
[----:B------:R-:W-:-:S06]  /*7120*/  HADD2.F32 R4, -RZ, R24.H0_H0 ;  /* 0x20000018ff047230 */ /* 0x000fcc0000004100 */
[----:B------:R-:W0:Y:S02]  /*7130*/  F2I.U64.TRUNC R4, R4 ;  /* 0x0000000400047311 */ /* 0x000e24000020d800 */
[----:B0-----:R0:W-:Y:S01]  /*7140*/  STG.E.64 desc[UR36][R2.64], R4 ;  /* 0x0000000402007986 */ /* 0x0011e2000c101b24 */
[----:B------:R-:W-:Y:S05]  /*7150*/  BRA `(.L_x_1373) ;  /* 0x0000000400507947 */ /* 0x000fea0003800000 */
.L_x_1390:
[----:B------:R-:W-:-:S04]  /*7160*/  HADD2.F32 R24, -RZ, R24.H0_H0 ;  /* 0x20000018ff187230 */ /* 0x000fc80000004100 */
[----:B------:R-:W0:Y:S02]  /*7170*/  F2I.FTZ.U32.TRUNC.NTZ R5, R24 ;  /* 0x0000001800057305 */ /* 0x000e24000021f000 */
[----:B0-----:R0:W-:Y:S01]  /*7180*/  STG.E desc[UR36][R2.64], R5 ;  /* 0x0000000502007986 */ /* 0x0011e2000c101924 */
[----:B------:R-:W-:Y:S05]  /*7190*/  BRA `(.L_x_1373) ;  /* 0x0000000400407947 */ /* 0x000fea0003800000 */
.L_x_1380:
        /* <DEDUP_REMOVED lines=11> */
.L_x_1393:
[----:B------:R-:W-:Y:S01]  /*7250*/  HADD2.F32 R24, -RZ, R24.H0_H0 ;  /* 0x20000018ff187230 */ /* 0x000fe20000004100 */
[----:B------:R-:W-:-:S04]  /*7260*/  CS2R R6, SRZ ;  /* 0x0000000000067805 */ /* 0x000fc8000001ff00 */
[----:B------:R-:W-:-:S06]  /*7270*/  FMUL.FTZ R4, R24, 1 ;  /* 0x3f80000018047820 */ /* 0x000fcc0000410000 */
[----:B------:R-:W0:Y:S02]  /*7280*/  F2F.F64.F32 R4, R4 ;  /* 0x0000000400047310 */ /* 0x000e240000201800 */
[----:B0-----:R0:W-:Y:S01]  /*7290*/  STG.E.128 desc[UR36][R2.64], R4 ;  /* 0x0000000402007986 */ /* 0x0011e2000c101d24 */
[----:B------:R-:W-:Y:S05]  /*72a0*/  BRA `(.L_x_1373) ;  /* 0x0000000000fc7947 */ /* 0x000fea0003800000 */
.L_x_1392:
[----:B------:R-:W-:-:S13]  /*72b0*/  ISETP.NE.AND P0, PT, R0, 0xf, PT ;  /* 0x0000000f0000780c */ /* 0x000fda0003f05270 */
[----:B------:R-:W-:Y:S05]  /*72c0*/  @!P0 BRA `(.L_x_1394) ;  /* 0x0000000000e88947 */ /* 0x000fea0003800000 */
[----:B------:R-:W-:-:S13]  /*72d0*/  ISETP.NE.AND P0, PT, R0, 0x17, PT ;  /* 0x000000170000780c */ /* 0x000fda0003f05270 */
[----:B------:R-:W-:Y:S05]  /*72e0*/  @!P0 BRA `(.L_x_1395) ;  /* 0x0000000000908947 */ /* 0x000fea0003800000 */
[----:B------:R-:W-:-:S13]  /*72f0*/  ISETP.NE.AND P0, PT, R0, 0x18, PT ;  /* 0x000000180000780c */ /* 0x000fda0003f05270 */
[----:B------:R-:W-:Y:S05]  /*7300*/  @!P0 BRA `(.L_x_1396) ;  /* 0x0000000000448947 */ /* 0x000fea0003800000 */
.L_x_1372:
        /* <DEDUP_REMOVED lines=16> */
.L_x_1397:
[----:B------:R-:W-:Y:S05]  /*7410*/  BRA `(.L_x_1373) ;  /* 0x0000000000a07947 */ /* 0x000fea0003800000 */
.L_x_1396:
        /* <DEDUP_REMOVED lines=13> */
.L_x_1399:
[----:B------:R-:W-:Y:S05]  /*74f0*/  BSYNC.RECONVERGENT B0 ;  /* 0x0000000000007941 */ /* 0x000fea0003800200 */
.L_x_1398:
[----:B------:R-:W-:-:S05]  /*7500*/  LOP3.LUT R5, R0, 0x80, R5, 0xf8, !PT ;  /* 0x0000008000057812 */ /* 0x000fca00078ef805 */
[----:B------:R0:W-:Y:S01]  /*7510*/  STG.E.U8 desc[UR36][R2.64], R5 ;  /* 0x0000000502007986 */ /* 0x0001e2000c101124 */
[----:B------:R-:W-:Y:S05]  /*7520*/  BRA `(.L_x_1373) ;  /* 0x00000000005c7947 */ /* 0x000fea0003800000 */
.L_x_1395:
        /* <DEDUP_REMOVED lines=12> */
.L_x_1401:
[----:B------:R-:W-:Y:S01]  /*75f0*/  IMAD.MOV.U32 R0, RZ, RZ, 0x7f ;  /* 0x0000007fff007424 */ /* 0x000fe200078e00ff */
[----:B------:R-:W-:-:S04]  /*7600*/  ISETP.GT.U32.AND P0, PT, R4, 0x7f800000, PT ;  /* 0x7f8000000400780c */ /* 0x000fc80003f04070 */
[----:B------:R-:W-:-:S09]  /*7610*/  SEL R0, R0, 0x7c, P0 ;  /* 0x0000007c00007807 */ /* 0x000fd20000000000 */
.L_x_1402:
[----:B------:R-:W-:Y:S05]  /*7620*/  BSYNC.RECONVERGENT B0 ;  /* 0x0000000000007941 */ /* 0x000fea0003800200 */
.L_x_1400:
[----:B------:R-:W-:-:S04]  /*7630*/  SHF.R.U32.HI R5, RZ, 0x18, R5 ;  /* 0x00000018ff057819 */ /* 0x000fc80000011605 */
[----:B------:R-:W-:-:S05]  /*7640*/  LOP3.LUT R5, R0, 0x80, R5, 0xf8, !PT ;  /* 0x0000008000057812 */ /* 0x000fca00078ef805 */
[----:B------:R0:W-:Y:S01]  /*7650*/  STG.E.U8 desc[UR36][R2.64], R5 ;  /* 0x0000000502007986 */ /* 0x0001e2000c101124 */
[----:B------:R-:W-:Y:S05]  /*7660*/  BRA `(.L_x_1373) ;  /* 0x00000000000c7947 */ /* 0x000fea0003800000 */
.L_x_1394:
[----:B------:R-:W-:-:S05]  /*7670*/  HADD2.F32 R0, -RZ, R24.H0_H0 ;  /* 0x20000018ff007230 */ /* 0x000fca0000004100 */
[----:B------:R-:W-:-:S05]  /*7680*/  F2FP.BF16.F32.PACK_AB R0, RZ, R0 ;  /* 0x00000000ff00723e */ /* 0x000fca00000010ff */
[----:B------:R0:W-:Y:S02]  /*7690*/  STG.E.U16 desc[UR36][R2.64], R0 ;  /* 0x0000000002007986 */ /* 0x0001e4000c101524 */
.L_x_1373:
[----:B------:R-:W-:-:S07]  /*76a0*/  VIADD R19, R19, 0x80 ;  /* 0x0000008013137836 */ /* 0x000fce0000000000 */
.L_x_1332:
[----:B------:R-:W-:Y:S05]  /*76b0*/  BSYNC.RECONVERGENT B6 ;  /* 0x0000000000067941 */ /* 0x000fea0003800200 */
.L_x_1331:
        /* <DEDUP_REMOVED lines=21> */
[----:B0-----:R-:W-:Y:S01]  /*7810*/  STG.E.U8 desc[UR36][R2.64], R23 ;  /* 0x0000001702007986 */ /* 0x001fe2000c101124 */
[----:B------:R-:W-:Y:S05]  /*7820*/  EXIT ;  /* 0x000000000000794d */ /* 0x000fea0003800000 */
.L_x_1406:
[----:B------:R-:W-:-:S06]  /*7830*/  HADD2.F32 R5, -RZ, R23.H0_H0 ;  /* 0x20000017ff057230 */ /* 0x000fcc0000004100 */
[----:B------:R-:W0:Y:S02]  /*7840*/  F2I.S64.TRUNC R4, R5 ;  /* 0x0000000500047311 */ /* 0x000e24000020d900 */
[----:B0-----:R-:W-:Y:S01]  /*7850*/  STG.E.U8 desc[UR36][R2.64], R4 ;  /* 0x0000000402007986 */ /* 0x001fe2000c101124 */
[----:B------:R-:W-:Y:S05]  /*7860*/  EXIT ;  /* 0x000000000000794d */ /* 0x000fea0003800000 */
.L_x_1405:
        /* <DEDUP_REMOVED lines=10> */
.L_x_1409:
[----:B------:R-:W-:-:S06]  /*7910*/  HADD2.F32 R23, -RZ, R23.H0_H0 ;  /* 0x20000017ff177230 */ /* 0x000fcc0000004100 */
[----:B------:R-:W0:Y:S02]  /*7920*/  F2I.FTZ.TRUNC.NTZ R23, R23 ;  /* 0x0000001700177305 */ /* 0x000e24000021f100 */
[----:B0-----:R-:W-:Y:S01]  /*7930*/  STG.E desc[UR36][R2.64], R23 ;  /* 0x0000001702007986 */ /* 0x001fe2000c101924 */
[----:B------:R-:W-:Y:S05]  /*7940*/  EXIT ;  /* 0x000000000000794d */ /* 0x000fea0003800000 */
.L_x_1408:
[----:B------:R-:W-:-:S06]  /*7950*/  HADD2.F32 R23, -RZ, R23.H0_H0 ;  /* 0x20000017ff177230 */ /* 0x000fcc0000004100 */
[----:B------:R-:W0:Y:S02]  /*7960*/  F2I.FTZ.TRUNC.NTZ R23, R23 ;  /* 0x0000001700177305 */ /* 0x000e24000021f100 */
[----:B0-----:R-:W-:Y:S01]  /*7970*/  STG.E.U16 desc[UR36][R2.64], R23 ;  /* 0x0000001702007986 */ /* 0x001fe2000c101524 */
[----:B------:R-:W-:Y:S05]  /*7980*/  EXIT ;  /* 0x000000000000794d */ /* 0x000fea0003800000 */
.L_x_1404:
        /* <DEDUP_REMOVED lines=9> */
.L_x_1411:
[----:B------:R-:W-:Y:S01]  /*7a20*/  STG.E.U16 desc[UR36][R2.64], R23 ;  /* 0x0000001702007986 */ /* 0x000fe2000c101524 */
[----:B------:R-:W-:Y:S05]  /*7a30*/  EXIT ;  /* 0x000000000000794d */ /* 0x000fea0003800000 */
.L_x_1410:
        /* <DEDUP_REMOVED lines=10> */
.L_x_1413:
[----:B------:R-:W-:-:S05]  /*7ae0*/  HADD2.F32 R0, -RZ, R23.H0_H0 ;  /* 0x20000017ff007230 */ /* 0x000fca0000004100 */
[----:B------:R-:W-:-:S04]  /*7af0*/  F2FP.F16.F32.PACK_AB R0, RZ, R0 ;  /* 0x00000000ff00723e */ /* 0x000fc800000000ff */
[----:B------:R-:W-:-:S05]  /*7b00*/  PRMT R0, R0, 0x5410, RZ ;  /* 0x0000541000007816 */ /* 0x000fca00000000ff */
[----:B------:R-:W-:Y:S01]  /*7b10*/  STG.E desc[UR36][R2.64], R0 ;  /* 0x0000000002007986 */ /* 0x000fe2000c101924 */
[----:B------:R-:W-:Y:S05]  /*7b20*/  EXIT ;  /* 0x000000000000794d */ /* 0x000fea0003800000 */
.L_x_1412:
[----:B------:R-:W-:-:S05]  /*7b30*/  HADD2.F32 R4, -RZ, R23.H0_H0 ;  /* 0x20000017ff047230 */ /* 0x000fca0000004100 */
[----:B------:R-:W-:-:S06]  /*7b40*/  FMUL.FTZ R4, R4, 1 ;  /* 0x3f80000004047820 */ /* 0x000fcc0000410000 */
[----:B------:R-:W0:Y:S02]  /*7b50*/  F2F.F64.F32 R4, R4 ;  /* 0x0000000400047310 */ /* 0x000e240000201800 */
[----:B0-----:R-:W-:Y:S01]  /*7b60*/  STG.E.64 desc[UR36][R2.64], R4 ;  /* 0x0000000402007986 */ /* 0x001fe2000c101b24 */
[----:B------:R-:W-:Y:S05]  /*7b70*/  EXIT ;  /* 0x000000000000794d */ /* 0x000fea0003800000 */
.L_x_1403:
        /* <DEDUP_REMOVED lines=14> */
.L_x_1417:
        /* <DEDUP_REMOVED lines=18> */
.L_x_1420:
[----:B------:R-:W-:-:S04]  /*7d80*/  SHF.R.U32.HI R5, RZ, 0x18, R5 ;  /* 0x00000018ff057819 */ /* 0x000fc80000011605 */
[----:B------:R-:W-:-:S07]  /*7d90*/  LOP3.LUT R0, R0, 0x80, R5, 0xf8, !PT ;  /* 0x0000008000007812 */ /* 0x000fce00078ef805 */
.L_x_1419:
[----:B------:R-:W-:Y:S05]  /*7da0*/  BSYNC.RECONVERGENT B0 ;  /* 0x0000000000007941 */ /* 0x000fea0003800200 */
.L_x_1418:
[----:B------:R-:W-:Y:S01]  /*7db0*/  STG.E.U8 desc[UR36][R2.64], R0 ;  /* 0x0000000002007986 */ /* 0x000fe2000c101124 */
[----:B------:R-:W-:Y:S05]  /*7dc0*/  EXIT ;  /* 0x000000000000794d */ /* 0x000fea0003800000 */
.L_x_1416:
        /* <DEDUP_REMOVED lines=18> */
.L_x_1423:
[----:B------:R-:W-:-:S04]  /*7ef0*/  SHF.R.U32.HI R5, RZ, 0x18, R5 ;  /* 0x00000018ff057819 */ /* 0x000fc80000011605 */
[----:B------:R-:W-:-:S07]  /*7f00*/  LOP3.LUT R0, R0, 0x80, R5, 0xf8, !PT ;  /* 0x0000008000007812 */ /* 0x000fce00078ef805 */
.L_x_1422:
[----:B------:R-:W-:Y:S05]  /*7f10*/  BSYNC.RECONVERGENT B0 ;  /* 0x0000000000007941 */ /* 0x000fea0003800200 */
.L_x_1421:
[----:B------:R-:W-:Y:S01]  /*7f20*/  STG.E.U8 desc[UR36][R2.64], R0 ;  /* 0x0000000002007986 */ /* 0x000fe2000c101124 */
[----:B------:R-:W-:Y:S05]  /*7f30*/  EXIT ;  /* 0x000000000000794d */ /* 0x000fea0003800000 */
.L_x_1415:
        /* <DEDUP_REMOVED lines=22> */
.L_x_1425:
[----:B------:R-:W-:-:S06]  /*80a0*/  HADD2.F32 R4, -RZ, R23.H0_H0 ;  /* 0x20000017ff047230 */ /* 0x000fcc0000004100 */
[----:B------:R-:W0:Y:S02]  /*80b0*/  F2I.U64.TRUNC R4, R4 ;  /* 0x0000000400047311 */ /* 0x000e24000020d800 */
[----:B0-----:R-:W-:Y:S01]  /*80c0*/  STG.E.64 desc[UR36][R2.64], R4 ;  /* 0x0000000402007986 */ /* 0x001fe2000c101b24 */
[----:B------:R-:W-:Y:S05]  /*80d0*/  EXIT ;  /* 0x000000000000794d */ /* 0x000fea0003800000 */
.L_x_1424:
[----:B------:R-:W-:-:S06]  /*80e0*/  HADD2.F32 R23, -RZ, R23.H0_H0 ;  /* 0x20000017ff177230 */ /* 0x000fcc0000004100 */
[----:B------:R-:W0:Y:S02]  /*80f0*/  F2I.FTZ.U32.TRUNC.NTZ R23, R23 ;  /* 0x0000001700177305 */ /* 0x000e24000021f000 */
[----:B0-----:R-:W-:Y:S01]  /*8100*/  STG.E desc[UR36][R2.64], R23 ;  /* 0x0000001702007986 */ /* 0x001fe2000c101924 */
[----:B------:R-:W-:Y:S05]  /*8110*/  EXIT ;  /* 0x000000000000794d */ /* 0x000fea0003800000 */
.L_x_1414:
        /* <DEDUP_REMOVED lines=11> */
.L_x_1427:
[----:B------:R-:W-:Y:S01]  /*81d0*/  HADD2.F32 R23, -RZ, R23.H0_H0 ;  /* 0x20000017ff177230 */ /* 0x000fe20000004100 */
[----:B------:R-:W-:-:S04]  /*81e0*/  CS2R R6, SRZ ;  /* 0x0000000000067805 */ /* 0x000fc8000001ff00 */
[----:B------:R-:W-:-:S06]  /*81f0*/  FMUL.FTZ R4, R23, 1 ;  /* 0x3f80000017047820 */ /* 0x000fcc0000410000 */
[----:B------:R-:W0:Y:S02]  /*8200*/  F2F.F64.F32 R4, R4 ;  /* 0x0000000400047310 */ /* 0x000e240000201800 */
[----:B0-----:R-:W-:Y:S01]  /*8210*/  STG.E.128 desc[UR36][R2.64], R4 ;  /* 0x0000000402007986 */ /* 0x001fe2000c101d24 */
[----:B------:R-:W-:Y:S05]  /*8220*/  EXIT ;  /* 0x000000000000794d */ /* 0x000fea0003800000 */
.L_x_1426:
[----:B------:R-:W-:-:S13]  /*8230*/  ISETP.NE.AND P0, PT, R0, 0xf, PT ;  /* 0x0000000f0000780c */ /* 0x000fda0003f05270 */
[----:B------:R-:W-:Y:S05]  /*8240*/  @!P0 BRA `(.L_x_1428) ;  /* 0x0000000000e88947 */ /* 0x000fea0003800000 */
[----:B------:R-:W-:-:S13]  /*8250*/  ISETP.NE.AND P0, PT, R0, 0x17, PT ;  /* 0x000000170000780c */ /* 0x000fda0003f05270 */
[----:B------:R-:W-:Y:S05]  /*8260*/  @!P0 BRA `(.L_x_1429) ;  /* 0x0000000000908947 */ /* 0x000fea0003800000 */
[----:B------:R-:W-:-:S13]  /*8270*/  ISETP.NE.AND P0, PT, R0, 0x18, PT ;  /* 0x000000180000780c */ /* 0x000fda0003f05270 */
[----:B------:R-:W-:Y:S05]  /*8280*/  @!P0 BRA `(.L_x_1430) ;  /* 0x0000000000448947 */ /* 0x000fea0003800000 */
.L_x_1407:
        /* <DEDUP_REMOVED lines=16> */
.L_x_1431:
[----:B------:R-:W-:Y:S05]  /*8390*/  EXIT ;  /* 0x000000000000794d */ /* 0x000fea0003800000 */
.L_x_1430:
        /* <DEDUP_REMOVED lines=13> */
.L_x_1433:
[----:B------:R-:W-:Y:S05]  /*8470*/  BSYNC.RECONVERGENT B0 ;  /* 0x0000000000007941 */ /* 0x000fea0003800200 */
.L_x_1432:
[----:B------:R-:W-:-:S05]  /*8480*/  LOP3.LUT R5, R0, 0x80, R5, 0xf8, !PT ;  /* 0x0000008000057812 */ /* 0x000fca00078ef805 */
[----:B------:R-:W-:Y:S01]  /*8490*/  STG.E.U8 desc[UR36][R2.64], R5 ;  /* 0x0000000502007986 */ /* 0x000fe2000c101124 */
[----:B------:R-:W-:Y:S05]  /*84a0*/  EXIT ;  /* 0x000000000000794d */ /* 0x000fea0003800000 */
.L_x_1429:
        /* <DEDUP_REMOVED lines=12> */
.L_x_1435:
[----:B------:R-:W-:Y:S01]  /*8570*/  IMAD.MOV.U32 R0, RZ, RZ, 0x7f ;  /* 0x0000007fff007424 */ /* 0x000fe200078e00ff */
[----:B------:R-:W-:-:S04]  /*8580*/  ISETP.GT.U32.AND P0, PT, R4, 0x7f800000, PT ;  /* 0x7f8000000400780c */ /* 0x000fc80003f04070 */
[----:B------:R-:W-:-:S09]  /*8590*/  SEL R0, R0, 0x7c, P0 ;  /* 0x0000007c00007807 */ /* 0x000fd20000000000 */
.L_x_1436:
[----:B------:R-:W-:Y:S05]  /*85a0*/  BSYNC.RECONVERGENT B0 ;  /* 0x0000000000007941 */ /* 0x000fea0003800200 */
.L_x_1434:
[----:B------:R-:W-:-:S04]  /*85b0*/  SHF.R.U32.HI R5, RZ, 0x18, R5 ;  /* 0x00000018ff057819 */ /* 0x000fc80000011605 */
[----:B------:R-:W-:-:S05]  /*85c0*/  LOP3.LUT R5, R0, 0x80, R5, 0xf8, !PT ;  /* 0x0000008000057812 */ /* 0x000fca00078ef805 */
[----:B------:R-:W-:Y:S01]  /*85d0*/  STG.E.U8 desc[UR36][R2.64], R5 ;  /* 0x0000000502007986 */ /* 0x000fe2000c101124 */
[----:B------:R-:W-:Y:S05]  /*85e0*/  EXIT ;  /* 0x000000000000794d */ /* 0x000fea0003800000 */
.L_x_1428:
[----:B------:R-:W-:-:S05]  /*85f0*/  HADD2.F32 R0, -RZ, R23.H0_H0 ;  /* 0x20000017ff007230 */ /* 0x000fca0000004100 */
[----:B------:R-:W-:-:S05]  /*8600*/  F2FP.BF16.F32.PACK_AB R0, RZ, R0 ;  /* 0x00000000ff00723e */ /* 0x000fca00000010ff */
[----:B------:R-:W-:Y:S01]  /*8610*/  STG.E.U16 desc[UR36][R2.64], R0 ;  /* 0x0000000002007986 */ /* 0x000fe2000c101524 */
[----:B------:R-:W-:Y:S05]  /*8620*/  EXIT ;  /* 0x000000000000794d */ /* 0x000fea0003800000 */
.L_x_1437:
        /* <DEDUP_REMOVED lines=13> */
.L_x_7988:


//--------------------- .text._ZN2at6native18elementwise_kernelILi128ELi4EZNS0_22gpu_kernel_impl_nocastINS0_13BUnaryFunctorIN3c104HalfES5_S5_ZZZNS0_20copysign_kernel_cudaERNS_18TensorIteratorBaseEENKUlvE_clEvENKUlvE2_clEvEUlS5_S5_E_EEEEvS7_RKT_EUliE_EEviT1_ --------------------------
	.section	.text._ZN2at6native18elementwise_kernelILi128ELi4EZNS0_22gpu_kernel_impl_nocastINS0_13BUnaryFunctorIN3c104HalfES5_S5_ZZZNS0_20copysign_kernel_cudaERNS_18TensorIteratorBaseEENKUlvE_clEvENKUlvE2_clEvEUlS5_S5_E_EEEEvS7_RKT_EUliE_EEviT1_,"ax",@progbits
	.align	128
        .global         _ZN2at6native18elementwise_kernelILi128ELi4EZNS0_22gpu_kernel_impl_nocastINS0_13BUnaryFunctorIN3c104HalfES5_S5_ZZZNS0_20copysign_kernel_cudaERNS_18TensorIteratorBaseEENKUlvE_clEvENKUlvE2_clEvEUlS5_S5_E_EEEEvS7_RKT_EUliE_EEviT1_
        .type           _ZN2at6native18elementwise_kernelILi128ELi4EZNS0_22gpu_kernel_impl_nocastINS0_13BUnaryFunctorIN3c104HalfES5_S5_ZZZNS0_20copysign_kernel_cudaERNS_18TensorIteratorBaseEENKUlvE_clEvENKUlvE2_clEvEUlS5_S5_E_EEEEvS7_RKT_EUliE_EEviT1_,@function
        .size           _ZN2at6native18elementwise_kernelILi128ELi4EZNS0_22gpu_kernel_impl_nocastINS0_13BUnaryFunctorIN3c104HalfES5_S5_ZZZNS0_20copysign_kernel_cudaERNS_18TensorIteratorBaseEENKUlvE_clEvENKUlvE2_clEvEUlS5_S5_E_EEEEvS7_RKT_EUliE_EEviT1_,(.L_x_7989 - _ZN2at6native18elementwise_kernelILi128ELi4EZNS0_22gpu_kernel_impl_nocastINS0_13BUnaryFunctorIN3c104HalfES5_S5_ZZZNS0_20copysign_kernel_cudaERNS_18TensorIteratorBaseEENKUlvE_clEvENKUlvE2_clEvEUlS5_S5_E_EEEEvS7_RKT_EUliE_EEviT1_)
        .other          _ZN2at6native18elementwise_kernelILi128ELi4EZNS0_22gpu_kernel_impl_nocastINS0_13BUnaryFunctorIN3c104HalfES5_S5_ZZZNS0_20copysign_kernel_cudaERNS_18TensorIteratorBaseEENKUlvE_clEvENKUlvE2_clEvEUlS5_S5_E_EEEEvS7_RKT_EUliE_EEviT1_,@"STO_CUDA_ENTRY STV_DEFAULT"
_ZN2at6native18elementwise_kernelILi128ELi4EZNS0_22gpu_kernel_impl_nocastINS0_13BUnaryFunctorIN3c104HalfES5_S5_ZZZNS0_20copysign_kernel_cudaERNS_18TensorIteratorBaseEENKUlvE_clEvENKUlvE2_clEvEUlS5_S5_E_EEEEvS7_RKT_EUliE_EEviT1_:
.text._ZN2at6native18elementwise_kernelILi128ELi4EZNS0_22gpu_kernel_impl_nocastINS0_13BUnaryFunctorIN3c104HalfES5_S5_ZZZNS0_20copysign_kernel_cudaERNS_18TensorIteratorBaseEENKUlvE_clEvENKUlvE2_clEvEUlS5_S5_E_EEEEvS7_RKT_EUliE_EEviT1_:
        /* <DEDUP_REMOVED lines=14> */
[----:B------:R-:W0:Y:S02]  /*00e0*/  LDC.64 R4, c[0x0][0x588] ;  /* 0x00016200ff047b82 */ /* 0x000e240000000a00 */
[----:B0-----:R-:W2:Y:S06]  /*00f0*/  LDG.E.U16 R4, desc[UR6][R4.64] ;  /* 0x0000000604047981 */ /* 0x001eac000c1e1500 */
[----:B------:R-:W0:Y:S01]  /*0100*/  LDC.U16 R9, c[0x0][0x592] ;  /* 0x00016480ff097b82 */ /* 0x000e220000000400 */
[----:B------:R-:W-:-:S04]  /*0110*/  IADD3 R3, PT, PT, R3, 0x80, RZ ;  /* 0x0000008003037810 */ /* 0x000fc80007ffe0ff */
[----:B------:R-:W-:-:S03]  /*0120*/  ISETP.GE.AND P0, PT, R3, UR4, PT ;  /* 0x0000000403007c0c */ /* 0x000fc6000bf06270 */
[----:B------:R-:W1:Y:S10]  /*0130*/  LDC.64 R6, c[0x0][0x580] ;  /* 0x00016000ff067b82 */ /* 0x000e740000000a00 */
[----:B------:R-:W-:Y:S05]  /*0140*/  @P0 BREAK.RELIABLE B1 ;  /* 0x0000000000010942 */ /* 0x000fea0003800100 */
[----:B0-----:R-:W-:-:S02]  /*0150*/  HADD2.F32 R9, -RZ, R9.H0_H0 ;  /* 0x20000009ff097230 */ /* 0x001fc40000004100 */
[----:B--2---:R-:W-:-:S05]  /*0160*/  HADD2.F32 R0, -RZ, R4.H0_H0 ;  /* 0x20000004ff007230 */ /* 0x004fca0000004100 */
[----:B------:R-:W-:-:S04]  /*0170*/  LOP3.LUT R0, R0, 0x80000000, R9, 0xb8, !PT ;  /* 0x8000000000007812 */ /* 0x000fc800078eb809 */
[----:B------:R-:W-:-:S05]  /*0180*/  F2FP.F16.F32.PACK_AB R0, RZ, R0 ;  /* 0x00000000ff00723e */ /* 0x000fca00000000ff */
[----:B-1----:R0:W-:Y:S01]  /*0190*/  STG.E.U16 desc[UR6][R6.64], R0 ;  /* 0x0000000006007986 */ /* 0x0021e2000c101506 */
[----:B------:R-:W-:Y:S05]  /*01a0*/  @P0 BRA `(.L_x_1442) ;  /* 0x0000000000600947 */ /* 0x000fea0003800000 */
[----:B------:R-:W1:Y:S02]  /*01b0*/  LDC.64 R4, c[0x0][0x588] ;  /* 0x00016200ff047b82 */ /* 0x000e640000000a00 */
[----:B-1----:R-:W2:Y:S06]  /*01c0*/  LDG.E.U16 R4, desc[UR6][R4.64] ;  /* 0x0000000604047981 */ /* 0x002eac000c1e1500 */
[----:B0-----:R-:W0:Y:S01]  /*01d0*/  LDC.U16 R0, c[0x0][0x592] ;  /* 0x00016480ff007b82 */ /* 0x001e220000000400 */
[----:B------:R-:W-:-:S07]  /*01e0*/  IADD3 R3, PT, PT, R3, 0x80, RZ ;  /* 0x0000008003037810 */ /* 0x000fce0007ffe0ff */
[----:B------:R-:W1:Y:S01]  /*01f0*/  LDC.64 R6, c[0x0][0x580] ;  /* 0x00016000ff067b82 */ /* 0x000e620000000a00 */
[----:B0-----:R-:W-:Y:S02]  /*0200*/  HADD2.F32 R9, -RZ, R0.H0_H0 ;  /* 0x20000000ff097230 */ /* 0x001fe40000004100 */
[----:B--2---:R-:W-:-:S05]  /*0210*/  HADD2.F32 R0, -RZ, R4.H0_H0 ;  /* 0x20000004ff007230 */ /* 0x004fca0000004100 */
[----:B------:R-:W-:-:S04]  /*0220*/  LOP3.LUT R0, R0, 0x80000000, R9, 0xb8, !PT ;  /* 0x8000000000007812 */ /* 0x000fc800078eb809 */
[----:B------:R-:W-:-:S05]  /*0230*/  F2FP.F16.F32.PACK_AB R0, RZ, R0 ;  /* 0x00000000ff00723e */ /* 0x000fca00000000ff */
[----:B-1----:R0:W-:Y:S02]  /*0240*/  STG.E.U16 desc[UR6][R6.64], R0 ;  /* 0x0000000006007986 */ /* 0x0021e4000c101506 */
.L_x_1441:
[----:B------:R-:W-:-:S13]  /*0250*/  ISETP.GE.AND P0, PT, R3, UR4, PT ;  /* 0x0000000403007c0c */ /* 0x000fda000bf06270 */
[----:B------:R-:W-:Y:S05]  /*0260*/  @P0 BREAK.RELIABLE B1 ;  /* 0x0000000000010942 */ /* 0x000fea0003800100 */
[----:B------:R-:W-:Y:S05]  /*0270*/  @P0 BRA `(.L_x_1442) ;  /* 0x00000000002c0947 */ /* 0x000fea0003800000 */
[----:B------:R-:W-:Y:S05]  /*0280*/  BSYNC.RELIABLE B1 ;  /* 0x0000000000017941 */ /* 0x000fea0003800100 */
.L_x_1440:
        /* <DEDUP_REMOVED lines=10> */
.L_x_1442:
[----:B------:R-:W-:Y:S05]  /*0330*/  BSYNC.RECONVERGENT B0 ;  /* 0x0000000000007941 */ /* 0x000fea0003800200 */
.L_x_1439:
[----:B------:R-:W-:Y:S05]  /*0340*/  WARPSYNC.ALL ;  /* 0x0000000000007948 */ /* 0x000fea0003800000 */
[----:B------:R-:W-:-:S13]  /*0350*/  ISETP.GE.AND P0, PT, R3, UR4, PT ;  /* 0x0000000403007c0c */ /* 0x000fda000bf06270 */
[----:B------:R-:W-:Y:S05]  /*0360*/  @P0 EXIT ;  /* 0x000000000000094d */ /* 0x000fea0003800000 */
[----:B------:R-:W2:Y:S02]  /*0370*/  LDC.64 R2, c[0x0][0x588] ;  /* 0x00016200ff027b82 */ /* 0x000ea40000000a00 */
[----:B--2---:R-:W2:Y:S06]  /*0380*/  LDG.E.U16 R2, desc[UR6][R2.64] ;  /* 0x0000000602027981 */ /* 0x004eac000c1e1500 */
[----:B01----:R-:W0:Y:S08]  /*0390*/  LDC.U16 R0, c[0x0][0x592] ;  /* 0x00016480ff007b82 */ /* 0x003e300000000400 */
[----:B------:R-:W1:Y:S01]  /*03a0*/  LDC.64 R4, c[0x0][0x580] ;  /* 0x00016000ff047b82 */ /* 0x000e620000000a00 */
[----:B0-----:R-:W-:-:S02]  /*03b0*/  HADD2.F32 R7, -RZ, R0.H0_H0 ;  /* 0x20000000ff077230 */ /* 0x001fc40000004100 */
[----:B--2---:R-:W-:-:S05]  /*03c0*/  HADD2.F32 R0, -RZ, R2.H0_H0 ;  /* 0x20000002ff007230 */ /* 0x004fca0000004100 */
[----:B------:R-:W-:-:S04]  /*03d0*/  LOP3.LUT R0, R0, 0x80000000, R7, 0xb8, !PT ;  /* 0x8000000000007812 */ /* 0x000fc800078eb807 */
[----:B------:R-:W-:-:S05]  /*03e0*/  F2FP.F16.F32.PACK_AB R0, RZ, R0 ;  /* 0x00000000ff00723e */ /* 0x000fca00000000ff */
[----:B-1----:R-:W-:Y:S01]  /*03f0*/  STG.E.U16 desc[UR6][R4.64], R0 ;  /* 0x0000000004007986 */ /* 0x002fe2000c101506 */
[----:B------:R-:W-:Y:S05]  /*0400*/  EXIT ;  /* 0x000000000000794d */ /* 0x000fea0003800000 */
.L_x_1438:
        /* <DEDUP_REMOVED lines=14> */
[----:B0-----:R-:W-:-:S05]  /*04f0*/  IMAD.HI.U32 R6, R3, UR8, R4 ;  /* 0x0000000803067c27 */ /* 0x001fca000f8e0004 */
[----:B------:R-:W-:-:S04]  /*0500*/  SHF.R.U32.HI R7, RZ, UR9, R6 ;  /* 0x00000009ff077c19 */ /* 0x000fc80008011606 */
[----:B------:R-:W-:-:S05]  /*0510*/  IADD3 R4, PT, PT, -R7, RZ, RZ ;  /* 0x000000ff07047210 */ /* 0x000fca0007ffe1ff */
[----:B-1----:R-:W-:-:S04]  /*0520*/  IMAD R4, R4, UR5, R3 ;  /* 0x0000000504047c24 */ /* 0x002fc8000f8e0203 */
[C---:B--2---:R-:W-:Y:S02]  /*0530*/  IMAD R5, R4.reuse, UR10, RZ ;  /* 0x0000000a04057c24 */ /* 0x044fe4000f8e02ff */
[----:B------:R-:W-:Y:S01]  /*0540*/  IMAD R4, R4, UR11, RZ ;  /* 0x0000000b04047c24 */ /* 0x000fe2000f8e02ff */
[----:B------:R-:W-:Y:S06]  /*0550*/  @!P0 BRA `(.L_x_1446) ;  /* 0x0000001000748947 */ /* 0x000fec0003800000 */
[----:B------:R-:W0:Y:S01]  /*0560*/  LDCU.64 UR8, c[0x0][0x398] ;  /* 0x00007300ff0877ac */ /* 0x000e220008000a00 */
[----:B------:R-:W-:Y:S02]  /*0570*/  MOV R6, RZ ;  /* 0x000000ff00067202 */ /* 0x000fe40000000f00 */
[----:B------:R-:W-:Y:S01]  /*0580*/  ISETP.NE.AND P0, PT, R0, 0x2, PT ;  /* 0x000000020000780c */ /* 0x000fe20003f05270 */
[----:B------:R-:W1:Y:S01]  /*0590*/  LDCU UR5, c[0x0][0x3a0] ;  /* 0x00007400ff0577ac */ /* 0x000e620008000800 */
[----:B------:R-:W2:Y:S01]  /*05a0*/  LDCU.64 UR10, c[0x0][0x4c0] ;  /* 0x00009800ff0a77ac */ /* 0x000ea20008000a00 */
[----:B0-----:R-:W-:-:S05]  /*05b0*/  IMAD.HI.U32 R8, R7, UR9, R6 ;  /* 0x0000000907087c27 */ /* 0x001fca000f8e0006 */
[----:B-1----:R-:W-:-:S04]  /*05c0*/  SHF.R.U32.HI R9, RZ, UR5, R8 ;  /* 0x00000005ff097c19 */ /* 0x002fc80008011608 */
[----:B------:R-:W-:-:S05]  /*05d0*/  IADD3 R6, PT, PT, -R9, RZ, RZ ;  /* 0x000000ff09067210 */ /* 0x000fca0007ffe1ff */
[----:B------:R-:W-:-:S04]  /*05e0*/  IMAD R6, R6, UR8, R7 ;  /* 0x0000000806067c24 */ /* 0x000fc8000f8e0207 */
[C---:B--2---:R-:W-:Y:S02]  /*05f0*/  IMAD R5, R6.reuse, UR10, R5 ;  /* 0x0000000a06057c24 */ /* 0x044fe4000f8e0205 */
[----:B------:R-:W-:Y:S01]  /*0600*/  IMAD R4, R6, UR11, R4 ;  /* 0x0000000b06047c24 */ /* 0x000fe2000f8e0204 */
[----:B------:R-:W-:Y:S06]  /*0610*/  @!P0 BRA `(.L_x_1446) ;  /* 0x0000001000448947 */ /* 0x000fec0003800000 */
[----:B------:R-:W0:Y:S01]  /*0620*/  LDCU.64 UR8, c[0x0][0x3a8] ;  /* 0x00007500ff0877ac */ /* 0x000e220008000a00 */
[----:B------:R-:W-:Y:S01]  /*0630*/  HFMA2 R8, -RZ, RZ, 0, 0 ;  /* 0x00000000ff087431 */ /* 0x000fe200000001ff */
[----:B------:R-:W-:Y:S01]  /*0640*/  ISETP.NE.AND P0, PT, R0, 0x3, PT ;  /* 0x000000030000780c */ /* 0x000fe20003f05270 */
[----:B------:R-:W1:Y:S01]  /*0650*/  LDCU UR5, c[0x0][0x3a4] ;  /* 0x00007480ff0577ac */ /* 0x000e620008000800 */
[----:B------:R-:W2:Y:S02]  /*0660*/  LDCU.64 UR10, c[0x0][0x4c8] ;  /* 0x00009900ff0a77ac */ /* 0x000ea40008000a00 */
[----:B0-----:R-:W-:-:S05]  /*0670*/  IMAD.HI.U32 R6, R9, UR8, R8 ;  /* 0x0000000809067c27 */ /* 0x001fca000f8e0008 */
[----:B------:R-:W-:-:S05]  /*0680*/  SHF.R.U32.HI R7, RZ, UR9, R6 ;  /* 0x00000009ff077c19 */ /* 0x000fca0008011606 */
[----:B------:R-:W-:-:S04]  /*0690*/  IMAD.MOV R8, RZ, RZ, -R7 ;  /* 0x000000ffff087224 */ /* 0x000fc800078e0a07 */
[----:B-1----:R-:W-:-:S04]  /*06a0*/  IMAD R8, R8, UR5, R9 ;  /* 0x0000000508087c24 */ /* 0x002fc8000f8e0209 */
[C---:B--2---:R-:W-:Y:S02]  /*06b0*/  IMAD R5, R8.reuse, UR10, R5 ;  /* 0x0000000a08057c24 */ /* 0x044fe4000f8e0205 */
[----:B------:R-:W-:Y:S01]  /*06c0*/  IMAD R4, R8, UR11, R4 ;  /* 0x0000000b08047c24 */ /* 0x000fe2000f8e0204 */
        /* <DEDUP_REMOVED lines=19> */
[----:B------:R-:W-:-:S04]  /*0800*/  SHF.R.U32.HI R7, RZ, UR9, R6 ;  /* 0x00000009ff077c19 */ /* 0x000fc80008011606 */
[----:B------:R-:W-:-:S05]  /*0810*/  IADD3 R8, PT, PT, -R7, RZ, RZ ;  /* 0x000000ff07087210 */ /* 0x000fca0007ffe1ff */
[----:B-1----:R-:W-:-:S04]  /*0820*/  IMAD R8, R8, UR5, R9 ;  /* 0x0000000508087c24 */ /* 0x002fc8000f8e0209 */
        /* <DEDUP_REMOVED lines=219> */
[----:B------:R-:W-:Y:S01]  /*15e0*/  ISETP.NE.AND P0, PT, R0, 0x18, PT ;  /* 0x000000180000780c */ /* 0x000fe20003f05270 */
[----:B------:R-:W0:Y:S01]  /*15f0*/  LDCU.64 UR8, c[0x0][0x4a0] ;  /* 0x00009400ff0877ac */ /* 0x000e220008000a00 */
[----:B------:R-:W-:Y:S01]  /*1600*/  HFMA2 R6, -RZ, RZ, 0, 0 ;  /* 0x00000000ff067431 */ /* 0x000fe200000001ff */
[----:B------:R-:W1:Y:S01]  /*1610*/  LDCU UR5, c[0x0][0x4a8] ;  /* 0x00009500ff0577ac */ /* 0x000e620008000800 */
[----:B------:R-:W2:Y:S09]  /*1620*/  LDCU.64 UR10, c[0x0][0x570] ;  /* 0x0000ae00ff0a77ac */ /* 0x000eb20008000a00 */
[----:B------:R-:W3:Y:S01]  /*1630*/  @P0 LDC.64 R14, c[0x0][0x4b0] ;  /* 0x00012c00ff0e0b82 */ /* 0x000ee20000000a00 */
[----:B0-----:R-:W-:-:S07]  /*1640*/  IMAD.HI.U32 R10, R7, UR9, R6 ;  /* 0x00000009070a7c27 */ /* 0x001fce000f8e0006 */
[----:B------:R-:W0:Y:S01]  /*1650*/  @P0 LDC R17, c[0x0][0x4ac] ;  /* 0x00012b00ff110b82 */ /* 0x000e220000000800 */
[----:B-1----:R-:W-:Y:S02]  /*1660*/  SHF.R.U32.HI R11, RZ, UR5, R10 ;  /* 0x00000005ff0b7c19 */ /* 0x002fe4000801160a */
[----:B------:R-:W-:Y:S02]  /*1670*/  @P0 MOV R10, RZ ;  /* 0x000000ff000a0202 */ /* 0x000fe40000000f00 */
[----:B------:R-:W-:-:S03]  /*1680*/  IADD3 R13, PT, PT, -R11, RZ, RZ ;  /* 0x000000ff0b0d7210 */ /* 0x000fc60007ffe1ff */
[----:B------:R-:W1:Y:S01]  /*1690*/  @P0 LDC.64 R8, c[0x0][0x578] ;  /* 0x00015e00ff080b82 */ /* 0x000e620000000a00 */
[----:B---3--:R-:W-:-:S05]  /*16a0*/  @P0 IMAD.HI.U32 R6, R11, R14, R10 ;  /* 0x0000000e0b060227 */ /* 0x008fca00078e000a */
[----:B------:R-:W-:Y:S01]  /*16b0*/  @P0 SHF.R.U32.HI R10, RZ, R15, R6 ;  /* 0x0000000fff0a0219 */ /* 0x000fe20000011606 */
[----:B------:R-:W-:-:S03]  /*16c0*/  IMAD R6, R13, UR8, R7 ;  /* 0x000000080d067c24 */ /* 0x000fc6000f8e0207 */
[----:B------:R-:W-:Y:S01]  /*16d0*/  @P0 IADD3 R10, PT, PT, -R10, RZ, RZ ;  /* 0x000000ff0a0a0210 */ /* 0x000fe20007ffe1ff */
[C---:B--2---:R-:W-:Y:S02]  /*16e0*/  IMAD R5, R6.reuse, UR10, R5 ;  /* 0x0000000a06057c24 */ /* 0x044fe4000f8e0205 */
[----:B------:R-:W-:Y:S02]  /*16f0*/  IMAD R4, R6, UR11, R4 ;  /* 0x0000000b06047c24 */ /* 0x000fe4000f8e0204 */
[----:B0-----:R-:W-:-:S04]  /*1700*/  @P0 IMAD R10, R10, R17, R11 ;  /* 0x000000110a0a0224 */ /* 0x001fc800078e020b */
[C---:B-1----:R-:W-:Y:S02]  /*1710*/  @P0 IMAD R5, R10.reuse, R8, R5 ;  /* 0x000000080a050224 */ /* 0x042fe400078e0205 */
[----:B------:R-:W-:-:S07]  /*1720*/  @P0 IMAD R4, R10, R9, R4 ;  /* 0x000000090a040224 */ /* 0x000fce00078e0204 */
.L_x_1446:
[----:B------:R-:W0:Y:S02]  /*1730*/  LDCU.128 UR8, c[0x0][0x580] ;  /* 0x0000b000ff0877ac */ /* 0x000e240008000c00 */
[----:B0-----:R-:W-:-:S04]  /*1740*/  IADD3 R6, P0, PT, R4, UR10, RZ ;  /* 0x0000000a04067c10 */ /* 0x001fc8000ff1e0ff */
[----:B------:R-:W-:-:S05]  /*1750*/  IADD3.X R7, PT, PT, RZ, UR11, RZ, P0, !PT ;  /* 0x0000000bff077c10 */ /* 0x000fca00087fe4ff */
[----:B------:R-:W2:Y:S01]  /*1760*/  LDG.E.U16 R6, desc[UR6][R6.64] ;  /* 0x0000000606067981 */ /* 0x000ea2000c1e1500 */
[----:B------:R-:W0:Y:S01]  /*1770*/  LDC.U16 R4, c[0x0][0x592] ;  /* 0x00016480ff047b82 */ /* 0x000e220000000400 */
[----:B------:R-:W-:Y:S01]  /*1780*/  IADD3 R3, PT, PT, R3, 0x80, RZ ;  /* 0x0000008003037810 */ /* 0x000fe20007ffe0ff */
[----:B0-----:R-:W-:Y:S02]  /*1790*/  HADD2.F32 R9, -RZ, R4.H0_H0 ;  /* 0x20000004ff097230 */ /* 0x001fe40000004100 */
[----:B--2---:R-:W-:-:S05]  /*17a0*/  HADD2.F32 R4, -RZ, R6.H0_H0 ;  /* 0x20000006ff047230 */ /* 0x004fca0000004100 */
[----:B------:R-:W-:Y:S02]  /*17b0*/  LOP3.LUT R8, R4, 0x80000000, R9, 0xb8, !PT ;  /* 0x8000000004087812 */ /* 0x000fe400078eb809 */
[----:B------:R-:W-:Y:S02]  /*17c0*/  IADD3 R4, P0, PT, R5, UR8, RZ ;  /* 0x0000000805047c10 */ /* 0x000fe4000ff1e0ff */
[----:B------:R-:W-:Y:S02]  /*17d0*/  F2FP.F16.F32.PACK_AB R8, RZ, R8 ;  /* 0x00000008ff08723e */ /* 0x000fe400000000ff */
[----:B------:R-:W-:Y:S02]  /*17e0*/  IADD3.X R5, PT, PT, RZ, UR9, RZ, P0, !PT ;  /* 0x00000009ff057c10 */ /* 0x000fe400087fe4ff */
[----:B------:R-:W-:-:S03]  /*17f0*/  ISETP.GE.AND P0, PT, R3, UR4, PT ;  /* 0x0000000403007c0c */ /* 0x000fc6000bf06270 */
[----:B------:R0:W-:Y:S10]  /*1800*/  STG.E.U16 desc[UR6][R4.64], R8 ;  /* 0x0000000804007986 */ /* 0x0001f4000c101506 */
[----:B------:R-:W-:Y:S05]  /*1810*/  @P0 BREAK.RELIABLE B1 ;  /* 0x0000000000010942 */ /* 0x000fea0003800100 */
[----:B------:R-:W-:Y:S05]  /*1820*/  @P0 BRA `(.L_x_1447) ;  /* 0x0000002400c80947 */ /* 0x000fea0003800000 */
[----:B------:R-:W1:Y:S01]  /*1830*/  LDCU.64 UR8, c[0x0][0x390] ;  /* 0x00007200ff0877ac */ /* 0x000e620008000a00 */
[----:B0-----:R-:W-:Y:S01]  /*1840*/  MOV R5, R3 ;  /* 0x0000000300057202 */ /* 0x001fe20000000f00 */
[----:B------:R-:W-:Y:S01]  /*1850*/  IMAD.MOV.U32 R4, RZ, RZ, RZ ;  /* 0x000000ffff047224 */ /* 0x000fe200078e00ff */
[----:B------:R-:W-:Y:S01]  /*1860*/  ISETP.NE.AND P0, PT, R2, RZ, PT ;  /* 0x000000ff0200720c */ /* 0x000fe20003f05270 */
[----:B------:R-:W0:Y:S01]  /*1870*/  LDCU UR5, c[0x0][0x38c] ;  /* 0x00007180ff0577ac */ /* 0x000e220008000800 */
[----:B------:R-:W2:Y:S01]  /*1880*/  LDCU.64 UR10, c[0x0][0x4b8] ;  /* 0x00009700ff0a77ac */ /* 0x000ea20008000a00 */
[----:B-1----:R-:W-:-:S05]  /*1890*/  IMAD.HI.U32 R6, R3, UR8, R4 ;  /* 0x0000000803067c27 */ /* 0x002fca000f8e0004 */
[----:B------:R-:W-:-:S04]  /*18a0*/  SHF.R.U32.HI R7, RZ, UR9, R6 ;  /* 0x00000009ff077c19 */ /* 0x000fc80008011606 */
[----:B------:R-:W-:-:S05]  /*18b0*/  IADD3 R4, PT, PT, -R7, RZ, RZ ;  /* 0x000000ff07047210 */ /* 0x000fca0007ffe1ff */
[----:B0-----:R-:W-:-:S04]  /*18c0*/  IMAD R4, R4, UR5, R3 ;  /* 0x0000000504047c24 */ /* 0x001fc8000f8e0203 */
[C---:B--2---:R-:W-:Y:S02]  /*18d0*/  IMAD R5, R4.reuse, UR10, RZ ;  /* 0x0000000a04057c24 */ /* 0x044fe4000f8e02ff */
[----:B------:R-:W-:Y:S01]  /*18e0*/  IMAD R4, R4, UR11, RZ ;  /* 0x0000000b04047c24 */ /* 0x000fe2000f8e02ff */
        /* <DEDUP_REMOVED lines=55> */
[----:B-1----:R-:W-:-:S05]  /*1c60*/  SHF.R.U32.HI R9, RZ, UR5, R8 ;  /* 0x00000005ff097c19 */ /* 0x002fca0008011608 */
[----:B------:R-:W-:-:S04]  /*1c70*/  IMAD.MOV R6, RZ, RZ, -R9 ;  /* 0x000000ffff067224 */ /* 0x000fc800078e0a09 */
        /* <DEDUP_REMOVED lines=210> */
[----:B------:R-:W-:Y:S01]  /*29a0*/  MOV R6, RZ ;  /* 0x000000ff00067202 */ /* 0x000fe20000000f00 */
[----:B------:R-:W1:Y:S01]  /*29b0*/  LDCU UR5, c[0x0][0x4a8] ;  /* 0x00009500ff0577ac */ /* 0x000e620008000800 */
[----:B------:R-:W2:Y:S09]  /*29c0*/  LDCU.64 UR10, c[0x0][0x570] ;  /* 0x0000ae00ff0a77ac */ /* 0x000eb20008000a00 */
[----:B------:R-:W3:Y:S01]  /*29d0*/  @P0 LDC.64 R14, c[0x0][0x4b0] ;  /* 0x00012c00ff0e0b82 */ /* 0x000ee20000000a00 */
[----:B0-----:R-:W-:-:S07]  /*29e0*/  IMAD.HI.U32 R10, R7, UR9, R6 ;  /* 0x00000009070a7c27 */ /* 0x001fce000f8e0006 */
[----:B------:R-:W0:Y:S01]  /*29f0*/  @P0 LDC R17, c[0x0][0x4ac] ;  /* 0x00012b00ff110b82 */ /* 0x000e220000000800 */
[----:B-1----:R-:W-:Y:S01]  /*2a00*/  SHF.R.U32.HI R11, RZ, UR5, R10 ;  /* 0x00000005ff0b7c19 */ /* 0x002fe2000801160a */
[----:B------:R-:W-:-:S03]  /*2a10*/  @P0 IMAD.MOV.U32 R10, RZ, RZ, RZ ;  /* 0x000000ffff0a0224 */ /* 0x000fc600078e00ff */
        /* <DEDUP_REMOVED lines=11> */
.L_x_1448:
        /* <DEDUP_REMOVED lines=11> */
[----:B------:R-:W-:-:S05]  /*2b80*/  IADD3.X R5, PT, PT, RZ, UR9, RZ, P0, !PT ;  /* 0x00000009ff057c10 */ /* 0x000fca00087fe4ff */
[----:B------:R0:W-:Y:S04]  /*2b90*/  STG.E.U16 desc[UR6][R4.64], R8 ;  /* 0x0000000804007986 */ /* 0x0001e8000c101506 */
.L_x_1445:
[----:B------:R-:W-:-:S13]  /*2ba0*/  ISETP.GE.AND P0, PT, R3, UR4, PT ;  /* 0x0000000403007c0c */ /* 0x000fda000bf06270 */
[----:B------:R-:W-:Y:S05]  /*2bb0*/  @P0 BREAK.RELIABLE B1 ;  /* 0x0000000000010942 */ /* 0x000fea0003800100 */
[----:B------:R-:W-:Y:S05]  /*2bc0*/  @P0 BRA `(.L_x_1447) ;  /* 0x0000001000e00947 */ /* 0x000fea0003800000 */
[----:B------:R-:W-:Y:S05]  /*2bd0*/  BSYNC.RELIABLE B1 ;  /* 0x0000000000017941 */ /* 0x000fea0003800100 */
.L_x_1444:
[----:B------:R-:W1:Y:S01]  /*2be0*/  LDCU.64 UR8, c[0x0][0x390] ;  /* 0x00007200ff0877ac */ /* 0x000e620008000a00 */
[----:B0-----:R-:W-:Y:S02]  /*2bf0*/  MOV R4, RZ ;  /* 0x000000ff00047202 */ /* 0x001fe40000000f00 */
[----:B------:R-:W-:Y:S01]  /*2c00*/  MOV R5, R3 ;  /* 0x0000000300057202 */ /* 0x000fe20000000f00 */
[----:B------:R-:W0:Y:S01]  /*2c10*/  LDCU UR5, c[0x0][0x38c] ;  /* 0x00007180ff0577ac */ /* 0x000e220008000800 */
[----:B------:R-:W-:Y:S01]  /*2c20*/  ISETP.NE.AND P0, PT, R2, RZ, PT ;  /* 0x000000ff0200720c */ /* 0x000fe20003f05270 */
        /* <DEDUP_REMOVED lines=293> */
.L_x_1449:
        /* <DEDUP_REMOVED lines=13> */
.L_x_1447:
[----:B------:R-:W-:Y:S05]  /*3f50*/  BSYNC.RECONVERGENT B0 ;  /* 0x0000000000007941 */ /* 0x000fea0003800200 */
.L_x_1443:
[----:B------:R-:W-:Y:S05]  /*3f60*/  WARPSYNC.ALL ;  /* 0x0000000000007948 */ /* 0x000fea0003800000 */
[----:B------:R-:W-:-:S13]  /*3f70*/  ISETP.GE.AND P0, PT, R3, UR4, PT ;  /* 0x0000000403007c0c */ /* 0x000fda000bf06270 */
[----:B------:R-:W-:Y:S05]  /*3f80*/  @P0 EXIT ;  /* 0x000000000000094d */ /* 0x000fea0003800000 */
[----:B------:R-:W2:Y:S01]  /*3f90*/  LDCU.64 UR4, c[0x0][0x390] ;  /* 0x00007200ff0477ac */ /* 0x000ea20008000a00 */
[----:B01----:R-:W-:Y:S01]  /*3fa0*/  MOV R4, RZ ;  /* 0x000000ff00047202 */ /* 0x003fe20000000f00 */
[----:B------:R-:W-:Y:S01]  /*3fb0*/  IMAD.MOV.U32 R5, RZ, RZ, R3 ;  /* 0x000000ffff057224 */ /* 0x000fe200078e0003 */
[----:B------:R-:W-:Y:S01]  /*3fc0*/  ISETP.NE.AND P0, PT, R2, RZ, PT ;  /* 0x000000ff0200720c */ /* 0x000fe20003f05270 */
[----:B------:R-:W0:Y:S01]  /*3fd0*/  LDCU UR8, c[0x0][0x38c] ;  /* 0x00007180ff0877ac */ /* 0x000e220008000800 */
[----:B------:R-:W1:Y:S01]  /*3fe0*/  LDCU.64 UR10, c[0x0][0x4b8] ;  /* 0x00009700ff0a77ac */ /* 0x000e620008000a00 */
[----:B--2---:R-:W-:-:S05]  /*3ff0*/  IMAD.HI.U32 R4, R3, UR4, R4 ;  /* 0x0000000403047c27 */ /* 0x004fca000f8e0004 */
[----:B------:R-:W-:-:S04]  /*4000*/  SHF.R.U32.HI R5, RZ, UR5, R4 ;  /* 0x00000005ff057c19 */ /* 0x000fc80008011604 */
[----:B------:R-:W-:-:S05]  /*4010*/  IADD3 R6, PT, PT, -R5, RZ, RZ ;  /* 0x000000ff05067210 */ /* 0x000fca0007ffe1ff */
[----:B0-----:R-:W-:-:S04]  /*4020*/  IMAD R2, R6, UR8, R3 ;  /* 0x0000000806027c24 */ /* 0x001fc8000f8e0203 */
[C---:B-1----:R-:W-:Y:S02]  /*4030*/  IMAD R3, R2.reuse, UR10, RZ ;  /* 0x0000000a02037c24 */ /* 0x042fe4000f8e02ff */
        /* <DEDUP_REMOVED lines=147> */
[----:B------:R-:W-:Y:S01]  /*4970*/  IMAD.MOV.U32 R4, RZ, RZ, RZ ;  /* 0x000000ffff047224 */ /* 0x000fe200078e00ff */
        /* <DEDUP_REMOVED lines=121> */
[----:B------:R-:W1:Y:S10]  /*5110*/  LDCU UR4, c[0x0][0x4a8] ;  /* 0x00009500ff0477ac */ /* 0x000e740008000800 */
[----:B------:R-:W2:Y:S01]  /*5120*/  @P0 LDC.64 R8, c[0x0][0x4b0] ;  /* 0x00012c00ff080b82 */ /* 0x000ea20000000a00 */
[----:B0-----:R-:W-:-:S07]  /*5130*/  IMAD.HI.U32 R6, R5, UR9, R4 ;  /* 0x0000000905067c27 */ /* 0x001fce000f8e0004 */
[----:B------:R-:W0:Y:S01]  /*5140*/  @P0 LDC R11, c[0x0][0x4ac] ;  /* 0x00012b00ff0b0b82 */ /* 0x000e220000000800 */
[----:B-1----:R-:W-:Y:S01]  /*5150*/  SHF.R.U32.HI R7, RZ, UR4, R6 ;  /* 0x00000004ff077c19 */ /* 0x002fe20008011606 */
[----:B------:R-:W1:Y:S01]  /*5160*/  LDCU.64 UR4, c[0x0][0x570] ;  /* 0x0000ae00ff0477ac */ /* 0x000e620008000a00 */
[----:B------:R-:W-:Y:S02]  /*5170*/  @P0 MOV R6, RZ ;  /* 0x000000ff00060202 */ /* 0x000fe40000000f00 */
[----:B------:R-:W-:-:S03]  /*5180*/  IADD3 R4, PT, PT, -R7, RZ, RZ ;  /* 0x000000ff07047210 */ /* 0x000fc60007ffe1ff */
[----:B------:R-:W3:Y:S02]  /*5190*/  @P0 LDC.64 R12, c[0x0][0x578] ;  /* 0x00015e00ff0c0b82 */ /* 0x000ee40000000a00 */
[----:B------:R-:W-:Y:S02]  /*51a0*/  IMAD R4, R4, UR8, R5 ;  /* 0x0000000804047c24 */ /* 0x000fe4000f8e0205 */
[----:B--2---:R-:W-:-:S05]  /*51b0*/  @P0 IMAD.HI.U32 R0, R7, R8, R6 ;  /* 0x0000000807000227 */ /* 0x004fca00078e0006 */
[----:B------:R-:W-:Y:S01]  /*51c0*/  @P0 SHF.R.U32.HI R0, RZ, R9, R0 ;  /* 0x00000009ff000219 */ /* 0x000fe20000011600 */
[C---:B-1----:R-:W-:Y:S02]  /*51d0*/  IMAD R3, R4.reuse, UR4, R3 ;  /* 0x0000000404037c24 */ /* 0x042fe4000f8e0203 */
[----:B------:R-:W-:Y:S01]  /*51e0*/  IMAD R2, R4, UR5, R2 ;  /* 0x0000000504027c24 */ /* 0x000fe2000f8e0202 */
[----:B------:R-:W-:-:S05]  /*51f0*/  @P0 IADD3 R6, PT, PT, -R0, RZ, RZ ;  /* 0x000000ff00060210 */ /* 0x000fca0007ffe1ff */
[----:B0-----:R-:W-:-:S04]  /*5200*/  @P0 IMAD R6, R11, R6, R7 ;  /* 0x000000060b060224 */ /* 0x001fc800078e0207 */
[C---:B---3--:R-:W-:Y:S02]  /*5210*/  @P0 IMAD R3, R6.reuse, R12, R3 ;  /* 0x0000000c06030224 */ /* 0x048fe400078e0203 */
[----:B------:R-:W-:-:S07]  /*5220*/  @P0 IMAD R2, R6, R13, R2 ;  /* 0x0000000d06020224 */ /* 0x000fce00078e0202 */
.L_x_1450:
[----:B------:R-:W0:Y:S02]  /*5230*/  LDCU.128 UR8, c[0x0][0x580] ;  /* 0x0000b000ff0877ac */ /* 0x000e240008000c00 */
[----:B0-----:R-:W-:-:S04]  /*5240*/  IADD3 R4, P0, PT, R2, UR10, RZ ;  /* 0x0000000a02047c10 */ /* 0x001fc8000ff1e0ff */
[----:B------:R-:W-:-:S05]  /*5250*/  IADD3.X R5, PT, PT, RZ, UR11, RZ, P0, !PT ;  /* 0x0000000bff057c10 */ /* 0x000fca00087fe4ff */
[----:B------:R-:W2:Y:S01]  /*5260*/  LDG.E.U16 R4, desc[UR6][R4.64] ;  /* 0x0000000604047981 */ /* 0x000ea2000c1e1500 */
[----:B------:R-:W0:Y:S01]  /*5270*/  LDC.U16 R0, c[0x0][0x592] ;  /* 0x00016480ff007b82 */ /* 0x000e220000000400 */
[----:B------:R-:W-:-:S04]  /*5280*/  IADD3 R2, P0, PT, R3, UR8, RZ ;  /* 0x0000000803027c10 */ /* 0x000fc8000ff1e0ff */
[----:B------:R-:W-:Y:S01]  /*5290*/  IADD3.X R3, PT, PT, RZ, UR9, RZ, P0, !PT ;  /* 0x00000009ff037c10 */ /* 0x000fe200087fe4ff */
[----:B0-----:R-:W-:Y:S02]  /*52a0*/  HADD2.F32 R7, -RZ, R0.H0_H0 ;  /* 0x20000000ff077230 */ /* 0x001fe40000004100 */
[----:B--2---:R-:W-:-:S05]  /*52b0*/  HADD2.F32 R0, -RZ, R4.H0_H0 ;  /* 0x20000004ff007230 */ /* 0x004fca0000004100 */
[----:B------:R-:W-:-:S04]  /*52c0*/  LOP3.LUT R0, R0, 0x80000000, R7, 0xb8, !PT ;  /* 0x8000000000007812 */ /* 0x000fc800078eb807 */
[----:B------:R-:W-:-:S05]  /*52d0*/  F2FP.F16.F32.PACK_AB R0, RZ, R0 ;  /* 0x00000000ff00723e */ /* 0x000fca00000000ff */
[----:B------:R-:W-:Y:S01]  /*52e0*/  STG.E.U16 desc[UR6][R2.64], R0 ;  /* 0x0000000002007986 */ /* 0x000fe2000c101506 */
[----:B------:R-:W-:Y:S05]  /*52f0*/  EXIT ;  /* 0x000000000000794d */ /* 0x000fea0003800000 */
.L_x_1451:
        /* <DEDUP_REMOVED lines=16> */
.L_x_7989:


//--------------------- .text._ZN2at6native27unrolled_elementwise_kernelINS0_13BUnaryFunctorIN3c104HalfES4_S4_ZZZNS0_20copysign_kernel_cudaERNS_18TensorIteratorBaseEENKUlvE_clEvENKUlvE2_clEvEUlS4_S4_E_EESt5arrayIPcLm2EELi4E23TrivialOffsetCalculatorILi1EjESF_NS0_6memory15LoadWithoutCastENSG_16StoreWithoutCastEEEviT_T0_T2_T3_T4_T5_ --------------------------
	.section	.text._ZN2at6native27unrolled_elementwise_kernelINS0_13BUnaryFunctorIN3c104HalfES4_S4_ZZZNS0_20copysign_kernel_cudaERNS_18TensorIteratorBaseEENKUlvE_clEvENKUlvE2_clEvEUlS4_S4_E_EESt5arrayIPcLm2EELi4E23TrivialOffsetCalculatorILi1EjESF_NS0_6memory15LoadWithoutCastENSG_16StoreWithoutCastEEEviT_T0_T2_T3_T4_T5_,"ax",@progbits
	.align	128
        .global         _ZN2at6native27unrolled_elementwise_kernelINS0_13BUnaryFunctorIN3c104HalfES4_S4_ZZZNS0_20copysign_kernel_cudaERNS_18TensorIteratorBaseEENKUlvE_clEvENKUlvE2_clEvEUlS4_S4_E_EESt5arrayIPcLm2EELi4E23TrivialOffsetCalculatorILi1EjESF_NS0_6memory15LoadWithoutCastENSG_16StoreWithoutCastEEEviT_T0_T2_T3_T4_T5_
        .type           _ZN2at6native27unrolled_elementwise_kernelINS0_13BUnaryFunctorIN3c104HalfES4_S4_ZZZNS0_20copysign_kernel_cudaERNS_18TensorIteratorBaseEENKUlvE_clEvENKUlvE2_clEvEUlS4_S4_E_EESt5arrayIPcLm2EELi4E23TrivialOffsetCalculatorILi1EjESF_NS0_6memory15LoadWithoutCastENSG_16StoreWithoutCastEEEviT_T0_T2_T3_T4_T5_,@function
        .size           _ZN2at6native27unrolled_elementwise_kernelINS0_13BUnaryFunctorIN3c104HalfES4_S4_ZZZNS0_20copysign_kernel_cudaERNS_18TensorIteratorBaseEENKUlvE_clEvENKUlvE2_clEvEUlS4_S4_E_EESt5arrayIPcLm2EELi4E23TrivialOffsetCalculatorILi1EjESF_NS0_6memory15LoadWithoutCastENSG_16StoreWithoutCastEEEviT_T0_T2_T3_T4_T5_,(.L_x_7990 - _ZN2at6native27unrolled_elementwise_kernelINS0_13BUnaryFunctorIN3c104HalfES4_S4_ZZZNS0_20copysign_kernel_cudaERNS_18TensorIteratorBaseEENKUlvE_clEvENKUlvE2_clEvEUlS4_S4_E_EESt5arrayIPcLm2EELi4E23TrivialOffsetCalculatorILi1EjESF_NS0_6memory15LoadWithoutCastENSG_16StoreWithoutCastEEEviT_T0_T2_T3_T4_T5_)
        .other          _ZN2at6native27unrolled_elementwise_kernelINS0_13BUnaryFunctorIN3c104HalfES4_S4_ZZZNS0_20copysign_kernel_cudaERNS_18TensorIteratorBaseEENKUlvE_clEvENKUlvE2_clEvEUlS4_S4_E_EESt5arrayIPcLm2EELi4E23TrivialOffsetCalculatorILi1EjESF_NS0_6memory15LoadWithoutCastENSG_16StoreWithoutCastEEEviT_T0_T2_T3_T4_T5_,@"STO_CUDA_ENTRY STV_DEFAULT"
_ZN2at6native27unrolled_elementwise_kernelINS0_13BUnaryFunctorIN3c104HalfES4_S4_ZZZNS0_20copysign_kernel_cudaERNS_18TensorIteratorBaseEENKUlvE_clEvENKUlvE2_clEvEUlS4_S4_E_EESt5arrayIPcLm2EELi4E23TrivialOffsetCalculatorILi1EjESF_NS0_6memory15LoadWithoutCastENSG_16StoreWithoutCastEEEviT_T0_T2_T3_T4_T5_:
.text._ZN2at6native27unrolled_elementwise_kernelINS0_13BUnaryFunctorIN3c104HalfES4_S4_ZZZNS0_20copysign_kernel_cudaERNS_18TensorIteratorBaseEENKUlvE_clEvENKUlvE2_clEvEUlS4_S4_E_EESt5arrayIPcLm2EELi4E23TrivialOffsetCalculatorILi1EjESF_NS0_6memory15LoadWithoutCastENSG_16StoreWithoutCastEEEviT_T0_T2_T3_T4_T5_:
[----:B------:R-:W-:Y:S01]  /*0000*/  LDC R1, c[0x0][0x37c] ;  /* 0x0000df00ff017b82 */ /* 0x000fe20000000800 */
[----:B------:R-:W0:Y:S07]  /*0010*/  S2R R0, SR_CTAID.X ;  /* 0x0000000000007919 */ /* 0x000e2e0000002500 */
[----:B------:R-:W0:Y:S01]  /*0020*/  LDC R3, c[0x0][0x380] ;  /* 0x0000e000ff037b82 */ /* 0x000e220000000800 */
[----:B------:R-:W1:Y:S01]  /*0030*/  LDCU.64 UR4, c[0x0][0x358] ;  /* 0x00006b00ff0477ac */ /* 0x000e620008000a00 */
[----:B------:R-:W2:Y:S01]  /*0040*/  S2R R13, SR_TID.X ;  /* 0x00000000000d7919 */ /* 0x000ea20000002100 */
[----:B0-----:R-:W-:-:S02]  /*0050*/  IMAD R2, R0, -0x200, R3 ;  /* 0xfffffe0000027824 */ /* 0x001fc400078e0203 */
[----:B--2---:R-:W-:-:S03]  /*0060*/  IMAD.MOV.U32 R3, RZ, RZ, R13 ;  /* 0x000000ffff037224 */ /* 0x004fc600078e000d */
[----:B------:R-:W-:-:S13]  /*0070*/  ISETP.GE.AND P0, PT, R13, R2, PT ;  /* 0x000000020d00720c */ /* 0x000fda0003f06270 */
[----:B------:R-:W-:Y:S01]  /*0080*/  @!P0 VIADD R13, R3, 0x80 ;  /* 0x00000080030d8836 */ /* 0x000fe20000000000 */
[----:B------:R-:W0:Y:S01]  /*0090*/  @!P0 LDC.64 R14, c[0x0][0x390] ;  /* 0x0000e400ff0e8b82 */ /* 0x000e220000000a00 */
[----:B------:R-:W-:-:S03]  /*00a0*/  @!P0 IMAD R7, R0, 0x200, R3 ;  /* 0x0000020000078824 */ /* 0x000fc600078e0203 */
[----:B------:R-:W-:-:S13]  /*00b0*/  ISETP.GE.AND P1, PT, R13, R2, PT ;  /* 0x000000020d00720c */ /* 0x000fda0003f26270 */
[----:B------:R-:W-:Y:S01]  /*00c0*/  @!P1 LEA R17, R0, R13, 0x9 ;  /* 0x0000000d00119211 */ /* 0x000fe200078e48ff */
[----:B------:R-:W-:Y:S01]  /*00d0*/  @!P1 VIADD R13, R13, 0x80 ;  /* 0x000000800d0d9836 */ /* 0x000fe20000000000 */
[----:B------:R-:W2:Y:S04]  /*00e0*/  @!P1 LDC.64 R10, c[0x0][0x390] ;  /* 0x0000e400ff0a9b82 */ /* 0x000ea80000000a00 */
[----:B------:R-:W-:Y:S01]  /*00f0*/  ISETP.GE.AND P2, PT, R13, R2, PT ;  /* 0x000000020d00720c */ /* 0x000fe20003f46270 */
[----:B0-----:R-:W-:Y:S01]  /*0100*/  @!P0 IMAD.WIDE.U32 R14, R7, 0x2, R14 ;  /* 0x00000002070e8825 */ /* 0x001fe200078e000e */
[----:B------:R-:W-:-:S06]  /*0110*/  PRMT R7, RZ, 0x7610, R7 ;  /* 0x00007610ff077816 */ /* 0x000fcc0000000007 */
[----:B-1----:R0:W3:Y:S05]  /*0120*/  @!P0 LDG.E.U16 R7, desc[UR4][R14.64] ;  /* 0x000000040e078981 */ /* 0x0020ea000c1e1500 */
[----:B------:R-:W1:Y:S01]  /*0130*/  @!P2 LDC.64 R8, c[0x0][0x390] ;  /* 0x0000e400ff08ab82 */ /* 0x000e620000000a00 */
[----:B------:R-:W-:Y:S02]  /*0140*/  @!P2 LEA R19, R0, R13, 0x9 ;  /* 0x0000000d0013a211 */ /* 0x000fe400078e48ff */
[----:B------:R-:W-:Y:S01]  /*0150*/  PRMT R12, RZ, 0x7610, R12 ;  /* 0x00007610ff0c7816 */ /* 0x000fe2000000000c */
[----:B--2---:R-:W-:Y:S01]  /*0160*/  @!P1 IMAD.WIDE.U32 R16, R17, 0x2, R10 ;  /* 0x0000000211109825 */ /* 0x004fe200078e000a */
[----:B------:R-:W-:-:S06]  /*0170*/  PRMT R11, RZ, 0x7610, R11 ;  /* 0x00007610ff0b7816 */ /* 0x000fcc000000000b */
[----:B------:R2:W4:Y:S01]  /*0180*/  @!P1 LDG.E.U16 R11, desc[UR4][R16.64] ;  /* 0x00000004100b9981 */ /* 0x000522000c1e1500 */
[----:B-1----:R-:W-:-:S05]  /*0190*/  @!P2 IMAD.WIDE.U32 R8, R19, 0x2, R8 ;  /* 0x000000021308a825 */ /* 0x002fca00078e0008 */
[----:B------:R1:W4:Y:S01]  /*01a0*/  @!P2 LDG.E.U16 R12, desc[UR4][R8.64] ;  /* 0x00000004080ca981 */ /* 0x000322000c1e1500 */
[----:B------:R-:W-:-:S05]  /*01b0*/  @!P2 VIADD R13, R13, 0x80 ;  /* 0x000000800d0da836 */ /* 0x000fca0000000000 */
[-C--:B------:R-:W-:Y:S02]  /*01c0*/  ISETP.GE.AND P0, PT, R13, R2.reuse, PT ;  /* 0x000000020d00720c */ /* 0x080fe40003f06270 */
[----:B------:R-:W-:-:S11]  /*01d0*/  ISETP.GE.AND P1, PT, R3, R2, PT ;  /* 0x000000020300720c */ /* 0x000fd60003f26270 */
[----:B------:R-:W1:Y:S01]  /*01e0*/  @!P0 LDC.64 R18, c[0x0][0x390] ;  /* 0x0000e400ff128b82 */ /* 0x000e620000000a00 */
[----:B0-----:R-:W-:-:S07]  /*01f0*/  @!P0 IMAD R15, R0, 0x200, R13 ;  /* 0x00000200000f8824 */ /* 0x001fce00078e020d */
[----:B--2---:R-:W0:Y:S01]  /*0200*/  @!P1 LDC.U16 R16, c[0x0][0x386] ;  /* 0x0000e180ff109b82 */ /* 0x004e220000000400 */
[----:B------:R-:W-:-:S04]  /*0210*/  IADD3 R13, PT, PT, R3, 0x100, RZ ;  /* 0x00000100030d7810 */ /* 0x000fc80007ffe0ff */
[----:B------:R-:W-:-:S03]  /*0220*/  ISETP.GE.AND P3, PT, R13, R2, PT ;  /* 0x000000020d00720c */ /* 0x000fc60003f66270 */
[----:B-1----:R-:W1:Y:S01]  /*0230*/  @!P1 LDC.64 R8, c[0x0][0x388] ;  /* 0x0000e200ff089b82 */ /* 0x002e620000000a00 */
[----:B------:R-:W-:-:S04]  /*0240*/  @!P0 IMAD.WIDE.U32 R14, R15, 0x2, R18 ;  /* 0x000000020f0e8825 */ /* 0x000fc800078e0012 */
[----:B------:R-:W-:Y:S01]  /*0250*/  VIADD R19, R3, 0x80 ;  /* 0x0000008003137836 */ /* 0x000fe20000000000 */
[----:B------:R-:W-:-:S04]  /*0260*/  PRMT R10, RZ, 0x7610, R10 ;  /* 0x00007610ff0a7816 */ /* 0x000fc8000000000a */
[-C--:B------:R-:W-:Y:S01]  /*0270*/  ISETP.GE.AND P2, PT, R19, R2.reuse, PT ;  /* 0x000000021300720c */ /* 0x080fe20003f46270 */
[----:B------:R-:W-:Y:S01]  /*0280*/  VIADD R13, R3, 0x180 ;  /* 0x00000180030d7836 */ /* 0x000fe20000000000 */
[----:B------:R0:W5:Y:S01]  /*0290*/  @!P0 LDG.E.U16 R10, desc[UR4][R14.64] ;  /* 0x000000040e0a8981 */ /* 0x000162000c1e1500 */
[----:B------:R-:W2:Y:S03]  /*02a0*/  @!P3 LDC.U16 R18, c[0x0][0x386] ;  /* 0x0000e180ff12bb82 */ /* 0x000ea60000000400 */
[----:B------:R-:W-:Y:S01]  /*02b0*/  ISETP.GE.AND P0, PT, R13, R2, PT ;  /* 0x000000020d00720c */ /* 0x000fe20003f06270 */
[----:B0-----:R-:W-:-:S06]  /*02c0*/  @!P1 HADD2.F32 R14, -RZ, R16.H0_H0 ;  /* 0x20000010ff0e9230 */ /* 0x001fcc0000004100 */
[----:B------:R-:W0:Y:S01]  /*02d0*/  @!P2 LDC.U16 R17, c[0x0][0x386] ;  /* 0x0000e180ff11ab82 */ /* 0x000e220000000400 */
[----:B------:R-:W-:-:S05]  /*02e0*/  @!P1 LEA R15, R0, R3, 0x9 ;  /* 0x00000003000f9211 */ /* 0x000fca00078e48ff */
[----:B-1----:R-:W-:-:S04]  /*02f0*/  @!P1 IMAD.WIDE.U32 R8, R15, 0x2, R8 ;  /* 0x000000020f089825 */ /* 0x002fc800078e0008 */
[----:B------:R-:W-:-:S05]  /*0300*/  @!P1 IMAD.MOV.U32 R3, RZ, RZ, R19 ;  /* 0x000000ffff039224 */ /* 0x000fca00078e0013 */
[----:B------:R-:W-:Y:S01]  /*0310*/  ISETP.GE.AND P4, PT, R3, R2, PT ;  /* 0x000000020300720c */ /* 0x000fe20003f86270 */
[----:B------:R-:W-:Y:S01]  /*0320*/  BSSY.RECONVERGENT B0, `(.L_x_1452) ;  /* 0x0000019000007945 */ /* 0x000fe20003800200 */
[----:B---3--:R-:W-:-:S05]  /*0330*/  @!P1 HADD2.F32 R13, -RZ, R7.H0_H0 ;  /* 0x20000007ff0d9230 */ /* 0x008fca0000004100 */
[----:B------:R-:W-:-:S04]  /*0340*/  @!P1 LOP3.LUT R13, R13, 0x80000000, R14, 0xb8, !PT ;  /* 0x800000000d0d9812 */ /* 0x000fc800078eb80e */
[----:B------:R-:W-:Y:S01]  /*0350*/  @!P1 F2FP.F16.F32.PACK_AB R6, RZ, R13 ;  /* 0x0000000dff06923e */ /* 0x000fe200000000ff */
[----:B------:R-:W1:Y:S04]  /*0360*/  @!P0 LDC.U16 R7, c[0x0][0x386] ;  /* 0x0000e180ff078b82 */ /* 0x000e680000000400 */
[----:B------:R3:W-:Y:S01]  /*0370*/  @!P1 STG.E.U16 desc[UR4][R8.64], R6 ;  /* 0x0000000608009986 */ /* 0x0007e2000c101504 */
[----:B--2---:R-:W-:Y:S02]  /*0380*/  @!P3 HADD2.F32 R13, -RZ, R18.H0_H0 ;  /* 0x20000012ff0db230 */ /* 0x004fe40000004100 */
[----:B0-----:R-:W-:Y:S02]  /*0390*/  @!P2 HADD2.F32 R14, -RZ, R17.H0_H0 ;  /* 0x20000011ff0ea230 */ /* 0x001fe40000004100 */
[----:B----4-:R-:W-:-:S05]  /*03a0*/  @!P2 HADD2.F32 R11, -RZ, R11.H0_H0 ;  /* 0x2000000bff0ba230 */ /* 0x010fca0000004100 */
[----:B------:R-:W-:Y:S01]  /*03b0*/  @!P2 LOP3.LUT R11, R11, 0x80000000, R14, 0xb8, !PT ;  /* 0x800000000b0ba812 */ /* 0x000fe200078eb80e */
[----:B------:R-:W-:-:S03]  /*03c0*/  @!P3 HADD2.F32 R12, -RZ, R12.H0_H0 ;  /* 0x2000000cff0cb230 */ /* 0x000fc60000004100 */
[----:B------:R-:W-:Y:S02]  /*03d0*/  @!P2 F2FP.F16.F32.PACK_AB R5, RZ, R11 ;  /* 0x0000000bff05a23e */ /* 0x000fe400000000ff */
[----:B------:R-:W-:-:S04]  /*03e0*/  @!P3 LOP3.LUT R12, R12, 0x80000000, R13, 0xb8, !PT ;  /* 0x800000000c0cb812 */ /* 0x000fc800078eb80d */
[----:B------:R-:W-:Y:S01]  /*03f0*/  @!P3 F2FP.F16.F32.PACK_AB R4, RZ, R12 ;  /* 0x0000000cff04b23e */ /* 0x000fe200000000ff */
[----:B-1-3--:R-:W-:Y:S06]  /*0400*/  @P4 BRA `(.L_x_1453) ;  /* 0x0000000000284947 */ /* 0x00afec0003800000 */
        /* <DEDUP_REMOVED lines=10> */
.L_x_1453:
[----:B------:R-:W-:Y:S05]  /*04b0*/  BSYNC.RECONVERGENT B0 ;  /* 0x0000000000007941 */ /* 0x000fea0003800200 */
.L_x_1452:
[----:B------:R-:W-:-:S13]  /*04c0*/  ISETP.GE.AND P1, PT, R3, R2, PT ;  /* 0x000000020300720c */ /* 0x000fda0003f26270 */
[----:B------:R-:W-:Y:S05]  /*04d0*/  @P1 EXIT ;  /* 0x000000000000194d */ /* 0x000fea0003800000 */
[----:B0-----:R-:W0:Y:S01]  /*04e0*/  LDC.64 R4, c[0x0][0x388] ;  /* 0x0000e200ff047b82 */ /* 0x001e220000000a00 */
[----:B------:R-:W-:Y:S01]  /*04f0*/  @!P0 HADD2.F32 R7, -RZ, R7.H0_H0 ;  /* 0x20000007ff078230 */ /* 0x000fe20000004100 */
[----:B------:R-:W-:Y:S01]  /*0500*/  LEA R3, R0, R3, 0x9 ;  /* 0x0000000300037211 */ /* 0x000fe200078e48ff */
[----:B-----5:R-:W-:-:S05]  /*0510*/  @!P0 HADD2.F32 R10, -RZ, R10.H0_H0 ;  /* 0x2000000aff0a8230 */ /* 0x020fca0000004100 */
[----:B------:R-:W-:-:S04]  /*0520*/  @!P0 LOP3.LUT R10, R10, 0x80000000, R7, 0xb8, !PT ;  /* 0x800000000a0a8812 */ /* 0x000fc800078eb807 */
[----:B------:R-:W-:-:S04]  /*0530*/  @!P0 F2FP.F16.F32.PACK_AB R2, RZ, R10 ;  /* 0x0000000aff02823e */ /* 0x000fc800000000ff */
[----:B------:R-:W-:Y:S01]  /*0540*/  PRMT R0, R2, 0x7610, R0 ;  /* 0x0000761002007816 */ /* 0x000fe20000000000 */
[----:B0-----:R-:W-:-:S05]  /*0550*/  IMAD.WIDE.U32 R2, R3, 0x2, R4 ;  /* 0x0000000203027825 */ /* 0x001fca00078e0004 */
[----:B------:R-:W-:Y:S01]  /*0560*/  STG.E.U16 desc[UR4][R2.64], R0 ;  /* 0x0000000002007986 */ /* 0x000fe2000c101504 */
[----:B------:R-:W-:Y:S05]  /*0570*/  EXIT ;  /* 0x000000000000794d */ /* 0x000fea0003800000 */
.L_x_1454:
        /* <DEDUP_REMOVED lines=16> */
.L_x_7990:


//--------------------- .text._ZN2at6native29vectorized_elementwise_kernelILi2ENS0_13BUnaryFunctorIN3c104HalfES4_S4_ZZZNS0_20copysign_kernel_cudaERNS_18TensorIteratorBaseEENKUlvE_clEvENKUlvE2_clEvEUlS4_S4_E_EESt5arrayIPcLm2EEEEviT0_T1_ --------------------------
	.section	.text._ZN2at6native29vectorized_elementwise_kernelILi2ENS0_13BUnaryFunctorIN3c104HalfES4_S4_ZZZNS0_20copysign_kernel_cudaERNS_18TensorIteratorBaseEENKUlvE_clEvENKUlvE2_clEvEUlS4_S4_E_EESt5arrayIPcLm2EEEEviT0_T1_,"ax",@progbits
	.align	128
        .global         _ZN2at6native29vectorized_elementwise_kernelILi2ENS0_13BUnaryFunctorIN3c104HalfES4_S4_ZZZNS0_20copysign_kernel_cudaERNS_18TensorIteratorBaseEENKUlvE_clEvENKUlvE2_clEvEUlS4_S4_E_EESt5arrayIPcLm2EEEEviT0_T1_
        .type           _ZN2at6native29vectorized_elementwise_kernelILi2ENS0_13BUnaryFunctorIN3c104HalfES4_S4_ZZZNS0_20copysign_kernel_cudaERNS_18TensorIteratorBaseEENKUlvE_clEvENKUlvE2_clEvEUlS4_S4_E_EESt5arrayIPcLm2EEEEviT0_T1_,@function
        .size           _ZN2at6native29vectorized_elementwise_kernelILi2ENS0_13BUnaryFunctorIN3c104HalfES4_S4_ZZZNS0_20copysign_kernel_cudaERNS_18TensorIteratorBaseEENKUlvE_clEvENKUlvE2_clEvEUlS4_S4_E_EESt5arrayIPcLm2EEEEviT0_T1_,(.L_x_7991 - _ZN2at6native29vectorized_elementwise_kernelILi2ENS0_13BUnaryFunctorIN3c104HalfES4_S4_ZZZNS0_20copysign_kernel_cudaERNS_18TensorIteratorBaseEENKUlvE_clEvENKUlvE2_clEvEUlS4_S4_E_EESt5arrayIPcLm2EEEEviT0_T1_)
        .other          _ZN2at6native29vectorized_elementwise_kernelILi2ENS0_13BUnaryFunctorIN3c104HalfES4_S4_ZZZNS0_20copysign_kernel_cudaERNS_18TensorIteratorBaseEENKUlvE_clEvENKUlvE2_clEvEUlS4_S4_E_EESt5arrayIPcLm2EEEEviT0_T1_,@"STO_CUDA_ENTRY STV_DEFAULT"
_ZN2at6native29vectorized_elementwise_kernelILi2ENS0_13BUnaryFunctorIN3c104HalfES4_S4_ZZZNS0_20copysign_kernel_cudaERNS_18TensorIteratorBaseEENKUlvE_clEvENKUlvE2_clEvEUlS4_S4_E_EESt5arrayIPcLm2EEEEviT0_T1_:
.text._ZN2at6native29vectorized_elementwise_kernelILi2ENS0_13BUnaryFunctorIN3c104HalfES4_S4_ZZZNS0_20copysign_kernel_cudaERNS_18TensorIteratorBaseEENKUlvE_clEvENKUlvE2_clEvEUlS4_S4_E_EESt5arrayIPcLm2EEEEviT0_T1_:
        /* <DEDUP_REMOVED lines=9> */
[----:B------:R-:W-:Y:S02]  /*0090*/  PRMT R21, RZ, 0x7610, R21 ;  /* 0x00007610ff157816 */ /* 0x000fe40000000015 */
[----:B0-----:R-:W-:Y:S01]  /*00a0*/  ISETP.GE.U32.AND P5, PT, R23, R2, PT ;  /* 0x000000021700720c */ /* 0x001fe20003fa6070 */
[----:B------:R-:W-:-:S12]  /*00b0*/  IMAD.MOV.U32 R3, RZ, RZ, R23 ;  /* 0x000000ffff037224 */ /* 0x000fd800078e0017 */
[----:B------:R-:W-:Y:S01]  /*00c0*/  @!P5 VIADD R23, R3, 0x80 ;  /* 0x000000800317d836 */ /* 0x000fe20000000000 */
[----:B------:R-:W0:Y:S04]  /*00d0*/  @!P5 LDC.64 R14, c[0x0][0x390] ;  /* 0x0000e400ff0edb82 */ /* 0x000e280000000a00 */
[----:B------:R-:W-:-:S13]  /*00e0*/  ISETP.GE.U32.AND P0, PT, R23, R2, PT ;  /* 0x000000021700720c */ /* 0x000fda0003f06070 */
[----:B------:R-:W-:Y:S01]  /*00f0*/  @!P0 IADD3 R27, PT, PT, R0, R23, RZ ;  /* 0x00000017001b8210 */ /* 0x000fe20007ffe0ff */
[----:B------:R-:W-:-:S05]  /*0100*/  @!P0 VIADD R23, R23, 0x80 ;  /* 0x0000008017178836 */ /* 0x000fca0000000000 */
[----:B------:R-:W-:-:S13]  /*0110*/  ISETP.GE.U32.AND P6, PT, R23, R2, PT ;  /* 0x000000021700720c */ /* 0x000fda0003fc6070 */
[----:B------:R-:W-:Y:S01]  /*0120*/  @!P6 IMAD.IADD R11, R0, 0x1, R23 ;  /* 0x00000001000be824 */ /* 0x000fe200078e0217 */
[----:B------:R-:W-:Y:S01]  /*0130*/  @!P6 IADD3 R23, PT, PT, R23, 0x80, RZ ;  /* 0x000000801717e810 */ /* 0x000fe20007ffe0ff */
[----:B------:R-:W1:Y:S03]  /*0140*/  @!P6 LDC.64 R16, c[0x0][0x390] ;  /* 0x0000e400ff10eb82 */ /* 0x000e660000000a00 */
[----:B------:R-:W-:-:S13]  /*0150*/  ISETP.GE.U32.AND P1, PT, R23, R2, PT ;  /* 0x000000021700720c */ /* 0x000fda0003f26070 */
[----:B------:R-:W-:Y:S01]  /*0160*/  @!P1 IMAD.IADD R19, R0, 0x1, R23 ;  /* 0x0000000100139824 */ /* 0x000fe200078e0217 */
[----:B------:R-:W2:Y:S01]  /*0170*/  @!P1 LDC.64 R12, c[0x0][0x390] ;  /* 0x0000e400ff0c9b82 */ /* 0x000ea20000000a00 */
[----:B------:R-:W-:-:S05]  /*0180*/  @!P1 VIADD R23, R23, 0x80 ;  /* 0x0000008017179836 */ /* 0x000fca0000000000 */
[----:B------:R-:W-:Y:S01]  /*0190*/  ISETP.GE.U32.AND P2, PT, R23, R2, PT ;  /* 0x000000021700720c */ /* 0x000fe20003f46070 */
[----:B-1----:R-:W-:Y:S01]  /*01a0*/  @!P6 IMAD.WIDE.U32 R16, R11, 0x2, R16 ;  /* 0x000000020b10e825 */ /* 0x002fe200078e0010 */
[----:B------:R-:W-:-:S03]  /*01b0*/  PRMT R24, RZ, 0x7610, R24 ;  /* 0x00007610ff187816 */ /* 0x000fc60000000018 */
[C---:B------:R-:W-:Y:S01]  /*01c0*/  @!P5 IMAD.IADD R11, R0.reuse, 0x1, R3 ;  /* 0x00000001000bd824 */ /* 0x040fe200078e0203 */
[----:B------:R-:W3:Y:S07]  /*01d0*/  @!P6 LDG.E.U16 R21, desc[UR4][R16.64] ;  /* 0x000000041015e981 */ /* 0x000eee000c1e1500 */
[----:B------:R-:W-:Y:S01]  /*01e0*/  @!P2 IADD3 R28, PT, PT, R0, R23, RZ ;  /* 0x00000017001ca210 */ /* 0x000fe20007ffe0ff */
[----:B------:R-:W-:-:S05]  /*01f0*/  @!P2 VIADD R23, R23, 0x80 ;  /* 0x000000801717a836 */ /* 0x000fca0000000000 */
[----:B------:R-:W-:-:S13]  /*0200*/  ISETP.GE.U32.AND P3, PT, R23, R2, PT ;  /* 0x000000021700720c */ /* 0x000fda0003f66070 */
[----:B------:R-:W-:Y:S01]  /*0210*/  @!P3 IMAD.IADD R29, R0, 0x1, R23 ;  /* 0x00000001001db824 */ /* 0x000fe200078e0217 */
[----:B------:R-:W-:-:S04]  /*0220*/  @!P3 IADD3 R23, PT, PT, R23, 0x80, RZ ;  /* 0x000000801717b810 */ /* 0x000fc80007ffe0ff */
[-C--:B------:R-:W-:Y:S01]  /*0230*/  ISETP.GE.U32.AND P4, PT, R23, R2.reuse, PT ;  /* 0x000000021700720c */ /* 0x080fe20003f86070 */
[----:B0-----:R-:W-:Y:S01]  /*0240*/  @!P5 IMAD.WIDE.U32 R14, R11, 0x2, R14 ;  /* 0x000000020b0ed825 */ /* 0x001fe200078e000e */
[----:B------:R-:W-:Y:S01]  /*0250*/  PRMT R22, RZ, 0x7610, R22 ;  /* 0x00007610ff167816 */ /* 0x000fe20000000016 */
[----:B------:R-:W0:Y:S03]  /*0260*/  @!P2 LDC.64 R10, c[0x0][0x390] ;  /* 0x0000e400ff0aab82 */ /* 0x000e260000000a00 */
[----:B------:R1:W4:Y:S07]  /*0270*/  @!P5 LDG.E.U16 R24, desc[UR4][R14.64] ;  /* 0x000000040e18d981 */ /* 0x00032e000c1e1500 */
[----:B------:R-:W-:Y:S01]  /*0280*/  @!P4 IMAD.IADD R25, R0, 0x1, R23 ;  /* 0x000000010019c824 */ /* 0x000fe200078e0217 */
[----:B------:R-:W-:Y:S01]  /*0290*/  @!P4 IADD3 R23, PT, PT, R23, 0x80, RZ ;  /* 0x000000801717c810 */ /* 0x000fe20007ffe0ff */
[----:B--2---:R-:W-:Y:S01]  /*02a0*/  @!P1 IMAD.WIDE.U32 R12, R19, 0x2, R12 ;  /* 0x00000002130c9825 */ /* 0x004fe200078e000c */
[----:B-1----:R-:W1:Y:S02]  /*02b0*/  @!P3 LDC.64 R14, c[0x0][0x390] ;  /* 0x0000e400ff0ebb82 */ /* 0x002e640000000a00 */
[----:B------:R-:W-:-:S02]  /*02c0*/  ISETP.GE.U32.AND P5, PT, R23, R2, PT ;  /* 0x000000021700720c */ /* 0x000fc40003fa6070 */
[----:B------:R2:W5:Y:S04]  /*02d0*/  @!P1 LDG.E.U16 R22, desc[UR4][R12.64] ;  /* 0x000000040c169981 */ /* 0x000568000c1e1500 */
[----:B------:R-:W1:Y:S08]  /*02e0*/  @!P4 LDC.64 R16, c[0x0][0x390] ;  /* 0x0000e400ff10cb82 */ /* 0x000e700000000a00 */
[----:B------:R-:W1:Y:S08]  /*02f0*/  @!P5 LDC.64 R18, c[0x0][0x390] ;  /* 0x0000e400ff12db82 */ /* 0x000e700000000a00 */
[----:B--2---:R-:W2:Y:S01]  /*0300*/  @!P0 LDC.64 R12, c[0x0][0x390] ;  /* 0x0000e400ff0c8b82 */ /* 0x004ea20000000a00 */
[----:B------:R-:W-:-:S02]  /*0310*/  @!P5 IMAD.IADD R23, R0, 0x1, R23 ;  /* 0x000000010017d824 */ /* 0x000fc400078e0217 */
[----:B0-----:R-:W-:Y:S01]  /*0320*/  @!P2 IMAD.WIDE.U32 R10, R28, 0x2, R10 ;  /* 0x000000021c0aa825 */ /* 0x001fe200078e000a */
[----:B------:R-:W-:-:S03]  /*0330*/  PRMT R28, RZ, 0x7610, R28 ;  /* 0x00007610ff1c7816 */ /* 0x000fc6000000001c */
[----:B-1----:R-:W-:Y:S01]  /*0340*/  @!P3 IMAD.WIDE.U32 R14, R29, 0x2, R14 ;  /* 0x000000021d0eb825 */ /* 0x002fe200078e000e */
[----:B------:R-:W-:Y:S02]  /*0350*/  PRMT R29, RZ, 0x7610, R29 ;  /* 0x00007610ff1d7816 */ /* 0x000fe4000000001d */
[----:B------:R0:W5:Y:S01]  /*0360*/  @!P2 LDG.E.U16 R28, desc[UR4][R10.64] ;  /* 0x000000040a1ca981 */ /* 0x000162000c1e1500 */
[----:B------:R-:W-:Y:S01]  /*0370*/  @!P4 IMAD.WIDE.U32 R16, R25, 0x2, R16 ;  /* 0x000000021910c825 */ /* 0x000fe200078e0010 */
[----:B------:R-:W-:Y:S02]  /*0380*/  PRMT R25, RZ, 0x7610, R25 ;  /* 0x00007610ff197816 */ /* 0x000fe40000000019 */
[----:B------:R-:W5:Y:S01]  /*0390*/  @!P3 LDG.E.U16 R29, desc[UR4][R14.64] ;  /* 0x000000040e1db981 */ /* 0x000f62000c1e1500 */
[----:B------:R-:W-:Y:S01]  /*03a0*/  @!P5 IMAD.WIDE.U32 R18, R23, 0x2, R18 ;  /* 0x000000021712d825 */ /* 0x000fe200078e0012 */
[----:B------:R-:W-:-:S04]  /*03b0*/  PRMT R23, RZ, 0x7610, R23 ;  /* 0x00007610ff177816 */ /* 0x000fc80000000017 */
[----:B------:R-:W5:Y:S01]  /*03c0*/  @!P5 LDG.E.U16 R25, desc[UR4][R18.64] ;  /* 0x000000041219d981 */ /* 0x000f62000c1e1500 */
[----:B--2---:R-:W-:Y:S01]  /*03d0*/  @!P0 IMAD.WIDE.U32 R12, R27, 0x2, R12 ;  /* 0x000000021b0c8825 */ /* 0x004fe200078e000c */
[----:B------:R-:W-:Y:S02]  /*03e0*/  PRMT R27, RZ, 0x7610, R27 ;  /* 0x00007610ff1b7816 */ /* 0x000fe4000000001b */
[----:B------:R-:W2:Y:S04]  /*03f0*/  @!P4 LDG.E.U16 R23, desc[UR4][R16.64] ;  /* 0x000000041017c981 */ /* 0x000ea8000c1e1500 */
[----:B------:R1:W2:Y:S01]  /*0400*/  @!P0 LDG.E.U16 R27, desc[UR4][R12.64] ;  /* 0x000000040c1b8981 */ /* 0x0002a2000c1e1500 */
[----:B0-----:R-:W-:-:S05]  /*0410*/  VIADD R11, R3, 0x100 ;  /* 0x00000100030b7836 */ /* 0x001fca0000000000 */
[-C--:B------:R-:W-:Y:S02]  /*0420*/  ISETP.GE.U32.AND P5, PT, R11, R2.reuse, PT ;  /* 0x000000020b00720c */ /* 0x080fe40003fa6070 */
[----:B------:R-:W-:-:S11]  /*0430*/  ISETP.GE.U32.AND P0, PT, R3, R2, PT ;  /* 0x000000020300720c */ /* 0x000fd60003f06070 */
[----:B------:R-:W0:Y:S01]  /*0440*/  @!P5 LDC.U16 R10, c[0x0][0x386] ;  /* 0x0000e180ff0adb82 */ /* 0x000e220000000400 */
[C---:B------:R-:W-:Y:S02]  /*0450*/  IADD3 R11, PT, PT, R3.reuse, 0x180, RZ ;  /* 0x00000180030b7810 */ /* 0x040fe40007ffe0ff */
[----:B-1----:R-:W-:Y:S02]  /*0460*/  IADD3 R13, PT, PT, R3, 0x300, RZ ;  /* 0x00000300030d7810 */ /* 0x002fe40007ffe0ff */
[-C--:B------:R-:W-:Y:S01]  /*0470*/  ISETP.GE.U32.AND P1, PT, R11, R2.reuse, PT ;  /* 0x000000020b00720c */ /* 0x080fe20003f26070 */
[----:B------:R-:W-:Y:S02]  /*0480*/  VIADD R11, R3, 0x200 ;  /* 0x00000200030b7836 */ /* 0x000fe40000000000 */
[----:B------:R-:W1:Y:S01]  /*0490*/  @!P0 LDC.U16 R16, c[0x0][0x386] ;  /* 0x0000e180ff108b82 */ /* 0x000e620000000400 */
[-C--:B------:R-:W-:Y:S01]  /*04a0*/  ISETP.GE.U32.AND P4, PT, R13, R2.reuse, PT ;  /* 0x000000020d00720c */ /* 0x080fe20003f86070 */
[----:B------:R-:W-:Y:S01]  /*04b0*/  VIADD R15, R3, 0x380 ;  /* 0x00000380030f7836 */ /* 0x000fe20000000000 */
[----:B------:R-:W-:Y:S01]  /*04c0*/  ISETP.GE.U32.AND P2, PT, R11, R2, PT ;  /* 0x000000020b00720c */ /* 0x000fe20003f46070 */
[----:B------:R-:W-:-:S02]  /*04d0*/  VIADD R11, R3, 0x280 ;  /* 0x00000280030b7836 */ /* 0x000fc40000000000 */
[----:B------:R-:W-:Y:S02]  /*04e0*/  VIADD R13, R3, 0x80 ;  /* 0x00000080030d7836 */ /* 0x000fe40000000000 */
[----:B0-----:R-:W-:Y:S01]  /*04f0*/  @!P5 HADD2.F32 R10, -RZ, R10.H0_H0 ;  /* 0x2000000aff0ad230 */ /* 0x001fe20000004100 */
[-C--:B------:R-:W-:Y:S02]  /*0500*/  ISETP.GE.U32.AND P3, PT, R11, R2.reuse, PT ;  /* 0x000000020b00720c */ /* 0x080fe40003f66070 */
[----:B------:R-:W-:-:S05]  /*0510*/  ISETP.GE.U32.AND P6, PT, R15, R2, PT ;  /* 0x000000020f00720c */ /* 0x000fca0003fc6070 */
[----:B------:R-:W0:Y:S01]  /*0520*/  @!P2 LDC.U16 R14, c[0x0][0x386] ;  /* 0x0000e180ff0eab82 */ /* 0x000e220000000400 */
[----:B-1----:R-:W-:-:S07]  /*0530*/  @!P0 HADD2.F32 R19, -RZ, R16.H0_H0 ;  /* 0x20000010ff138230 */ /* 0x002fce0000004100 */
[----:B------:R-:W1:Y:S08]  /*0540*/  @!P1 LDC.U16 R12, c[0x0][0x386] ;  /* 0x0000e180ff0c9b82 */ /* 0x000e700000000400 */
[----:B------:R-:W5:Y:S08]  /*0550*/  @!P3 LDC.U16 R15, c[0x0][0x386] ;  /* 0x0000e180ff0fbb82 */ /* 0x000f700000000400 */
[----:B------:R-:W0:Y:S08]  /*0560*/  @!P4 LDC.U16 R18, c[0x0][0x386] ;  /* 0x0000e180ff12cb82 */ /* 0x000e300000000400 */
[----:B------:R-:W5:Y:S01]  /*0570*/  @!P6 LDC.U16 R17, c[0x0][0x386] ;  /* 0x0000e180ff11eb82 */ /* 0x000f620000000400 */
[----:B-1----:R-:W-:Y:S01]  /*0580*/  @!P1 HADD2.F32 R12, -RZ, R12.H0_H0 ;  /* 0x2000000cff0c9230 */ /* 0x002fe20000004100 */
[----:B------:R-:W-:Y:S04]  /*0590*/  BSSY.RECONVERGENT B0, `(.L_x_1456) ;  /* 0x0000051000007945 */ /* 0x000fe80003800200 */
[----:B------:R-:W-:Y:S01]  /*05a0*/  BSSY.RELIABLE B1, `(.L_x_1457) ;  /* 0x0000049000017945 */ /* 0x000fe20003800100 */
[----:B0-----:R-:W-:-:S02]  /*05b0*/  @!P4 HADD2.F32 R18, -RZ, R18.H0_H0 ;  /* 0x20000012ff12c230 */ /* 0x001fc40000004100 */
[----:B---3--:R-:W-:-:S05]  /*05c0*/  @!P5 HADD2.F32 R21, -RZ, R21.H0_H0 ;  /* 0x20000015ff15d230 */ /* 0x008fca0000004100 */
[----:B------:R-:W-:Y:S02]  /*05d0*/  @!P5 LOP3.LUT R21, R21, 0x80000000, R10, 0xb8, !PT ;  /* 0x800000001515d812 */ /* 0x000fe400078eb80a */
[----:B------:R-:W0:Y:S02]  /*05e0*/  @!P0 LDC.64 R10, c[0x0][0x388] ;  /* 0x0000e200ff0a8b82 */ /* 0x000e240000000a00 */
[----:B------:R-:W-:Y:S02]  /*05f0*/  @!P5 F2FP.F16.F32.PACK_AB R4, RZ, R21 ;  /* 0x00000015ff04d23e */ /* 0x000fe400000000ff */
[----:B------:R-:W-:Y:S02]  /*0600*/  ISETP.GE.U32.AND P5, PT, R13, R2, PT ;  /* 0x000000020d00720c */ /* 0x000fe40003fa6070 */
[----:B------:R-:W-:-:S11]  /*0610*/  @!P0 IADD3 R21, PT, PT, R0, R3, RZ ;  /* 0x0000000300158210 */ /* 0x000fd60007ffe0ff */
[----:B------:R-:W1:Y:S01]  /*0620*/  @!P5 LDC.U16 R16, c[0x0][0x386] ;  /* 0x0000e180ff10db82 */ /* 0x000e620000000400 */
[----:B------:R-:W-:Y:S02]  /*0630*/  @!P0 IMAD.MOV.U32 R3, RZ, RZ, R13 ;  /* 0x000000ffff038224 */ /* 0x000fe400078e000d */
[----:B----4-:R-:W-:-:S05]  /*0640*/  @!P0 HADD2.F32 R24, -RZ, R24.H0_H0 ;  /* 0x20000018ff188230 */ /* 0x010fca0000004100 */
[----:B------:R-:W-:Y:S01]  /*0650*/  @!P0 LOP3.LUT R19, R24, 0x80000000, R19, 0xb8, !PT ;  /* 0x8000000018138812 */ /* 0x000fe200078eb813 */
[----:B0-----:R-:W-:-:S03]  /*0660*/  @!P0 IMAD.WIDE.U32 R10, R21, 0x2, R10 ;  /* 0x00000002150a8825 */ /* 0x001fc600078e000a */
[----:B------:R-:W-:-:S05]  /*0670*/  @!P0 F2FP.F16.F32.PACK_AB R26, RZ, R19 ;  /* 0x00000013ff1a823e */ /* 0x000fca00000000ff */
[----:B------:R0:W-:Y:S01]  /*0680*/  @!P0 STG.E.U16 desc[UR4][R10.64], R26 ;  /* 0x0000001a0a008986 */ /* 0x0001e2000c101504 */
[----:B------:R-:W-:Y:S01]  /*0690*/  ISETP.GE.U32.AND P0, PT, R3, R2, PT ;  /* 0x000000020300720c */ /* 0x000fe20003f06070 */
[----:B------:R-:W-:Y:S02]  /*06a0*/  @!P2 HADD2.F32 R21, -RZ, R14.H0_H0 ;  /* 0x2000000eff15a230 */ /* 0x000fe40000004100 */
[----:B-----5:R-:W-:Y:S02]  /*06b0*/  @!P1 HADD2.F32 R19, -RZ, R22.H0_H0 ;  /* 0x20000016ff139230 */ /* 0x020fe40000004100 */
[----:B------:R-:W-:Y:S02]  /*06c0*/  @!P3 HADD2.F32 R14, -RZ, R15.H0_H0 ;  /* 0x2000000fff0eb230 */ /* 0x000fe40000004100 */
[----:B------:R-:W-:Y:S02]  /*06d0*/  @!P6 HADD2.F32 R22, -RZ, R17.H0_H0 ;  /* 0x20000011ff16e230 */ /* 0x000fe40000004100 */
[----:B-1----:R-:W-:Y:S01]  /*06e0*/  @!P5 HADD2.F32 R16, -RZ, R16.H0_H0 ;  /* 0x20000010ff10d230 */ /* 0x002fe20000004100 */
[----:B------:R-:W-:-:S04]  /*06f0*/  @!P1 LOP3.LUT R12, R19, 0x80000000, R12, 0xb8, !PT ;  /* 0x80000000130c9812 */ /* 0x000fc800078eb80c */
[----:B------:R-:W-:Y:S01]  /*0700*/  @!P1 F2FP.F16.F32.PACK_AB R5, RZ, R12 ;  /* 0x0000000cff05923e */ /* 0x000fe200000000ff */
[----:B------:R-:W-:Y:S02]  /*0710*/  @!P2 HADD2.F32 R28, -RZ, R28.H0_H0 ;  /* 0x2000001cff1ca230 */ /* 0x000fe40000004100 */
[----:B------:R-:W-:-:S03]  /*0720*/  @!P3 HADD2.F32 R29, -RZ, R29.H0_H0 ;  /* 0x2000001dff1db230 */ /* 0x000fc60000004100 */
[----:B------:R-:W-:Y:S01]  /*0730*/  @!P2 LOP3.LUT R13, R28, 0x80000000, R21, 0xb8, !PT ;  /* 0x800000001c0da812 */ /* 0x000fe200078eb815 */
[----:B------:R-:W-:Y:S02]  /*0740*/  @!P6 HADD2.F32 R25, -RZ, R25.H0_H0 ;  /* 0x20000019ff19e230 */ /* 0x000fe40000004100 */
[----:B--2---:R-:W-:Y:S02]  /*0750*/  @!P4 HADD2.F32 R23, -RZ, R23.H0_H0 ;  /* 0x20000017ff17c230 */ /* 0x004fe40000004100 */
[----:B------:R-:W-:Y:S01]  /*0760*/  @!P5 HADD2.F32 R27, -RZ, R27.H0_H0 ;  /* 0x2000001bff1bd230 */ /* 0x000fe20000004100 */
[----:B------:R-:W-:Y:S02]  /*0770*/  @!P3 LOP3.LUT R29, R29, 0x80000000, R14, 0xb8, !PT ;  /* 0x800000001d1db812 */ /* 0x000fe400078eb80e */
[----:B------:R-:W-:Y:S02]  /*0780*/  @!P4 LOP3.LUT R23, R23, 0x80000000, R18, 0xb8, !PT ;  /* 0x800000001717c812 */ /* 0x000fe400078eb812 */
[----:B------:R-:W-:-:S02]  /*0790*/  @!P6 LOP3.LUT R25, R25, 0x80000000, R22, 0xb8, !PT ;  /* 0x800000001919e812 */ /* 0x000fc400078eb816 */
[----:B------:R-:W-:Y:S02]  /*07a0*/  @!P5 LOP3.LUT R27, R27, 0x80000000, R16, 0xb8, !PT ;  /* 0x800000001b1bd812 */ /* 0x000fe400078eb810 */
[----:B------:R-:W-:Y:S02]  /*07b0*/  @!P2 F2FP.F16.F32.PACK_AB R6, RZ, R13 ;  /* 0x0000000dff06a23e */ /* 0x000fe400000000ff */
[----:B------:R-:W-:Y:S02]  /*07c0*/  @!P3 F2FP.F16.F32.PACK_AB R7, RZ, R29 ;  /* 0x0000001dff07b23e */ /* 0x000fe400000000ff */
[----:B------:R-:W-:Y:S02]  /*07d0*/  @!P4 F2FP.F16.F32.PACK_AB R8, RZ, R23 ;  /* 0x00000017ff08c23e */ /* 0x000fe400000000ff */
[----:B------:R-:W-:Y:S02]  /*07e0*/  @!P6 F2FP.F16.F32.PACK_AB R9, RZ, R25 ;  /* 0x00000019ff09e23e */ /* 0x000fe400000000ff */
[----:B------:R-:W-:Y:S01]  /*07f0*/  @!P5 F2FP.F16.F32.PACK_AB R20, RZ, R27 ;  /* 0x0000001bff14d23e */ /* 0x000fe200000000ff */
[----:B0-----:R-:W-:Y:S06]  /*0800*/  @P0 BRA `(.L_x_1458) ;  /* 0x0000000000300947 */ /* 0x001fec0003800000 */
[----:B------:R-:W0:Y:S01]  /*0810*/  LDC.64 R10, c[0x0][0x388] ;  /* 0x0000e200ff0a7b82 */ /* 0x000e220000000a00 */
[----:B------:R-:W-:Y:S01]  /*0820*/  IMAD.IADD R13, R0, 0x1, R3 ;  /* 0x00000001000d7824 */ /* 0x000fe200078e0203 */
[----:B------:R-:W-:-:S04]  /*0830*/  IADD3 R3, PT, PT, R3, 0x80, RZ ;  /* 0x0000008003037810 */ /* 0x000fc80007ffe0ff */
[----:B------:R-:W-:Y:S01]  /*0840*/  ISETP.GE.U32.AND P0, PT, R3, R2, PT ;  /* 0x000000020300720c */ /* 0x000fe20003f06070 */
[----:B0-----:R-:W-:-:S05]  /*0850*/  IMAD.WIDE.U32 R10, R13, 0x2, R10 ;  /* 0x000000020d0a7825 */ /* 0x001fca00078e000a */
[----:B------:R0:W-:Y:S07]  /*0860*/  STG.E.U16 desc[UR4][R10.64], R20 ;  /* 0x000000140a007986 */ /* 0x0001ee000c101504 */
[----:B------:R-:W-:Y:S05]  /*0870*/  @P0 BRA `(.L_x_1459) ;  /* 0x0000000000300947 */ /* 0x000fea0003800000 */
[----:B0-----:R-:W0:Y:S01]  /*0880*/  LDC.64 R10, c[0x0][0x388] ;  /* 0x0000e200ff0a7b82 */ /* 0x001e220000000a00 */
[----:B------:R-:W-:Y:S02]  /*0890*/  IMAD.IADD R13, R0, 0x1, R3 ;  /* 0x00000001000d7824 */ /* 0x000fe400078e0203 */
[----:B------:R-:W-:Y:S02]  /*08a0*/  VIADD R3, R3, 0x80 ;  /* 0x0000008003037836 */ /* 0x000fe40000000000 */
[----:B0-----:R-:W-:-:S05]  /*08b0*/  IMAD.WIDE.U32 R10, R13, 0x2, R10 ;  /* 0x000000020d0a7825 */ /* 0x001fca00078e000a */
[----:B------:R0:W-:Y:S02]  /*08c0*/  STG.E.U16 desc[UR4][R10.64], R4 ;  /* 0x000000040a007986 */ /* 0x0001e4000c101504 */
.L_x_1458:
[----:B------:R-:W-:-:S13]  /*08d0*/  ISETP.GE.U32.AND P0, PT, R3, R2, PT ;  /* 0x000000020300720c */ /* 0x000fda0003f06070 */
[----:B------:R-:W-:Y:S05]  /*08e0*/  @P0 BRA `(.L_x_1460) ;  /* 0x0000000000300947 */ /* 0x000fea0003800000 */
[----:B0-----:R-:W0:Y:S01]  /*08f0*/  LDC.64 R10, c[0x0][0x388] ;  /* 0x0000e200ff0a7b82 */ /* 0x001e220000000a00 */
[----:B------:R-:W-:Y:S01]  /*0900*/  IADD3 R13, PT, PT, R0, R3, RZ ;  /* 0x00000003000d7210 */ /* 0x000fe20007ffe0ff */
[----:B------:R-:W-:-:S04]  /*0910*/  VIADD R3, R3, 0x80 ;  /* 0x0000008003037836 */ /* 0x000fc80000000000 */
[----:B0-----:R-:W-:-:S05]  /*0920*/  IMAD.WIDE.U32 R10, R13, 0x2, R10 ;  /* 0x000000020d0a7825 */ /* 0x001fca00078e000a */
[----:B------:R1:W-:Y:S02]  /*0930*/  STG.E.U16 desc[UR4][R10.64], R5 ;  /* 0x000000050a007986 */ /* 0x0003e4000c101504 */
.L_x_1459:
[----:B------:R-:W-:-:S13]  /*0940*/  ISETP.GE.U32.AND P0, PT, R3, R2, PT ;  /* 0x000000020300720c */ /* 0x000fda0003f06070 */
[----:B------:R-:W-:Y:S05]  /*0950*/  @P0 BRA `(.L_x_1461) ;  /* 0x0000000000340947 */ /* 0x000fea0003800000 */
[----:B-1----:R-:W1:Y:S01]  /*0960*/  LDC.64 R4, c[0x0][0x388] ;  /* 0x0000e200ff047b82 */ /* 0x002e620000000a00 */
[----:B0-----:R-:W-:Y:S01]  /*0970*/  IMAD.IADD R11, R0, 0x1, R3 ;  /* 0x00000001000b7824 */ /* 0x001fe200078e0203 */
[----:B------:R-:W-:-:S03]  /*0980*/  IADD3 R3, PT, PT, R3, 0x80, RZ ;  /* 0x0000008003037810 */ /* 0x000fc60007ffe0ff */
[----:B-1----:R-:W-:-:S05]  /*0990*/  IMAD.WIDE.U32 R4, R11, 0x2, R4 ;  /* 0x000000020b047825 */ /* 0x002fca00078e0004 */
[----:B------:R1:W-:Y:S02]  /*09a0*/  STG.E.U16 desc[UR4][R4.64], R6 ;  /* 0x0000000604007986 */ /* 0x0003e4000c101504 */
.L_x_1460:
[----:B------:R-:W-:-:S13]  /*09b0*/  ISETP.GE.U32.AND P0, PT, R3, R2, PT ;  /* 0x000000020300720c */ /* 0x000fda0003f06070 */
[----:B------:R-:W-:Y:S05]  /*09c0*/  @P0 BREAK.RELIABLE B1 ;  /* 0x0000000000010942 */ /* 0x000fea0003800100 */
[----:B------:R-:W-:Y:S05]  /*09d0*/  @P0 BRA `(.L_x_1462) ;  /* 0x0000000000300947 */ /* 0x000fea0003800000 */
[----:B01----:R-:W0:Y:S01]  /*09e0*/  LDC.64 R4, c[0x0][0x388] ;  /* 0x0000e200ff047b82 */ /* 0x003e220000000a00 */
[----:B------:R-:W-:Y:S02]  /*09f0*/  IMAD.IADD R11, R0, 0x1, R3 ;  /* 0x00000001000b7824 */ /* 0x000fe400078e0203 */
[----:B------:R-:W-:Y:S02]  /*0a00*/  VIADD R3, R3, 0x80 ;  /* 0x0000008003037836 */ /* 0x000fe40000000000 */
[----:B0-----:R-:W-:-:S05]  /*0a10*/  IMAD.WIDE.U32 R4, R11, 0x2, R4 ;  /* 0x000000020b047825 */ /* 0x001fca00078e0004 */
[----:B------:R2:W-:Y:S02]  /*0a20*/  STG.E.U16 desc[UR4][R4.64], R7 ;  /* 0x0000000704007986 */ /* 0x0005e4000c101504 */
.L_x_1461:
[----:B------:R-:W-:Y:S05]  /*0a30*/  BSYNC.RELIABLE B1 ;  /* 0x0000000000017941 */ /* 0x000fea0003800100 */
.L_x_1457:
[----:B------:R-:W-:-:S13]  /*0a40*/  ISETP.GE.U32.AND P0, PT, R3, R2, PT ;  /* 0x000000020300720c */ /* 0x000fda0003f06070 */
[----:B-12---:R-:W1:Y:S01]  /*0a50*/  @!P0 LDC.64 R4, c[0x0][0x388] ;  /* 0x0000e200ff048b82 */ /* 0x006e620000000a00 */
[----:B------:R-:W-:Y:S01]  /*0a60*/  @!P0 IADD3 R7, PT, PT, R0, R3, RZ ;  /* 0x0000000300078210 */ /* 0x000fe20007ffe0ff */
[----:B------:R-:W-:-:S04]  /*0a70*/  @!P0 VIADD R3, R3, 0x80 ;  /* 0x0000008003038836 */ /* 0x000fc80000000000 */
[----:B-1----:R-:W-:-:S05]  /*0a80*/  @!P0 IMAD.WIDE.U32 R4, R7, 0x2, R4 ;  /* 0x0000000207048825 */ /* 0x002fca00078e0004 */
[----:B------:R2:W-:Y:S02]  /*0a90*/  @!P0 STG.E.U16 desc[UR4][R4.64], R8 ;  /* 0x0000000804008986 */ /* 0x0005e4000c101504 */
.L_x_1462:
[----:B------:R-:W-:Y:S05]  /*0aa0*/  BSYNC.RECONVERGENT B0 ;  /* 0x0000000000007941 */ /* 0x000fea0003800200 */
.L_x_1456:
        /* <DEDUP_REMOVED lines=8> */
.L_x_1455:
[----:B------:R-:W0:Y:S01]  /*0b30*/  S2R R11, SR_TID.X ;  /* 0x00000000000b7919 */ /* 0x000e220000002100 */
[----:B------:R-:W1:Y:S02]  /*0b40*/  LDC.64 R2, c[0x0][0x390] ;  /* 0x0000e400ff027b82 */ /* 0x000e640000000a00 */
[----:B-1----:R-:W-:-:S04]  /*0b50*/  IMAD.WIDE.U32 R2, R0, 0x2, R2 ;  /* 0x0000000200027825 */ /* 0x002fc800078e0002 */
[----:B0-----:R-:W-:Y:S02]  /*0b60*/  IMAD.WIDE.U32 R4, R11, 0x4, R2 ;  /* 0x000000040b047825 */ /* 0x001fe400078e0002 */
[----:B------:R-:W0:Y:S03]  /*0b70*/  LDC.64 R2, c[0x0][0x388] ;  /* 0x0000e200ff027b82 */ /* 0x000e260000000a00 */
[----:B------:R-:W2:Y:S04]  /*0b80*/  LDG.E R6, desc[UR4][R4.64] ;  /* 0x0000000404067981 */ /* 0x000ea8000c1e1900 */
[----:B------:R-:W3:Y:S04]  /*0b90*/  LDG.E R7, desc[UR4][R4.64+0x200] ;  /* 0x0002000404077981 */ /* 0x000ee8000c1e1900 */
[----:B------:R-:W4:Y:S04]  /*0ba0*/  LDG.E R8, desc[UR4][R4.64+0x400] ;  /* 0x0004000404087981 */ /* 0x000f28000c1e1900 */
[----:B------:R1:W5:Y:S01]  /*0bb0*/  LDG.E R9, desc[UR4][R4.64+0x600] ;  /* 0x0006000404097981 */ /* 0x000362000c1e1900 */
[----:B------:R-:W1:Y:S01]  /*0bc0*/  LDC.U16 R10, c[0x0][0x386] ;  /* 0x0000e180ff0a7b82 */ /* 0x000e620000000400 */
[----:B0-----:R-:W-:-:S04]  /*0bd0*/  IMAD.WIDE.U32 R2, R0, 0x2, R2 ;  /* 0x0000000200027825 */ /* 0x001fc800078e0002 */
[----:B------:R-:W-:-:S04]  /*0be0*/  IMAD.WIDE.U32 R2, R11, 0x4, R2 ;  /* 0x000000040b027825 */ /* 0x000fc800078e0002 */
[----:B-1----:R-:W-:Y:S02]  /*0bf0*/  HADD2.F32 R13, -RZ, R10.H0_H0 ;  /* 0x2000000aff0d7230 */ /* 0x002fe40000004100 */
[--C-:B--2---:R-:W-:Y:S02]  /*0c00*/  HADD2.F32 R0, -RZ, R6.reuse.H0_H0 ;  /* 0x20000006ff007230 */ /* 0x104fe40000004100 */
[----:B------:R-:W-:Y:S02]  /*0c10*/  HADD2.F32 R6, -RZ, R6.H1_H1 ;  /* 0x30000006ff067230 */ /* 0x000fe40000004100 */
[--C-:B---3--:R-:W-:Y:S01]  /*0c20*/  HADD2.F32 R10, -RZ, R7.reuse.H0_H0 ;  /* 0x20000007ff0a7230 */ /* 0x108fe20000004100 */
[--C-:B------:R-:W-:Y:S01]  /*0c30*/  LOP3.LUT R0, R0, 0x80000000, R13.reuse, 0xb8, !PT ;  /* 0x8000000000007812 */ /* 0x100fe200078eb80d */
[----:B------:R-:W-:Y:S01]  /*0c40*/  HADD2.F32 R7, -RZ, R7.H1_H1 ;  /* 0x30000007ff077230 */ /* 0x000fe20000004100 */
[--C-:B------:R-:W-:Y:S01]  /*0c50*/  LOP3.LUT R5, R6, 0x80000000, R13.reuse, 0xb8, !PT ;  /* 0x8000000006057812 */ /* 0x100fe200078eb80d */
[--C-:B----4-:R-:W-:Y:S01]  /*0c60*/  HADD2.F32 R11, -RZ, R8.reuse.H0_H0 ;  /* 0x20000008ff0b7230 */ /* 0x110fe20000004100 */
[--C-:B------:R-:W-:Y:S01]  /*0c70*/  LOP3.LUT R10, R10, 0x80000000, R13.reuse, 0xb8, !PT ;  /* 0x800000000a0a7812 */ /* 0x100fe200078eb80d */
[----:B------:R-:W-:Y:S01]  /*0c80*/  HADD2.F32 R8, -RZ, R8.H1_H1 ;  /* 0x30000008ff087230 */ /* 0x000fe20000004100 */
[--C-:B------:R-:W-:Y:S01]  /*0c90*/  LOP3.LUT R7, R7, 0x80000000, R13.reuse, 0xb8, !PT ;  /* 0x8000000007077812 */ /* 0x100fe200078eb80d */
[--C-:B-----5:R-:W-:Y:S01]  /*0ca0*/  HADD2.F32 R4, -RZ, R9.reuse.H0_H0 ;  /* 0x20000009ff047230 */ /* 0x120fe20000004100 */
[--C-:B------:R-:W-:Y:S01]  /*0cb0*/  LOP3.LUT R11, R11, 0x80000000, R13.reuse, 0xb8, !PT ;  /* 0x800000000b0b7812 */ /* 0x100fe200078eb80d */
[----:B------:R-:W-:Y:S01]  /*0cc0*/  HADD2.F32 R9, -RZ, R9.H1_H1 ;  /* 0x30000009ff097230 */ /* 0x000fe20000004100 */
[----:B------:R-:W-:-:S02]  /*0cd0*/  LOP3.LUT R8, R8, 0x80000000, R13, 0xb8, !PT ;  /* 0x8000000008087812 */ /* 0x000fc400078eb80d */
[--C-:B------:R-:W-:Y:S02]  /*0ce0*/  LOP3.LUT R4, R4, 0x80000000, R13.reuse, 0xb8, !PT ;  /* 0x8000000004047812 */ /* 0x100fe400078eb80d */
[----:B------:R-:W-:Y:S02]  /*0cf0*/  LOP3.LUT R9, R9, 0x80000000, R13, 0xb8, !PT ;  /* 0x8000000009097812 */ /* 0x000fe400078eb80d */
[----:B------:R-:W-:Y:S02]  /*0d00*/  F2FP.F16.F32.PACK_AB R5, R5, R0 ;  /* 0x000000000505723e */ /* 0x000fe400000000ff */
[----:B------:R-:W-:Y:S02]  /*0d10*/  F2FP.F16.F32.PACK_AB R7, R7, R10 ;  /* 0x0000000a0707723e */ /* 0x000fe400000000ff */
[----:B------:R-:W-:Y:S01]  /*0d20*/  F2FP.F16.F32.PACK_AB R11, R8, R11 ;  /* 0x0000000b080b723e */ /* 0x000fe200000000ff */
[----:B------:R-:W-:Y:S01]  /*0d30*/  STG.E desc[UR4][R2.64], R5 ;  /* 0x0000000502007986 */ /* 0x000fe2000c101904 */
[----:B------:R-:W-:-:S03]  /*0d40*/  F2FP.F16.F32.PACK_AB R9, R9, R4 ;  /* 0x000000040909723e */ /* 0x000fc600000000ff */
[----:B------:R-:W-:Y:S04]  /*0d50*/  STG.E desc[UR4][R2.64+0x200], R7 ;  /* 0x0002000702007986 */ /* 0x000fe8000c101904 */
[----:B------:R-:W-:Y:S04]  /*0d60*/  STG.E desc[UR4][R2.64+0x400], R11 ;  /* 0x0004000b02007986 */ /* 0x000fe8000c101904 */
[----:B------:R-:W-:Y:S01]  /*0d70*/  STG.E desc[UR4][R2.64+0x600], R9 ;  /* 0x0006000902007986 */ /* 0x000fe2000c101904 */
[----:B------:R-:W-:Y:S05]  /*0d80*/  EXIT ;  /* 0x000000000000794d */ /* 0x000fea0003800000 */
.L_x_1463:
        /* <DEDUP_REMOVED lines=15> */
.L_x_7991:


//--------------------- .text._ZN2at6native29vectorized_elementwise_kernelILi4ENS0_13BUnaryFunctorIN3c104HalfES4_S4_ZZZNS0_20copysign_kernel_cudaERNS_18TensorIteratorBaseEENKUlvE_clEvENKUlvE2_clEvEUlS4_S4_E_EESt5arrayIPcLm2EEEEviT0_T1_ --------------------------
	.section	.text._ZN2at6native29vectorized_elementwise_kernelILi4ENS0_13BUnaryFunctorIN3c104HalfES4_S4_ZZZNS0_20copysign_kernel_cudaERNS_18TensorIteratorBaseEENKUlvE_clEvENKUlvE2_clEvEUlS4_S4_E_EESt5arrayIPcLm2EEEEviT0_T1_,"ax",@progbits
	.align	128
        .global         _ZN2at6native29vectorized_elementwise_kernelILi4ENS0_13BUnaryFunctorIN3c104HalfES4_S4_ZZZNS0_20copysign_kernel_cudaERNS_18TensorIteratorBaseEENKUlvE_clEvENKUlvE2_clEvEUlS4_S4_E_EESt5arrayIPcLm2EEEEviT0_T1_
        .type           _ZN2at6native29vectorized_elementwise_kernelILi4ENS0_13BUnaryFunctorIN3c104HalfES4_S4_ZZZNS0_20copysign_kernel_cudaERNS_18TensorIteratorBaseEENKUlvE_clEvENKUlvE2_clEvEUlS4_S4_E_EESt5arrayIPcLm2EEEEviT0_T1_,@function
        .size           _ZN2at6native29vectorized_elementwise_kernelILi4ENS0_13BUnaryFunctorIN3c104HalfES4_S4_ZZZNS0_20copysign_kernel_cudaERNS_18TensorIteratorBaseEENKUlvE_clEvENKUlvE2_clEvEUlS4_S4_E_EESt5arrayIPcLm2EEEEviT0_T1_,(.L_x_7992 - _ZN2at6native29vectorized_elementwise_kernelILi4ENS0_13BUnaryFunctorIN3c104HalfES4_S4_ZZZNS0_20copysign_kernel_cudaERNS_18TensorIteratorBaseEENKUlvE_clEvENKUlvE2_clEvEUlS4_S4_E_EESt5arrayIPcLm2EEEEviT0_T1_)
        .other          _ZN2at6native29vectorized_elementwise_kernelILi4ENS0_13BUnaryFunctorIN3c104HalfES4_S4_ZZZNS0_20copysign_kernel_cudaERNS_18TensorIteratorBaseEENKUlvE_clEvENKUlvE2_clEvEUlS4_S4_E_EESt5arrayIPcLm2EEEEviT0_T1_,@"STO_CUDA_ENTRY STV_DEFAULT"
_ZN2at6native29vectorized_elementwise_kernelILi4ENS0_13BUnaryFunctorIN3c104HalfES4_S4_ZZZNS0_20copysign_kernel_cudaERNS_18TensorIteratorBaseEENKUlvE_clEvENKUlvE2_clEvEUlS4_S4_E_EESt5arrayIPcLm2EEEEviT0_T1_:
.text._ZN2at6native29vectorized_elementwise_kernelILi4ENS0_13BUnaryFunctorIN3c104HalfES4_S4_ZZZNS0_20copysign_kernel_cudaERNS_18TensorIteratorBaseEENKUlvE_clEvENKUlvE2_clEvEUlS4_S4_E_EESt5arrayIPcLm2EEEEviT0_T1_:
        /* <DEDUP_REMOVED lines=141> */
.L_x_1467:
[----:B------:R-:W-:-:S13]  /*08d0*/  ISETP.GE.U32.AND P0, PT, R3, R2, PT ;  /* 0x000000020300720c */ /* 0x000fda0003f06070 */
[----:B------:R-:W-:Y:S05]  /*08e0*/  @P0 BRA `(.L_x_1469) ;  /* 0x0000000000300947 */ /* 0x000fea0003800000 */
[----:B0-----:R-:W0:Y:S01]  /*08f0*/  LDC.64 R10, c[0x0][0x388] ;  /* 0x0000e200ff0a7b82 */ /* 0x001e220000000a00 */
[----:B------:R-:W-:Y:S01]  /*0900*/  IADD3 R13, PT, PT, R0, R3, RZ ;  /* 0x00000003000d7210 */ /* 0x000fe20007ffe0ff */
[----:B------:R-:W-:-:S04]  /*0910*/  VIADD R3, R3, 0x80 ;  /* 0x0000008003037836 */ /* 0x000fc80000000000 */
[----:B0-----:R-:W-:-:S05]  /*0920*/  IMAD.WIDE.U32 R10, R13, 0x2, R10 ;  /* 0x000000020d0a7825 */ /* 0x001fca00078e000a */
[----:B------:R1:W-:Y:S02]  /*0930*/  STG.E.U16 desc[UR4][R10.64], R5 ;  /* 0x000000050a007986 */ /* 0x0003e4000c101504 */
.L_x_1468:
[----:B------:R-:W-:-:S13]  /*0940*/  ISETP.GE.U32.AND P0, PT, R3, R2, PT ;  /* 0x000000020300720c */ /* 0x000fda0003f06070 */
[----:B------:R-:W-:Y:S05]  /*0950*/  @P0 BRA `(.L_x_1470) ;  /* 0x0000000000340947 */ /* 0x000fea0003800000 */
[----:B-1----:R-:W1:Y:S01]  /*0960*/  LDC.64 R4, c[0x0][0x388] ;  /* 0x0000e200ff047b82 */ /* 0x002e620000000a00 */
[----:B0-----:R-:W-:Y:S01]  /*0970*/  IMAD.IADD R11, R0, 0x1, R3 ;  /* 0x00000001000b7824 */ /* 0x001fe200078e0203 */
[----:B------:R-:W-:-:S03]  /*0980*/  IADD3 R3, PT, PT, R3, 0x80, RZ ;  /* 0x0000008003037810 */ /* 0x000fc60007ffe0ff */
[----:B-1----:R-:W-:-:S05]  /*0990*/  IMAD.WIDE.U32 R4, R11, 0x2, R4 ;  /* 0x000000020b047825 */ /* 0x002fca00078e0004 */
[----:B------:R1:W-:Y:S02]  /*09a0*/  STG.E.U16 desc[UR4][R4.64], R6 ;  /* 0x0000000604007986 */ /* 0x0003e4000c101504 */
.L_x_1469:
        /* <DEDUP_REMOVED lines=8> */
.L_x_1470:
[----:B------:R-:W-:Y:S05]  /*0a30*/  BSYNC.RELIABLE B1 ;  /* 0x0000000000017941 */ /* 0x000fea0003800100 */
.L_x_1466:
[----:B------:R-:W-:-:S13]  /*0a40*/  ISETP.GE.U32.AND P0, PT, R3, R2, PT ;  /* 0x000000020300720c */ /* 0x000fda0003f06070 */
[----:B-12---:R-:W1:Y:S01]  /*0a50*/  @!P0 LDC.64 R4, c[0x0][0x388] ;  /* 0x0000e200ff048b82 */ /* 0x006e620000000a00 */
[----:B------:R-:W-:Y:S01]  /*0a60*/  @!P0 IADD3 R7, PT, PT, R0, R3, RZ ;  /* 0x0000000300078210 */ /* 0x000fe20007ffe0ff */
[----:B------:R-:W-:-:S04]  /*0a70*/  @!P0 VIADD R3, R3, 0x80 ;  /* 0x0000008003038836 */ /* 0x000fc80000000000 */
[----:B-1----:R-:W-:-:S05]  /*0a80*/  @!P0 IMAD.WIDE.U32 R4, R7, 0x2, R4 ;  /* 0x0000000207048825 */ /* 0x002fca00078e0004 */
[----:B------:R2:W-:Y:S02]  /*0a90*/  @!P0 STG.E.U16 desc[UR4][R4.64], R8 ;  /* 0x0000000804008986 */ /* 0x0005e4000c101504 */
.L_x_1471:
[----:B------:R-:W-:Y:S05]  /*0aa0*/  BSYNC.RECONVERGENT B0 ;  /* 0x0000000000007941 */ /* 0x000fea0003800200 */
.L_x_1465:
        /* <DEDUP_REMOVED lines=8> */
.L_x_1464:
[----:B------:R-:W0:Y:S01]  /*0b30*/  S2R R9, SR_TID.X ;  /* 0x0000000000097919 */ /* 0x000e220000002100 */
[----:B------:R-:W1:Y:S02]  /*0b40*/  LDC.64 R2, c[0x0][0x390] ;  /* 0x0000e400ff027b82 */ /* 0x000e640000000a00 */
[----:B-1----:R-:W-:-:S04]  /*0b50*/  IMAD.WIDE.U32 R2, R0, 0x2, R2 ;  /* 0x0000000200027825 */ /* 0x002fc800078e0002 */
[----:B0-----:R-:W-:Y:S02]  /*0b60*/  IMAD.WIDE.U32 R6, R9, 0x8, R2 ;  /* 0x0000000809067825 */ /* 0x001fe400078e0002 */
[----:B------:R-:W0:Y:S03]  /*0b70*/  LDC.64 R2, c[0x0][0x388] ;  /* 0x0000e200ff027b82 */ /* 0x000e260000000a00 */
[----:B------:R-:W2:Y:S04]  /*0b80*/  LDG.E.64 R10, desc[UR4][R6.64] ;  /* 0x00000004060a7981 */ /* 0x000ea8000c1e1b00 */
[----:B------:R-:W3:Y:S01]  /*0b90*/  LDG.E.64 R4, desc[UR4][R6.64+0x400] ;  /* 0x0004000406047981 */ /* 0x000ee2000c1e1b00 */
[----:B------:R-:W1:Y:S01]  /*0ba0*/  LDC.U16 R12, c[0x0][0x386] ;  /* 0x0000e180ff0c7b82 */ /* 0x000e620000000400 */
[----:B0-----:R-:W-:-:S04]  /*0bb0*/  IMAD.WIDE.U32 R2, R0, 0x2, R2 ;  /* 0x0000000200027825 */ /* 0x001fc800078e0002 */
[----:B------:R-:W-:-:S04]  /*0bc0*/  IMAD.WIDE.U32 R2, R9, 0x8, R2 ;  /* 0x0000000809027825 */ /* 0x000fc800078e0002 */
[----:B-1----:R-:W-:Y:S02]  /*0bd0*/  HADD2.F32 R13, -RZ, R12.H0_H0 ;  /* 0x2000000cff0d7230 */ /* 0x002fe40000004100 */
[--C-:B--2---:R-:W-:Y:S02]  /*0be0*/  HADD2.F32 R0, -RZ, R10.reuse.H0_H0 ;  /* 0x2000000aff007230 */ /* 0x104fe40000004100 */
[----:B------:R-:W-:Y:S02]  /*0bf0*/  HADD2.F32 R8, -RZ, R10.H1_H1 ;  /* 0x3000000aff087230 */ /* 0x000fe40000004100 */
[--C-:B------:R-:W-:Y:S01]  /*0c00*/  HADD2.F32 R9, -RZ, R11.reuse.H0_H0 ;  /* 0x2000000bff097230 */ /* 0x100fe20000004100 */
[--C-:B------:R-:W-:Y:S01]  /*0c10*/  LOP3.LUT R0, R0, 0x80000000, R13.reuse, 0xb8, !PT ;  /* 0x8000000000007812 */ /* 0x100fe200078eb80d */
[----:B------:R-:W-:Y:S02]  /*0c20*/  HADD2.F32 R10, -RZ, R11.H1_H1 ;  /* 0x3000000bff0a7230 */ /* 0x000fe40000004100 */
[--C-:B---3--:R-:W-:Y:S01]  /*0c30*/  HADD2.F32 R11, -RZ, R4.reuse.H0_H0 ;  /* 0x20000004ff0b7230 */ /* 0x108fe20000004100 */
[--C-:B------:R-:W-:Y:S01]  /*0c40*/  LOP3.LUT R9, R9, 0x80000000, R13.reuse, 0xb8, !PT ;  /* 0x8000000009097812 */ /* 0x100fe200078eb80d */
[----:B------:R-:W-:Y:S01]  /*0c50*/  HADD2.F32 R4, -RZ, R4.H1_H1 ;  /* 0x30000004ff047230 */ /* 0x000fe20000004100 */
[--C-:B------:R-:W-:Y:S01]  /*0c60*/  LOP3.LUT R10, R10, 0x80000000, R13.reuse, 0xb8, !PT ;  /* 0x800000000a0a7812 */ /* 0x100fe200078eb80d */
[--C-:B------:R-:W-:Y:S01]  /*0c70*/  HADD2.F32 R6, -RZ, R5.reuse.H0_H0 ;  /* 0x20000005ff067230 */ /* 0x100fe20000004100 */
[--C-:B------:R-:W-:Y:S01]  /*0c80*/  LOP3.LUT R11, R11, 0x80000000, R13.reuse, 0xb8, !PT ;  /* 0x800000000b0b7812 */ /* 0x100fe200078eb80d */
[----:B------:R-:W-:Y:S01]  /*0c90*/  HADD2.F32 R7, -RZ, R5.H1_H1 ;  /* 0x30000005ff077230 */ /* 0x000fe20000004100 */
[----:B------:R-:W-:-:S02]  /*0ca0*/  LOP3.LUT R5, R8, 0x80000000, R13, 0xb8, !PT ;  /* 0x8000000008057812 */ /* 0x000fc400078eb80d */
[--C-:B------:R-:W-:Y:S02]  /*0cb0*/  LOP3.LUT R4, R4, 0x80000000, R13.reuse, 0xb8, !PT ;  /* 0x8000000004047812 */ /* 0x100fe400078eb80d */
[--C-:B------:R-:W-:Y:S02]  /*0cc0*/  LOP3.LUT R6, R6, 0x80000000, R13.reuse, 0xb8, !PT ;  /* 0x8000000006067812 */ /* 0x100fe400078eb80d */
[----:B------:R-:W-:Y:S02]  /*0cd0*/  LOP3.LUT R7, R7, 0x80000000, R13, 0xb8, !PT ;  /* 0x8000000007077812 */ /* 0x000fe400078eb80d */
[----:B------:R-:W-:Y:S02]  /*0ce0*/  F2FP.F16.F32.PACK_AB R8, R5, R0 ;  /* 0x000000000508723e */ /* 0x000fe400000000ff */
[----:B------:R-:W-:Y:S02]  /*0cf0*/  F2FP.F16.F32.PACK_AB R9, R10, R9 ;  /* 0x000000090a09723e */ /* 0x000fe400000000ff */
[----:B------:R-:W-:-:S02]  /*0d00*/  F2FP.F16.F32.PACK_AB R4, R4, R11 ;  /* 0x0000000b0404723e */ /* 0x000fc400000000ff */
[----:B------:R-:W-:Y:S01]  /*0d10*/  F2FP.F16.F32.PACK_AB R5, R7, R6 ;  /* 0x000000060705723e */ /* 0x000fe200000000ff */
[----:B------:R-:W-:Y:S04]  /*0d20*/  STG.E.64 desc[UR4][R2.64], R8 ;  /* 0x0000000802007986 */ /* 0x000fe8000c101b04 */
[----:B------:R-:W-:Y:S01]  /*0d30*/  STG.E.64 desc[UR4][R2.64+0x400], R4 ;  /* 0x0004000402007986 */ /* 0x000fe2000c101b04 */
[----:B------:R-:W-:Y:S05]  /*0d40*/  EXIT ;  /* 0x000000000000794d */ /* 0x000fea0003800000 */
.L_x_1472:
        /* <DEDUP_REMOVED lines=11> */
.L_x_7992:


//--------------------- .text._ZN2at6native29vectorized_elementwise_kernelILi8ENS0_13BUnaryFunctorIN3c104HalfES4_S4_ZZZNS0_20copysign_kernel_cudaERNS_18TensorIteratorBaseEENKUlvE_clEvENKUlvE2_clEvEUlS4_S4_E_EESt5arrayIPcLm2EEEEviT0_T1_ --------------------------
	.section	.text._ZN2at6native29vectorized_elementwise_kernelILi8ENS0_13BUnaryFunctorIN3c104HalfES4_S4_ZZZNS0_20copysign_kernel_cudaERNS_18TensorIteratorBaseEENKUlvE_clEvENKUlvE2_clEvEUlS4_S4_E_EESt5arrayIPcLm2EEEEviT0_T1_,"ax",@progbits
	.align	128
        .global         _ZN2at6native29vectorized_elementwise_kernelILi8ENS0_13BUnaryFunctorIN3c104HalfES4_S4_ZZZNS0_20copysign_kernel_cudaERNS_18TensorIteratorBaseEENKUlvE_clEvENKUlvE2_clEvEUlS4_S4_E_EESt5arrayIPcLm2EEEEviT0_T1_
        .type           _ZN2at6native29vectorized_elementwise_kernelILi8ENS0_13BUnaryFunctorIN3c104HalfES4_S4_ZZZNS0_20copysign_kernel_cudaERNS_18TensorIteratorBaseEENKUlvE_clEvENKUlvE2_clEvEUlS4_S4_E_EESt5arrayIPcLm2EEEEviT0_T1_,@function
        .size           _ZN2at6native29vectorized_elementwise_kernelILi8ENS0_13BUnaryFunctorIN3c104HalfES4_S4_ZZZNS0_20copysign_kernel_cudaERNS_18TensorIteratorBaseEENKUlvE_clEvENKUlvE2_clEvEUlS4_S4_E_EESt5arrayIPcLm2EEEEviT0_T1_,(.L_x_7993 - _ZN2at6native29vectorized_elementwise_kernelILi8ENS0_13BUnaryFunctorIN3c104HalfES4_S4_ZZZNS0_20copysign_kernel_cudaERNS_18TensorIteratorBaseEENKUlvE_clEvENKUlvE2_clEvEUlS4_S4_E_EESt5arrayIPcLm2EEEEviT0_T1_)
        .other          _ZN2at6native29vectorized_elementwise_kernelILi8ENS0_13BUnaryFunctorIN3c104HalfES4_S4_ZZZNS0_20copysign_kernel_cudaERNS_18TensorIteratorBaseEENKUlvE_clEvENKUlvE2_clEvEUlS4_S4_E_EESt5arrayIPcLm2EEEEviT0_T1_,@"STO_CUDA_ENTRY STV_DEFAULT"
_ZN2at6native29vectorized_elementwise_kernelILi8ENS0_13BUnaryFunctorIN3c104HalfES4_S4_ZZZNS0_20copysign_kernel_cudaERNS_18TensorIteratorBaseEENKUlvE_clEvENKUlvE2_clEvEUlS4_S4_E_EESt5arrayIPcLm2EEEEviT0_T1_:
.text._ZN2at6native29vectorized_elementwise_kernelILi8ENS0_13BUnaryFunctorIN3c104HalfES4_S4_ZZZNS0_20copysign_kernel_cudaERNS_18TensorIteratorBaseEENKUlvE_clEvENKUlvE2_clEvEUlS4_S4_E_EESt5arrayIPcLm2EEEEviT0_T1_:
[----:B------:R-:W-:Y:S01]  /*0000*/  LDC R1, c[0x0][0x37c] ;  /* 0x0000df00ff017b82 */ /* 0x000fe20000000800 */
[----:B------:R-:W-:Y:S05]  /*0010*/  EXIT ;  /* 0x000000000000794d */ /* 0x000fea0003800000 */
.L_x_1473:
        /* <DEDUP_REMOVED lines=14> */
.L_x_7993:


//--------------------- .text._ZN2at6native18elementwise_kernelILi128ELi4EZNS0_15gpu_kernel_implINS0_13AUnaryFunctorIN3c104HalfES5_S5_ZZZNS0_20copysign_kernel_cudaERNS_18TensorIteratorBaseEENKUlvE_clEvENKUlvE2_clEvEUlS5_S5_E_EEEEvS7_RKT_EUliE_EEviT1_ --------------------------
	.section	.text._ZN2at6native18elementwise_kernelILi128ELi4EZNS0_15gpu_kernel_implINS0_13AUnaryFunctorIN3c104HalfES5_S5_ZZZNS0_20copysign_kernel_cudaERNS_18TensorIteratorBaseEENKUlvE_clEvENKUlvE2_clEvEUlS5_S5_E_EEEEvS7_RKT_EUliE_EEviT1_,"ax",@progbits
	.align	128
        .global         _ZN2at6native18elementwise_kernelILi128ELi4EZNS0_15gpu_kernel_implINS0_13AUnaryFunctorIN3c104HalfES5_S5_ZZZNS0_20copysign_kernel_cudaERNS_18TensorIteratorBaseEENKUlvE_clEvENKUlvE2_clEvEUlS5_S5_E_EEEEvS7_RKT_EUliE_EEviT1_
        .type           _ZN2at6native18elementwise_kernelILi128ELi4EZNS0_15gpu_kernel_implINS0_13AUnaryFunctorIN3c104HalfES5_S5_ZZZNS0_20copysign_kernel_cudaERNS_18TensorIteratorBaseEENKUlvE_clEvENKUlvE2_clEvEUlS5_S5_E_EEEEvS7_RKT_EUliE_EEviT1_,@function
        .size           _ZN2at6native18elementwise_kernelILi128ELi4EZNS0_15gpu_kernel_implINS0_13AUnaryFunctorIN3c104HalfES5_S5_ZZZNS0_20copysign_kernel_cudaERNS_18TensorIteratorBaseEENKUlvE_clEvENKUlvE2_clEvEUlS5_S5_E_EEEEvS7_RKT_EUliE_EEviT1_,(.L_x_7994 - _ZN2at6native18elementwise_kernelILi128ELi4EZNS0_15gpu_kernel_implINS0_13AUnaryFunctorIN3c104HalfES5_S5_ZZZNS0_20copysign_kernel_cudaERNS_18TensorIteratorBaseEENKUlvE_clEvENKUlvE2_clEvEUlS5_S5_E_EEEEvS7_RKT_EUliE_EEviT1_)
        .other          _ZN2at6native18elementwise_kernelILi128ELi4EZNS0_15gpu_kernel_implINS0_13AUnaryFunctorIN3c104HalfES5_S5_ZZZNS0_20copysign_kernel_cudaERNS_18TensorIteratorBaseEENKUlvE_clEvENKUlvE2_clEvEUlS5_S5_E_EEEEvS7_RKT_EUliE_EEviT1_,@"STO_CUDA_ENTRY STV_DEFAULT"
_ZN2at6native18elementwise_kernelILi128ELi4EZNS0_15gpu_kernel_implINS0_13AUnaryFunctorIN3c104HalfES5_S5_ZZZNS0_20copysign_kernel_cudaERNS_18TensorIteratorBaseEENKUlvE_clEvENKUlvE2_clEvEUlS5_S5_E_EEEEvS7_RKT_EUliE_EEviT1_:
.text._ZN2at6native18elementwise_kernelILi128ELi4EZNS0_15gpu_kernel_implINS0_13AUnaryFunctorIN3c104HalfES5_S5_ZZZNS0_20copysign_kernel_cudaERNS_18TensorIteratorBaseEENKUlvE_clEvENKUlvE2_clEvEUlS5_S5_E_EEEEvS7_RKT_EUliE_EEviT1_:
        /* <DEDUP_REMOVED lines=319> */
.L_x_1476:
        /* <DEDUP_REMOVED lines=18> */
.L_x_1480:
[----:B------:R-:W2:Y:S02]  /*1510*/  LDG.E.U8 R2, desc[UR36][R2.64] ;  /* 0x0000002402027981 */ /* 0x000ea4000c1e1100 */
[----:B--2---:R-:W-:-:S04]  /*1520*/  I2FP.F32.U32 R0, R2 ;  /* 0x0000000200007245 */ /* 0x004fc80000201000 */
[----:B------:R-:W-:Y:S01]  /*1530*/  F2FP.F16.F32.PACK_AB R0, RZ, R0 ;  /* 0x00000000ff00723e */ /* 0x000fe200000000ff */
[----:B------:R-:W-:Y:S06]  /*1540*/  BRA `(.L_x_1482) ;  /* 0x0000000c009c7947 */ /* 0x000fec0003800000 */
.L_x_1479:
        /* <DEDUP_REMOVED lines=10> */
.L_x_1484:
[----:B------:R-:W2:Y:S02]  /*15f0*/  LDG.E R2, desc[UR36][R2.64] ;  /* 0x0000002402027981 */ /* 0x000ea4000c1e1900 */
[----:B--2---:R-:W-:-:S04]  /*1600*/  I2FP.F32.S32 R0, R2 ;  /* 0x0000000200007245 */ /* 0x004fc80000201400 */
[----:B------:R-:W-:Y:S01]  /*1610*/  F2FP.F16.F32.PACK_AB R0, RZ, R0 ;  /* 0x00000000ff00723e */ /* 0x000fe200000000ff */
[----:B------:R-:W-:Y:S06]  /*1620*/  BRA `(.L_x_1482) ;  /* 0x0000000c00647947 */ /* 0x000fec0003800000 */
.L_x_1483:
[----:B------:R-:W2:Y:S02]  /*1630*/  LDG.E.U16 R2, desc[UR36][R2.64] ;  /* 0x0000002402027981 */ /* 0x000ea4000c1e1500 */
[----:B--2---:R-:W0:Y:S02]  /*1640*/  I2F.S16 R0, R2 ;  /* 0x0000000200007306 */ /* 0x004e240000101400 */
[----:B0-----:R-:W-:Y:S01]  /*1650*/  F2FP.F16.F32.PACK_AB R0, RZ, R0 ;  /* 0x00000000ff00723e */ /* 0x001fe200000000ff */
[----:B------:R-:W-:Y:S06]  /*1660*/  BRA `(.L_x_1482) ;  /* 0x0000000c00547947 */ /* 0x000fec0003800000 */
.L_x_1478:
        /* <DEDUP_REMOVED lines=9> */
.L_x_1486:
[----:B------:R0:W5:Y:S01]  /*1700*/  LDG.E.U16 R0, desc[UR36][R2.64] ;  /* 0x0000002402007981 */ /* 0x000162000c1e1500 */
[----:B------:R-:W-:Y:S05]  /*1710*/  BRA `(.L_x_1482) ;  /* 0x0000000c00287947 */ /* 0x000fea0003800000 */
.L_x_1485:
        /* <DEDUP_REMOVED lines=9> */
.L_x_1488:
[----:B------:R1:W5:Y:S01]  /*17b0*/  LDG.E.U16 R0, desc[UR36][R2.64] ;  /* 0x0000002402007981 */ /* 0x000362000c1e1500 */
[----:B------:R-:W-:Y:S05]  /*17c0*/  BRA `(.L_x_1482) ;  /* 0x0000000800fc7947 */ /* 0x000fea0003800000 */
.L_x_1487:
        /* <DEDUP_REMOVED lines=12> */
.L_x_1477:
        /* <DEDUP_REMOVED lines=13> */
.L_x_1491:
        /* <DEDUP_REMOVED lines=12> */
.L_x_1490:
        /* <DEDUP_REMOVED lines=27> */
.L_x_1493:
        /* <DEDUP_REMOVED lines=13> */
.L_x_1492:
[----:B------:R-:W2:Y:S02]  /*1ca0*/  LDG.E.U16 R0, desc[UR36][R2.64] ;  /* 0x0000002402007981 */ /* 0x000ea4000c1e1500 */
[----:B--2---:R-:W-:-:S04]  /*1cb0*/  SHF.L.U32 R0, R0, 0x10, RZ ;  /* 0x0000001000007819 */ /* 0x004fc800000006ff */
[----:B------:R-:W-:Y:S01]  /*1cc0*/  F2FP.F16.F32.PACK_AB R0, RZ, R0 ;  /* 0x00000000ff00723e */ /* 0x000fe200000000ff */
[----:B------:R-:W-:Y:S06]  /*1cd0*/  BRA `(.L_x_1482) ;  /* 0x0000000400b87947 */ /* 0x000fec0003800000 */
.L_x_1489:
        /* <DEDUP_REMOVED lines=12> */
.L_x_1496:
        /* <DEDUP_REMOVED lines=21> */
.L_x_1500:
[----:B------:R-:W-:Y:S05]  /*1ef0*/  BSYNC.RECONVERGENT B1 ;  /* 0x0000000000017941 */ /* 0x000fea0003800200 */
.L_x_1499:
[----:B------:R-:W-:Y:S01]  /*1f00*/  IMAD.SHL.U32 R0, R0, 0x100000, RZ ;  /* 0x0010000000007824 */ /* 0x000fe200078e00ff */
[----:B------:R-:W-:-:S04]  /*1f10*/  LEA R2, R2, 0x3b800000, 0x17 ;  /* 0x3b80000002027811 */ /* 0x000fc800078eb8ff */
[----:B------:R-:W-:-:S07]  /*1f20*/  LOP3.LUT R0, R2, R0, R7, 0xfe, !PT ;  /* 0x0000000002007212 */ /* 0x000fce00078efe07 */
.L_x_1498:
[----:B------:R-:W-:Y:S05]  /*1f30*/  BSYNC.RECONVERGENT B0 ;  /* 0x0000000000007941 */ /* 0x000fea0003800200 */
.L_x_1497:
[----:B------:R-:W-:Y:S01]  /*1f40*/  F2FP.F16.F32.PACK_AB R0, RZ, R0 ;  /* 0x00000000ff00723e */ /* 0x000fe200000000ff */
[----:B------:R-:W-:Y:S06]  /*1f50*/  BRA `(.L_x_1482) ;  /* 0x0000000400187947 */ /* 0x000fec0003800000 */
.L_x_1495:
        /* <DEDUP_REMOVED lines=21> */
.L_x_1504:
[----:B------:R-:W-:Y:S05]  /*20b0*/  BSYNC.RECONVERGENT B1 ;  /* 0x0000000000017941 */ /* 0x000fea0003800200 */
.L_x_1503:
[----:B------:R-:W-:Y:S01]  /*20c0*/  IMAD.SHL.U32 R0, R0, 0x200000, RZ ;  /* 0x0020000000007824 */ /* 0x000fe200078e00ff */
[----:B------:R-:W-:-:S04]  /*20d0*/  LEA R2, R2, 0x37800000, 0x17 ;  /* 0x3780000002027811 */ /* 0x000fc800078eb8ff */
[----:B------:R-:W-:-:S07]  /*20e0*/  LOP3.LUT R0, R2, R0, R7, 0xfe, !PT ;  /* 0x0000000002007212 */ /* 0x000fce00078efe07 */
.L_x_1502:
[----:B------:R-:W-:Y:S05]  /*20f0*/  BSYNC.RECONVERGENT B0 ;  /* 0x0000000000007941 */ /* 0x000fea0003800200 */
.L_x_1501:
[----:B------:R-:W-:Y:S01]  /*2100*/  F2FP.F16.F32.PACK_AB R0, RZ, R0 ;  /* 0x00000000ff00723e */ /* 0x000fe200000000ff */
[----:B------:R-:W-:Y:S06]  /*2110*/  BRA `(.L_x_1482) ;  /* 0x0000000000a87947 */ /* 0x000fec0003800000 */
.L_x_1494:
[----:B------:R-:W-:-:S09]  /*2120*/  UISETP.NE.AND UP0, UPT, UR4, 0x1c, UPT ;  /* 0x0000001c0400788c */ /* 0x000fd2000bf05270 */
[----:B------:R-:W-:Y:S05]  /*2130*/  BRA.U !UP0, `(.L_x_1505) ;  /* 0x0000000108947547 */ /* 0x000fea000b800000 */
[----:B------:R-:W-:-:S09]  /*2140*/  UISETP.NE.AND UP0, UPT, UR4, 0x1d, UPT ;  /* 0x0000001d0400788c */ /* 0x000fd2000bf05270 */
[----:B------:R-:W-:Y:S05]  /*2150*/  BRA.U !UP0, `(.L_x_1506) ;  /* 0x00000001087c7547 */ /* 0x000fea000b800000 */
[----:B------:R-:W-:-:S09]  /*2160*/  UISETP.NE.AND UP0, UPT, UR4, 0x2c, UPT ;  /* 0x0000002c0400788c */ /* 0x000fd2000bf05270 */
[----:B------:R-:W-:Y:S05]  /*2170*/  BRA.U !UP0, `(.L_x_1507) ;  /* 0x0000000108487547 */ /* 0x000fea000b800000 */
.L_x_1481:
        /* <DEDUP_REMOVED lines=16> */
.L_x_1508:
[----:B------:R-:W-:Y:S01]  /*2280*/  PRMT R0, RZ, 0x7610, R0 ;  /* 0x00007610ff007816 */ /* 0x000fe20000000000 */
[----:B------:R-:W-:Y:S06]  /*2290*/  BRA `(.L_x_1482) ;  /* 0x0000000000487947 */ /* 0x000fec0003800000 */
.L_x_1507:
        /* <DEDUP_REMOVED lines=8> */
.L_x_1510:
[----:B------:R-:W-:Y:S05]  /*2320*/  BSYNC.RECONVERGENT B0 ;  /* 0x0000000000007941 */ /* 0x000fea0003800200 */
.L_x_1509:
[----:B------:R-:W-:Y:S01]  /*2330*/  F2FP.F16.F32.PACK_AB R0, RZ, R0 ;  /* 0x00000000ff00723e */ /* 0x000fe200000000ff */
[----:B------:R-:W-:Y:S06]  /*2340*/  BRA `(.L_x_1482) ;  /* 0x00000000001c7947 */ /* 0x000fec0003800000 */
.L_x_1506:
[----:B------:R-:W2:Y:S02]  /*2350*/  LDG.E.64 R2, desc[UR36][R2.64] ;  /* 0x0000002402027981 */ /* 0x000ea4000c1e1b00 */
[----:B--2---:R-:W0:Y:S02]  /*2360*/  I2F.U64 R0, R2 ;  /* 0x0000000200007312 */ /* 0x004e240000301000 */
[----:B0-----:R-:W-:Y:S01]  /*2370*/  F2FP.F16.F32.PACK_AB R0, RZ, R0 ;  /* 0x00000000ff00723e */ /* 0x001fe200000000ff */
[----:B------:R-:W-:Y:S06]  /*2380*/  BRA `(.L_x_1482) ;  /* 0x00000000000c7947 */ /* 0x000fec0003800000 */
.L_x_1505:
[----:B------:R-:W2:Y:S02]  /*2390*/  LDG.E R2, desc[UR36][R2.64] ;  /* 0x0000002402027981 */ /* 0x000ea4000c1e1900 */
[----:B--2---:R-:W-:-:S04]  /*23a0*/  I2FP.F32.U32 R0, R2 ;  /* 0x0000000200007245 */ /* 0x004fc80000201000 */
[----:B------:R-:W-:-:S07]  /*23b0*/  F2FP.F16.F32.PACK_AB R0, RZ, R0 ;  /* 0x00000000ff00723e */ /* 0x000fce00000000ff */
.L_x_1482:
        /* <DEDUP_REMOVED lines=23> */
.L_x_1514:
[----:B------:R-:W-:-:S06]  /*2530*/  HADD2.F32 R5, -RZ, R0.H0_H0 ;  /* 0x20000000ff057230 */ /* 0x000fcc0000004100 */
[----:B------:R-:W0:Y:S02]  /*2540*/  F2I.S64.TRUNC R4, R5 ;  /* 0x0000000500047311 */ /* 0x000e24000020d900 */
[----:B0-----:R3:W-:Y:S01]  /*2550*/  STG.E.U8 desc[UR36][R2.64], R4 ;  /* 0x0000000402007986 */ /* 0x0017e2000c101124 */
[----:B------:R-:W-:Y:S05]  /*2560*/  BRA `(.L_x_1516) ;  /* 0x0000000c00707947 */ /* 0x000fea0003800000 */
.L_x_1513:
        /* <DEDUP_REMOVED lines=10> */
.L_x_1518:
[----:B------:R-:W-:-:S04]  /*2610*/  HADD2.F32 R0, -RZ, R0.H0_H0 ;  /* 0x20000000ff007230 */ /* 0x000fc80000004100 */
[----:B------:R-:W0:Y:S02]  /*2620*/  F2I.FTZ.TRUNC.NTZ R5, R0 ;  /* 0x0000000000057305 */ /* 0x000e24000021f100 */
[----:B0-----:R1:W-:Y:S01]  /*2630*/  STG.E desc[UR36][R2.64], R5 ;  /* 0x0000000502007986 */ /* 0x0013e2000c101924 */
[----:B------:R-:W-:Y:S05]  /*2640*/  BRA `(.L_x_1516) ;  /* 0x0000000c00387947 */ /* 0x000fea0003800000 */
.L_x_1517:
[----:B------:R-:W-:-:S04]  /*2650*/  HADD2.F32 R0, -RZ, R0.H0_H0 ;  /* 0x20000000ff007230 */ /* 0x000fc80000004100 */
[----:B------:R-:W0:Y:S02]  /*2660*/  F2I.FTZ.TRUNC.NTZ R5, R0 ;  /* 0x0000000000057305 */ /* 0x000e24000021f100 */
[----:B0-----:R2:W-:Y:S01]  /*2670*/  STG.E.U16 desc[UR36][R2.64], R5 ;  /* 0x0000000502007986 */ /* 0x0015e2000c101524 */
[----:B------:R-:W-:Y:S05]  /*2680*/  BRA `(.L_x_1516) ;  /* 0x0000000c00287947 */ /* 0x000fea0003800000 */
.L_x_1512:
        /* <DEDUP_REMOVED lines=9> */
.L_x_1520:
[----:B------:R0:W-:Y:S01]  /*2720*/  STG.E.U16 desc[UR36][R2.64], R0 ;  /* 0x0000000002007986 */ /* 0x0001e2000c101524 */
[----:B------:R-:W-:Y:S05]  /*2730*/  BRA `(.L_x_1516) ;  /* 0x0000000800fc7947 */ /* 0x000fea0003800000 */
.L_x_1519:
        /* <DEDUP_REMOVED lines=10> */
.L_x_1522:
[----:B------:R-:W-:-:S05]  /*27e0*/  HADD2.F32 R0, -RZ, R0.H0_H0 ;  /* 0x20000000ff007230 */ /* 0x000fca0000004100 */
[----:B------:R-:W-:-:S04]  /*27f0*/  F2FP.F16.F32.PACK_AB R0, RZ, R0 ;  /* 0x00000000ff00723e */ /* 0x000fc800000000ff */
[----:B------:R-:W-:-:S05]  /*2800*/  PRMT R0, R0, 0x5410, RZ ;  /* 0x0000541000007816 */ /* 0x000fca00000000ff */
[----:B------:R0:W-:Y:S01]  /*2810*/  STG.E desc[UR36][R2.64], R0 ;  /* 0x0000000002007986 */ /* 0x0001e2000c101924 */
[----:B------:R-:W-:Y:S05]  /*2820*/  BRA `(.L_x_1516) ;  /* 0x0000000800c07947 */ /* 0x000fea0003800000 */
.L_x_1521:
[----:B------:R-:W-:-:S05]  /*2830*/  HADD2.F32 R4, -RZ, R0.H0_H0 ;  /* 0x20000000ff047230 */ /* 0x000fca0000004100 */
[----:B------:R-:W-:-:S06]  /*2840*/  FMUL.FTZ R4, R4, 1 ;  /* 0x3f80000004047820 */ /* 0x000fcc0000410000 */
[----:B------:R-:W0:Y:S02]  /*2850*/  F2F.F64.F32 R4, R4 ;  /* 0x0000000400047310 */ /* 0x000e240000201800 */
[----:B0-----:R0:W-:Y:S01]  /*2860*/  STG.E.64 desc[UR36][R2.64], R4 ;  /* 0x0000000402007986 */ /* 0x0011e2000c101b24 */
[----:B------:R-:W-:Y:S05]  /*2870*/  BRA `(.L_x_1516) ;  /* 0x0000000800ac7947 */ /* 0x000fea0003800000 */
.L_x_1511:
        /* <DEDUP_REMOVED lines=13> */
.L_x_1525:
[----:B------:R-:W-:Y:S01]  /*2950*/  HADD2.F32 R0, -RZ, R0.H0_H0 ;  /* 0x20000000ff007230 */ /* 0x000fe20000004100 */
[----:B------:R-:W-:-:S04]  /*2960*/  CS2R R6, SRZ ;  /* 0x0000000000067805 */ /* 0x000fc8000001ff00 */
[----:B------:R-:W-:-:S04]  /*2970*/  FMUL.FTZ R0, R0, 1 ;  /* 0x3f80000000007820 */ /* 0x000fc80000410000 */
[----:B------:R-:W0:Y:S02]  /*2980*/  F2F.F64.F32 R4, R0 ;  /* 0x0000000000047310 */ /* 0x000e240000201800 */
[----:B0-----:R0:W-:Y:S01]  /*2990*/  STG.E.128 desc[UR36][R2.64], R4 ;  /* 0x0000000402007986 */ /* 0x0011e2000c101d24 */
[----:B------:R-:W-:Y:S05]  /*29a0*/  BRA `(.L_x_1516) ;  /* 0x0000000800607947 */ /* 0x000fea0003800000 */
.L_x_1524:
        /* <DEDUP_REMOVED lines=19> */
.L_x_1529:
[----:B------:R-:W-:Y:S05]  /*2ae0*/  BSYNC.RECONVERGENT B0 ;  /* 0x0000000000007941 */ /* 0x000fea0003800200 */
.L_x_1528:
[----:B------:R-:W-:-:S05]  /*2af0*/  LOP3.LUT R5, R0, 0x80, R5, 0xf8, !PT ;  /* 0x0000008000057812 */ /* 0x000fca00078ef805 */
[----:B------:R0:W-:Y:S01]  /*2b00*/  STG.E.U8 desc[UR36][R2.64], R5 ;  /* 0x0000000502007986 */ /* 0x0001e2000c101124 */
[----:B------:R-:W-:Y:S05]  /*2b10*/  BRA `(.L_x_1516) ;  /* 0x0000000800047947 */ /* 0x000fea0003800000 */
.L_x_1527:
        /* <DEDUP_REMOVED lines=15> */
.L_x_1531:
[----:B------:R-:W-:Y:S05]  /*2c10*/  BSYNC.RECONVERGENT B0 ;  /* 0x0000000000007941 */ /* 0x000fea0003800200 */
.L_x_1530:
[----:B------:R-:W-:-:S05]  /*2c20*/  LOP3.LUT R5, R0, 0x80, R5, 0xf8, !PT ;  /* 0x0000008000057812 */ /* 0x000fca00078ef805 */
[----:B------:R0:W-:Y:S01]  /*2c30*/  STG.E.U8 desc[UR36][R2.64], R5 ;  /* 0x0000000502007986 */ /* 0x0001e2000c101124 */
[----:B------:R-:W-:Y:S05]  /*2c40*/  BRA `(.L_x_1516) ;  /* 0x0000000400b87947 */ /* 0x000fea0003800000 */
.L_x_1526:
[----:B------:R-:W-:-:S05]  /*2c50*/  HADD2.F32 R0, -RZ, R0.H0_H0 ;  /* 0x20000000ff007230 */ /* 0x000fca0000004100 */
[----:B------:R-:W-:-:S05]  /*2c60*/  F2FP.BF16.F32.PACK_AB R0, RZ, R0 ;  /* 0x00000000ff00723e */ /* 0x000fca00000010ff */
[----:B------:R0:W-:Y:S01]  /*2c70*/  STG.E.U16 desc[UR36][R2.64], R0 ;  /* 0x0000000002007986 */ /* 0x0001e2000c101524 */
[----:B------:R-:W-:Y:S05]  /*2c80*/  BRA `(.L_x_1516) ;  /* 0x0000000400a87947 */ /* 0x000fea0003800000 */
.L_x_1523:
        /* <DEDUP_REMOVED lines=12> */
.L_x_1534:
        /* <DEDUP_REMOVED lines=13> */
.L_x_1537:
[----:B------:R-:W-:-:S04]  /*2e20*/  SHF.R.U32.HI R0, RZ, 0x14, R5 ;  /* 0x00000014ff007819 */ /* 0x000fc80000011605 */
[----:B------:R-:W-:-:S04]  /*2e30*/  LOP3.LUT R0, R0, 0x1, RZ, 0xc0, !PT ;  /* 0x0000000100007812 */ /* 0x000fc800078ec0ff */
[----:B------:R-:W-:-:S04]  /*2e40*/  IADD3 R0, PT, PT, R5, 0x487ffff, R0 ;  /* 0x0487ffff05007810 */ /* 0x000fc80007ffe000 */
[----:B------:R-:W-:-:S04]  /*2e50*/  SHF.R.U32.HI R0, RZ, 0x14, R0 ;  /* 0x00000014ff007819 */ /* 0x000fc80000011600 */
[----:B------:R-:W-:-:S07]  /*2e60*/  LOP3.LUT R4, R0, 0xff, RZ, 0xc0, !PT ;  /* 0x000000ff00047812 */ /* 0x000fce00078ec0ff */
.L_x_1538:
[----:B------:R-:W-:-:S04]  /*2e70*/  SHF.R.U32.HI R5, RZ, 0x18, R5 ;  /* 0x00000018ff057819 */ /* 0x000fc80000011605 */
[----:B------:R-:W-:-:S04]  /*2e80*/  LOP3.LUT R4, R4, 0x80, R5, 0xf8, !PT ;  /* 0x0000008004047812 */ /* 0x000fc800078ef805 */
[----:B------:R-:W-:-:S07]  /*2e90*/  PRMT R0, R4, 0x7610, R0 ;  /* 0x0000761004007816 */ /* 0x000fce0000000000 */
.L_x_1536:
[----:B------:R-:W-:Y:S05]  /*2ea0*/  BSYNC.RECONVERGENT B0 ;  /* 0x0000000000007941 */ /* 0x000fea0003800200 */
.L_x_1535:
[----:B------:R0:W-:Y:S01]  /*2eb0*/  STG.E.U8 desc[UR36][R2.64], R0 ;  /* 0x0000000002007986 */ /* 0x0001e2000c101124 */
[----:B------:R-:W-:Y:S05]  /*2ec0*/  BRA `(.L_x_1516) ;  /* 0x0000000400187947 */ /* 0x000fea0003800000 */
.L_x_1533:
        /* <DEDUP_REMOVED lines=13> */
.L_x_1541:
[----:B------:R-:W-:-:S04]  /*2fa0*/  SHF.R.U32.HI R0, RZ, 0x15, R5 ;  /* 0x00000015ff007819 */ /* 0x000fc80000011605 */
[----:B------:R-:W-:-:S04]  /*2fb0*/  LOP3.LUT R0, R0, 0x1, RZ, 0xc0, !PT ;  /* 0x0000000100007812 */ /* 0x000fc800078ec0ff */
[----:B------:R-:W-:-:S04]  /*2fc0*/  IADD3 R0, PT, PT, R5, 0x88fffff, R0 ;  /* 0x088fffff05007810 */ /* 0x000fc80007ffe000 */
[----:B------:R-:W-:-:S04]  /*2fd0*/  SHF.R.U32.HI R0, RZ, 0x15, R0 ;  /* 0x00000015ff007819 */ /* 0x000fc80000011600 */
[----:B------:R-:W-:-:S07]  /*2fe0*/  LOP3.LUT R4, R0, 0xff, RZ, 0xc0, !PT ;  /* 0x000000ff00047812 */ /* 0x000fce00078ec0ff */
.L_x_1542:
[----:B------:R-:W-:-:S04]  /*2ff0*/  SHF.R.U32.HI R5, RZ, 0x18, R5 ;  /* 0x00000018ff057819 */ /* 0x000fc80000011605 */
[----:B------:R-:W-:-:S04]  /*3000*/  LOP3.LUT R4, R4, 0x80, R5, 0xf8, !PT ;  /* 0x0000008004047812 */ /* 0x000fc800078ef805 */
[----:B------:R-:W-:-:S07]  /*3010*/  PRMT R0, R4, 0x7610, R0 ;  /* 0x0000761004007816 */ /* 0x000fce0000000000 */
.L_x_1540:
[----:B------:R-:W-:Y:S05]  /*3020*/  BSYNC.RECONVERGENT B0 ;  /* 0x0000000000007941 */ /* 0x000fea0003800200 */
.L_x_1539:
[----:B------:R0:W-:Y:S01]  /*3030*/  STG.E.U8 desc[UR36][R2.64], R0 ;  /* 0x0000000002007986 */ /* 0x0001e2000c101124 */
[----:B------:R-:W-:Y:S05]  /*3040*/  BRA `(.L_x_1516) ;  /* 0x0000000000b87947 */ /* 0x000fea0003800000 */
.L_x_1532:
[----:B------:R-:W-:-:S09]  /*3050*/  UISETP.NE.AND UP0, UPT, UR4, 0x1c, UPT ;  /* 0x0000001c0400788c */ /* 0x000fd2000bf05270 */
[----:B------:R-:W-:Y:S05]  /*3060*/  BRA.U !UP0, `(.L_x_1543) ;  /* 0x0000000108a47547 */ /* 0x000fea000b800000 */
[----:B------:R-:W-:-:S09]  /*3070*/  UISETP.NE.AND UP0, UPT, UR4, 0x1d, UPT ;  /* 0x0000001d0400788c */ /* 0x000fd2000bf05270 */
[----:B------:R-:W-:Y:S05]  /*3080*/  BRA.U !UP0, `(.L_x_1544) ;  /* 0x00000001088c7547 */ /* 0x000fea000b800000 */
[----:B------:R-:W-:-:S09]  /*3090*/  UISETP.NE.AND UP0, UPT, UR4, 0x2c, UPT ;  /* 0x0000002c0400788c */ /* 0x000fd2000bf05270 */
[----:B------:R-:W-:Y:S05]  /*30a0*/  BRA.U !UP0, `(.L_x_1545) ;  /* 0x0000000108447547 */ /* 0x000fea000b800000 */
.L_x_1515:
        /* <DEDUP_REMOVED lines=16> */
.L_x_1546:
[----:B------:R-:W-:Y:S05]  /*31b0*/  BRA `(.L_x_1516) ;  /* 0x00000000005c7947 */ /* 0x000fea0003800000 */
.L_x_1545:
        /* <DEDUP_REMOVED lines=16> */
.L_x_1544:
[----:B------:R-:W-:-:S06]  /*32c0*/  HADD2.F32 R4, -RZ, R0.H0_H0 ;  /* 0x20000000ff047230 */ /* 0x000fcc0000004100 */
[----:B------:R-:W0:Y:S02]  /*32d0*/  F2I.U64.TRUNC R4, R4 ;  /* 0x0000000400047311 */ /* 0x000e24000020d800 */
[----:B0-----:R0:W-:Y:S01]  /*32e0*/  STG.E.64 desc[UR36][R2.64], R4 ;  /* 0x0000000402007986 */ /* 0x0011e2000c101b24 */
[----:B------:R-:W-:Y:S05]  /*32f0*/  BRA `(.L_x_1516) ;  /* 0x00000000000c7947 */ /* 0x000fea0003800000 */
.L_x_1543:
[----:B------:R-:W-:-:S04]  /*3300*/  HADD2.F32 R0, -RZ, R0.H0_H0 ;  /* 0x20000000ff007230 */ /* 0x000fc80000004100 */
[----:B------:R-:W0:Y:S02]  /*3310*/  F2I.FTZ.U32.TRUNC.NTZ R5, R0 ;  /* 0x0000000000057305 */ /* 0x000e24000021f000 */
[----:B0-----:R0:W-:Y:S02]  /*3320*/  STG.E desc[UR36][R2.64], R5 ;  /* 0x0000000502007986 */ /* 0x0011e4000c101924 */
.L_x_1516:
[----:B------:R-:W-:-:S07]  /*3330*/  IADD3 R17, PT, PT, R17, 0x80, RZ ;  /* 0x0000008011117810 */ /* 0x000fce0007ffe0ff */
.L_x_1475:
[----:B------:R-:W-:Y:S05]  /*3340*/  BSYNC.RECONVERGENT B6 ;  /* 0x0000000000067941 */ /* 0x000fea0003800200 */
.L_x_1474:
        /* <DEDUP_REMOVED lines=307> */
.L_x_1549:
        /* <DEDUP_REMOVED lines=18> */
.L_x_1553:
[----:B------:R-:W2:Y:S02]  /*47a0*/  LDG.E.U8 R2, desc[UR36][R2.64] ;  /* 0x0000002402027981 */ /* 0x000ea4000c1e1100 */
[----:B--2---:R-:W-:-:S04]  /*47b0*/  I2FP.F32.U32 R0, R2 ;  /* 0x0000000200007245 */ /* 0x004fc80000201000 */
[----:B------:R-:W-:Y:S01]  /*47c0*/  F2FP.F16.F32.PACK_AB R0, RZ, R0 ;  /* 0x00000000ff00723e */ /* 0x000fe200000000ff */
[----:B------:R-:W-:Y:S06]  /*47d0*/  BRA `(.L_x_1555) ;  /* 0x0000000c009c7947 */ /* 0x000fec0003800000 */
.L_x_1552:
        /* <DEDUP_REMOVED lines=10> */
.L_x_1557:
[----:B------:R-:W2:Y:S02]  /*4880*/  LDG.E R2, desc[UR36][R2.64] ;  /* 0x0000002402027981 */ /* 0x000ea4000c1e1900 */
[----:B--2---:R-:W-:-:S04]  /*4890*/  I2FP.F32.S32 R0, R2 ;  /* 0x0000000200007245 */ /* 0x004fc80000201400 */
[----:B------:R-:W-:Y:S01]  /*48a0*/  F2FP.F16.F32.PACK_AB R0, RZ, R0 ;  /* 0x00000000ff00723e */ /* 0x000fe200000000ff */
[----:B------:R-:W-:Y:S06]  /*48b0*/  BRA `(.L_x_1555) ;  /* 0x0000000c00647947 */ /* 0x000fec0003800000 */
.L_x_1556:
[----:B------:R-:W2:Y:S02]  /*48c0*/  LDG.E.U16 R2, desc[UR36][R2.64] ;  /* 0x0000002402027981 */ /* 0x000ea4000c1e1500 */
[----:B--2---:R-:W0:Y:S02]  /*48d0*/  I2F.S16 R0, R2 ;  /* 0x0000000200007306 */ /* 0x004e240000101400 */
[----:B0-----:R-:W-:Y:S01]  /*48e0*/  F2FP.F16.F32.PACK_AB R0, RZ, R0 ;  /* 0x00000000ff00723e */ /* 0x001fe200000000ff */
[----:B------:R-:W-:Y:S06]  /*48f0*/  BRA `(.L_x_1555) ;  /* 0x0000000c00547947 */ /* 0x000fec0003800000 */
.L_x_1551:
        /* <DEDUP_REMOVED lines=9> */
.L_x_1559:
[----:B------:R1:W5:Y:S01]  /*4990*/  LDG.E.U16 R0, desc[UR36][R2.64] ;  /* 0x0000002402007981 */ /* 0x000362000c1e1500 */
[----:B------:R-:W-:Y:S05]  /*49a0*/  BRA `(.L_x_1555) ;  /* 0x0000000c00287947 */ /* 0x000fea0003800000 */
.L_x_1558:
        /* <DEDUP_REMOVED lines=9> */
.L_x_1561:
[----:B------:R0:W5:Y:S01]  /*4a40*/  LDG.E.U16 R0, desc[UR36][R2.64] ;  /* 0x0000002402007981 */ /* 0x000162000c1e1500 */
[----:B------:R-:W-:Y:S05]  /*4a50*/  BRA `(.L_x_1555) ;  /* 0x0000000800fc7947 */ /* 0x000fea0003800000 */
.L_x_1560:
        /* <DEDUP_REMOVED lines=12> */
.L_x_1550:
        /* <DEDUP_REMOVED lines=13> */
.L_x_1564:
        /* <DEDUP_REMOVED lines=12> */
.L_x_1563:
        /* <DEDUP_REMOVED lines=27> */
.L_x_1566:
        /* <DEDUP_REMOVED lines=13> */
.L_x_1565:
[----:B------:R-:W2:Y:S02]  /*4f30*/  LDG.E.U16 R0, desc[UR36][R2.64] ;  /* 0x0000002402007981 */ /* 0x000ea4000c1e1500 */
[----:B--2---:R-:W-:-:S04]  /*4f40*/  SHF.L.U32 R0, R0, 0x10, RZ ;  /* 0x0000001000007819 */ /* 0x004fc800000006ff */
[----:B------:R-:W-:Y:S01]  /*4f50*/  F2FP.F16.F32.PACK_AB R0, RZ, R0 ;  /* 0x00000000ff00723e */ /* 0x000fe200000000ff */
[----:B------:R-:W-:Y:S06]  /*4f60*/  BRA `(.L_x_1555) ;  /* 0x0000000400b87947 */ /* 0x000fec0003800000 */
.L_x_1562:
        /* <DEDUP_REMOVED lines=12> */
.L_x_1569:
        /* <DEDUP_REMOVED lines=21> */
.L_x_1573:
[----:B------:R-:W-:Y:S05]  /*5180*/  BSYNC.RECONVERGENT B1 ;  /* 0x0000000000017941 */ /* 0x000fea0003800200 */
.L_x_1572:
[----:B------:R-:W-:Y:S01]  /*5190*/  IMAD.SHL.U32 R0, R0, 0x100000, RZ ;  /* 0x0010000000007824 */ /* 0x000fe200078e00ff */
[----:B------:R-:W-:-:S04]  /*51a0*/  LEA R2, R2, 0x3b800000, 0x17 ;  /* 0x3b80000002027811 */ /* 0x000fc800078eb8ff */
[----:B------:R-:W-:-:S07]  /*51b0*/  LOP3.LUT R0, R2, R0, R7, 0xfe, !PT ;  /* 0x0000000002007212 */ /* 0x000fce00078efe07 */
.L_x_1571:
[----:B------:R-:W-:Y:S05]  /*51c0*/  BSYNC.RECONVERGENT B0 ;  /* 0x0000000000007941 */ /* 0x000fea0003800200 */
.L_x_1570:
[----:B------:R-:W-:Y:S01]  /*51d0*/  F2FP.F16.F32.PACK_AB R0, RZ, R0 ;  /* 0x00000000ff00723e */ /* 0x000fe200000000ff */
[----:B------:R-:W-:Y:S06]  /*51e0*/  BRA `(.L_x_1555) ;  /* 0x0000000400187947 */ /* 0x000fec0003800000 */
.L_x_1568:
        /* <DEDUP_REMOVED lines=21> */
.L_x_1577:
[----:B------:R-:W-:Y:S05]  /*5340*/  BSYNC.RECONVERGENT B1 ;  /* 0x0000000000017941 */ /* 0x000fea0003800200 */
.L_x_1576:
[----:B------:R-:W-:Y:S01]  /*5350*/  IMAD.SHL.U32 R0, R0, 0x200000, RZ ;  /* 0x0020000000007824 */ /* 0x000fe200078e00ff */
[----:B------:R-:W-:-:S04]  /*5360*/  LEA R2, R2, 0x37800000, 0x17 ;  /* 0x3780000002027811 */ /* 0x000fc800078eb8ff */
[----:B------:R-:W-:-:S07]  /*5370*/  LOP3.LUT R0, R2, R0, R7, 0xfe, !PT ;  /* 0x0000000002007212 */ /* 0x000fce00078efe07 */
.L_x_1575:
[----:B------:R-:W-:Y:S05]  /*5380*/  BSYNC.RECONVERGENT B0 ;  /* 0x0000000000007941 */ /* 0x000fea0003800200 */
.L_x_1574:
[----:B------:R-:W-:Y:S01]  /*5390*/  F2FP.F16.F32.PACK_AB R0, RZ, R0 ;  /* 0x00000000ff00723e */ /* 0x000fe200000000ff */
[----:B------:R-:W-:Y:S06]  /*53a0*/  BRA `(.L_x_1555) ;  /* 0x0000000000a87947 */ /* 0x000fec0003800000 */
.L_x_1567:
        /* <DEDUP_REMOVED lines=14> */
.L_x_1581:
[----:B------:R-:W-:Y:S05]  /*5490*/  BSYNC.RECONVERGENT B0 ;  /* 0x0000000000007941 */ /* 0x000fea0003800200 */
.L_x_1580:
[----:B------:R-:W-:Y:S01]  /*54a0*/  F2FP.F16.F32.PACK_AB R0, RZ, R0 ;  /* 0x00000000ff00723e */ /* 0x000fe200000000ff */
[----:B------:R-:W-:Y:S06]  /*54b0*/  BRA `(.L_x_1555) ;  /* 0x0000000000647947 */ /* 0x000fec0003800000 */
.L_x_1554:
        /* <DEDUP_REMOVED lines=16> */
.L_x_1582:
[----:B------:R-:W-:Y:S01]  /*55c0*/  PRMT R0, RZ, 0x7610, R0 ;  /* 0x00007610ff007816 */ /* 0x000fe20000000000 */
[----:B------:R-:W-:Y:S06]  /*55d0*/  BRA `(.L_x_1555) ;  /* 0x00000000001c7947 */ /* 0x000fec0003800000 */
.L_x_1579:
[----:B------:R-:W2:Y:S02]  /*55e0*/  LDG.E.64 R2, desc[UR36][R2.64] ;  /* 0x0000002402027981 */ /* 0x000ea4000c1e1b00 */
[----:B--2---:R-:W0:Y:S02]  /*55f0*/  I2F.U64 R0, R2 ;  /* 0x0000000200007312 */ /* 0x004e240000301000 */
[----:B0-----:R-:W-:Y:S01]  /*5600*/  F2FP.F16.F32.PACK_AB R0, RZ, R0 ;  /* 0x00000000ff00723e */ /* 0x001fe200000000ff */
[----:B------:R-:W-:Y:S06]  /*5610*/  BRA `(.L_x_1555) ;  /* 0x00000000000c7947 */ /* 0x000fec0003800000 */
.L_x_1578:
[----:B------:R-:W2:Y:S02]  /*5620*/  LDG.E R2, desc[UR36][R2.64] ;  /* 0x0000002402027981 */ /* 0x000ea4000c1e1900 */
[----:B--2---:R-:W-:-:S04]  /*5630*/  I2FP.F32.U32 R0, R2 ;  /* 0x0000000200007245 */ /* 0x004fc80000201000 */
[----:B------:R-:W-:-:S07]  /*5640*/  F2FP.F16.F32.PACK_AB R0, RZ, R0 ;  /* 0x00000000ff00723e */ /* 0x000fce00000000ff */
.L_x_1555:
        /* <DEDUP_REMOVED lines=23> */
.L_x_1586:
[----:B------:R-:W-:-:S06]  /*57c0*/  HADD2.F32 R5, -RZ, R0.H0_H0 ;  /* 0x20000000ff057230 */ /* 0x000fcc0000004100 */
[----:B------:R-:W0:Y:S02]  /*57d0*/  F2I.S64.TRUNC R4, R5 ;  /* 0x0000000500047311 */ /* 0x000e24000020d900 */
[----:B0-----:R0:W-:Y:S01]  /*57e0*/  STG.E.U8 desc[UR36][R2.64], R4 ;  /* 0x0000000402007986 */ /* 0x0011e2000c101124 */
[----:B------:R-:W-:Y:S05]  /*57f0*/  BRA `(.L_x_1588) ;  /* 0x0000000c006c7947 */ /* 0x000fea0003800000 */
.L_x_1585:
        /* <DEDUP_REMOVED lines=10> */
.L_x_1590:
[----:B------:R-:W-:-:S04]  /*58a0*/  HADD2.F32 R0, -RZ, R0.H0_H0 ;  /* 0x20000000ff007230 */ /* 0x000fc80000004100 */
[----:B------:R-:W0:Y:S02]  /*58b0*/  F2I.FTZ.TRUNC.NTZ R5, R0 ;  /* 0x0000000000057305 */ /* 0x000e24000021f100 */
[----:B0-----:R0:W-:Y:S01]  /*58c0*/  STG.E desc[UR36][R2.64], R5 ;  /* 0x0000000502007986 */ /* 0x0011e2000c101924 */
[----:B------:R-:W-:Y:S05]  /*58d0*/  BRA `(.L_x_1588) ;  /* 0x0000000c00347947 */ /* 0x000fea0003800000 */
.L_x_1589:
[----:B------:R-:W-:-:S04]  /*58e0*/  HADD2.F32 R0, -RZ, R0.H0_H0 ;  /* 0x20000000ff007230 */ /* 0x000fc80000004100 */
[----:B------:R-:W0:Y:S02]  /*58f0*/  F2I.FTZ.TRUNC.NTZ R5, R0 ;  /* 0x0000000000057305 */ /* 0x000e24000021f100 */
[----:B0-----:R0:W-:Y:S01]  /*5900*/  STG.E.U16 desc[UR36][R2.64], R5 ;  /* 0x0000000502007986 */ /* 0x0011e2000c101524 */
[----:B------:R-:W-:Y:S05]  /*5910*/  BRA `(.L_x_1588) ;  /* 0x0000000c00247947 */ /* 0x000fea0003800000 */
.L_x_1584:
        /* <DEDUP_REMOVED lines=9> */
.L_x_1592:
[----:B------:R0:W-:Y:S01]  /*59b0*/  STG.E.U16 desc[UR36][R2.64], R0 ;  /* 0x0000000002007986 */ /* 0x0001e2000c101524 */
[----:B------:R-:W-:Y:S05]  /*59c0*/  BRA `(.L_x_1588) ;  /* 0x0000000800f87947 */ /* 0x000fea0003800000 */
.L_x_1591:
        /* <DEDUP_REMOVED lines=10> */
.L_x_1594:
[----:B------:R-:W-:-:S05]  /*5a70*/  HADD2.F32 R0, -RZ, R0.H0_H0 ;  /* 0x20000000ff007230 */ /* 0x000fca0000004100 */
[----:B------:R-:W-:-:S04]  /*5a80*/  F2FP.F16.F32.PACK_AB R0, RZ, R0 ;  /* 0x00000000ff00723e */ /* 0x000fc800000000ff */
[----:B------:R-:W-:-:S05]  /*5a90*/  PRMT R0, R0, 0x5410, RZ ;  /* 0x0000541000007816 */ /* 0x000fca00000000ff */
[----:B------:R0:W-:Y:S01]  /*5aa0*/  STG.E desc[UR36][R2.64], R0 ;  /* 0x0000000002007986 */ /* 0x0001e2000c101924 */
[----:B------:R-:W-:Y:S05]  /*5ab0*/  BRA `(.L_x_1588) ;  /* 0x0000000800bc7947 */ /* 0x000fea0003800000 */
.L_x_1593:
[----:B------:R-:W-:-:S05]  /*5ac0*/  HADD2.F32 R4, -RZ, R0.H0_H0 ;  /* 0x20000000ff047230 */ /* 0x000fca0000004100 */
[----:B------:R-:W-:-:S06]  /*5ad0*/  FMUL.FTZ R4, R4, 1 ;  /* 0x3f80000004047820 */ /* 0x000fcc0000410000 */
[----:B------:R-:W0:Y:S02]  /*5ae0*/  F2F.F64.F32 R4, R4 ;  /* 0x0000000400047310 */ /* 0x000e240000201800 */
[----:B0-----:R0:W-:Y:S01]  /*5af0*/  STG.E.64 desc[UR36][R2.64], R4 ;  /* 0x0000000402007986 */ /* 0x0011e2000c101b24 */
[----:B------:R-:W-:Y:S05]  /*5b00*/  BRA `(.L_x_1588) ;  /* 0x0000000800a87947 */ /* 0x000fea0003800000 */
.L_x_1583:
        /* <DEDUP_REMOVED lines=14> */
.L_x_1598:
        /* <DEDUP_REMOVED lines=18> */
.L_x_1601:
[----:B------:R-:W-:-:S04]  /*5d10*/  SHF.R.U32.HI R5, RZ, 0x18, R5 ;  /* 0x00000018ff057819 */ /* 0x000fc80000011605 */
[----:B------:R-:W-:-:S07]  /*5d20*/  LOP3.LUT R0, R0, 0x80, R5, 0xf8, !PT ;  /* 0x0000008000007812 */ /* 0x000fce00078ef805 */
.L_x_1600:
[----:B------:R-:W-:Y:S05]  /*5d30*/  BSYNC.RECONVERGENT B0 ;  /* 0x0000000000007941 */ /* 0x000fea0003800200 */
.L_x_1599:
[----:B------:R0:W-:Y:S01]  /*5d40*/  STG.E.U8 desc[UR36][R2.64], R0 ;  /* 0x0000000002007986 */ /* 0x0001e2000c101124 */
[----:B------:R-:W-:Y:S05]  /*5d50*/  BRA `(.L_x_1588) ;  /* 0x0000000800147947 */ /* 0x000fea0003800000 */
.L_x_1597:
        /* <DEDUP_REMOVED lines=18> */
.L_x_1604:
[----:B------:R-:W-:-:S04]  /*5e80*/  SHF.R.U32.HI R5, RZ, 0x18, R5 ;  /* 0x00000018ff057819 */ /* 0x000fc80000011605 */
[----:B------:R-:W-:-:S07]  /*5e90*/  LOP3.LUT R0, R0, 0x80, R5, 0xf8, !PT ;  /* 0x0000008000007812 */ /* 0x000fce00078ef805 */
.L_x_1603:
[----:B------:R-:W-:Y:S05]  /*5ea0*/  BSYNC.RECONVERGENT B0 ;  /* 0x0000000000007941 */ /* 0x000fea0003800200 */
.L_x_1602:
[----:B------:R0:W-:Y:S01]  /*5eb0*/  STG.E.U8 desc[UR36][R2.64], R0 ;  /* 0x0000000002007986 */ /* 0x0001e2000c101124 */
[----:B------:R-:W-:Y:S05]  /*5ec0*/  BRA `(.L_x_1588) ;  /* 0x0000000400b87947 */ /* 0x000fea0003800000 */
.L_x_1596:
        /* <DEDUP_REMOVED lines=22> */
.L_x_1606:
[----:B------:R-:W-:-:S06]  /*6030*/  HADD2.F32 R4, -RZ, R0.H0_H0 ;  /* 0x20000000ff047230 */ /* 0x000fcc0000004100 */
[----:B------:R-:W0:Y:S02]  /*6040*/  F2I.U64.TRUNC R4, R4 ;  /* 0x0000000400047311 */ /* 0x000e24000020d800 */
[----:B0-----:R0:W-:Y:S01]  /*6050*/  STG.E.64 desc[UR36][R2.64], R4 ;  /* 0x0000000402007986 */ /* 0x0011e2000c101b24 */
[----:B------:R-:W-:Y:S05]  /*6060*/  BRA `(.L_x_1588) ;  /* 0x0000000400507947 */ /* 0x000fea0003800000 */
.L_x_1605:
[----:B------:R-:W-:-:S04]  /*6070*/  HADD2.F32 R0, -RZ, R0.H0_H0 ;  /* 0x20000000ff007230 */ /* 0x000fc80000004100 */
[----:B------:R-:W0:Y:S02]  /*6080*/  F2I.FTZ.U32.TRUNC.NTZ R5, R0 ;  /* 0x0000000000057305 */ /* 0x000e24000021f000 */
[----:B0-----:R0:W-:Y:S01]  /*6090*/  STG.E desc[UR36][R2.64], R5 ;  /* 0x0000000502007986 */ /* 0x0011e2000c101924 */
[----:B------:R-:W-:Y:S05]  /*60a0*/  BRA `(.L_x_1588) ;  /* 0x0000000400407947 */ /* 0x000fea0003800000 */
.L_x_1595:
        /* <DEDUP_REMOVED lines=11> */
.L_x_1608:
[----:B------:R-:W-:Y:S01]  /*6160*/  HADD2.F32 R0, -RZ, R0.H0_H0 ;  /* 0x20000000ff007230 */ /* 0x000fe20000004100 */
[----:B------:R-:W-:-:S04]  /*6170*/  CS2R R6, SRZ ;  /* 0x0000000000067805 */ /* 0x000fc8000001ff00 */
[----:B------:R-:W-:-:S04]  /*6180*/  FMUL.FTZ R0, R0, 1 ;  /* 0x3f80000000007820 */ /* 0x000fc80000410000 */
[----:B------:R-:W0:Y:S02]  /*6190*/  F2F.F64.F32 R4, R0 ;  /* 0x0000000000047310 */ /* 0x000e240000201800 */
[----:B0-----:R4:W-:Y:S01]  /*61a0*/  STG.E.128 desc[UR36][R2.64], R4 ;  /* 0x0000000402007986 */ /* 0x0019e2000c101d24 */
[----:B------:R-:W-:Y:S05]  /*61b0*/  BRA `(.L_x_1588) ;  /* 0x0000000000fc7947 */ /* 0x000fea0003800000 */
.L_x_1607:
[----:B------:R-:W-:-:S09]  /*61c0*/  UISETP.NE.AND UP0, UPT, UR4, 0xf, UPT ;  /* 0x0000000f0400788c */ /* 0x000fd2000bf05270 */
[----:B------:R-:W-:Y:S05]  /*61d0*/  BRA.U !UP0, `(.L_x_1609) ;  /* 0x0000000108e87547 */ /* 0x000fea000b800000 */
[----:B------:R-:W-:-:S09]  /*61e0*/  UISETP.NE.AND UP0, UPT, UR4, 0x17, UPT ;  /* 0x000000170400788c */ /* 0x000fd2000bf05270 */
[----:B------:R-:W-:Y:S05]  /*61f0*/  BRA.U !UP0, `(.L_x_1610) ;  /* 0x0000000108907547 */ /* 0x000fea000b800000 */
[----:B------:R-:W-:-:S09]  /*6200*/  UISETP.NE.AND UP0, UPT, UR4, 0x18, UPT ;  /* 0x000000180400788c */ /* 0x000fd2000bf05270 */
[----:B------:R-:W-:Y:S05]  /*6210*/  BRA.U !UP0, `(.L_x_1611) ;  /* 0x0000000108447547 */ /* 0x000fea000b800000 */
.L_x_1587:
        /* <DEDUP_REMOVED lines=16> */
.L_x_1612:
[----:B------:R-:W-:Y:S05]  /*6320*/  BRA `(.L_x_1588) ;  /* 0x0000000000a07947 */ /* 0x000fea0003800000 */
.L_x_1611:
        /* <DEDUP_REMOVED lines=13> */
.L_x_1614:
[----:B------:R-:W-:Y:S05]  /*6400*/  BSYNC.RECONVERGENT B0 ;  /* 0x0000000000007941 */ /* 0x000fea0003800200 */
.L_x_1613:
[----:B------:R-:W-:-:S05]  /*6410*/  LOP3.LUT R5, R0, 0x80, R5, 0xf8, !PT ;  /* 0x0000008000057812 */ /* 0x000fca00078ef805 */
[----:B------:R2:W-:Y:S01]  /*6420*/  STG.E.U8 desc[UR36][R2.64], R5 ;  /* 0x0000000502007986 */ /* 0x0005e2000c101124 */
[----:B------:R-:W-:Y:S05]  /*6430*/  BRA `(.L_x_1588) ;  /* 0x00000000005c7947 */ /* 0x000fea0003800000 */
.L_x_1610:
        /* <DEDUP_REMOVED lines=12> */
.L_x_1616:
[----:B------:R-:W-:Y:S01]  /*6500*/  IMAD.MOV.U32 R0, RZ, RZ, 0x7f ;  /* 0x0000007fff007424 */ /* 0x000fe200078e00ff */
[----:B------:R-:W-:-:S04]  /*6510*/  ISETP.GT.U32.AND P0, PT, R4, 0x7f800000, PT ;  /* 0x7f8000000400780c */ /* 0x000fc80003f04070 */
[----:B------:R-:W-:-:S09]  /*6520*/  SEL R0, R0, 0x7c, P0 ;  /* 0x0000007c00007807 */ /* 0x000fd20000000000 */
.L_x_1617:
[----:B------:R-:W-:Y:S05]  /*6530*/  BSYNC.RECONVERGENT B0 ;  /* 0x0000000000007941 */ /* 0x000fea0003800200 */
.L_x_1615:
[----:B------:R-:W-:-:S04]  /*6540*/  SHF.R.U32.HI R5, RZ, 0x18, R5 ;  /* 0x00000018ff057819 */ /* 0x000fc80000011605 */
[----:B------:R-:W-:-:S05]  /*6550*/  LOP3.LUT R5, R0, 0x80, R5, 0xf8, !PT ;  /* 0x0000008000057812 */ /* 0x000fca00078ef805 */
[----:B------:R1:W-:Y:S01]  /*6560*/  STG.E.U8 desc[UR36][R2.64], R5 ;  /* 0x0000000502007986 */ /* 0x0003e2000c101124 */
[----:B------:R-:W-:Y:S05]  /*6570*/  BRA `(.L_x_1588) ;  /* 0x00000000000c7947 */ /* 0x000fea0003800000 */
.L_x_1609:
[----:B------:R-:W-:-:S05]  /*6580*/  HADD2.F32 R0, -RZ, R0.H0_H0 ;  /* 0x20000000ff007230 */ /* 0x000fca0000004100 */
[----:B------:R-:W-:-:S05]  /*6590*/  F2FP.BF16.F32.PACK_AB R0, RZ, R0 ;  /* 0x00000000ff00723e */ /* 0x000fca00000010ff */
[----:B------:R0:W-:Y:S02]  /*65a0*/  STG.E.U16 desc[UR36][R2.64], R0 ;  /* 0x0000000002007986 */ /* 0x0001e4000c101524 */
.L_x_1588:
[----:B------:R-:W-:-:S07]  /*65b0*/  VIADD R17, R17, 0x80 ;  /* 0x0000008011117836 */ /* 0x000fce0000000000 */
.L_x_1548:
[----:B------:R-:W-:Y:S05]  /*65c0*/  BSYNC.RECONVERGENT B6 ;  /* 0x0000000000067941 */ /* 0x000fea0003800200 */
.L_x_1547:
        /* <DEDUP_REMOVED lines=307> */
.L_x_1620:
        /* <DEDUP_REMOVED lines=18> */
.L_x_1624:
[----:B------:R-:W2:Y:S02]  /*7a20*/  LDG.E.U8 R2, desc[UR36][R2.64] ;  /* 0x0000002402027981 */ /* 0x000ea4000c1e1100 */
[----:B--2---:R-:W-:-:S04]  /*7a30*/  I2FP.F32.U32 R0, R2 ;  /* 0x0000000200007245 */ /* 0x004fc80000201000 */
[----:B------:R-:W-:Y:S01]  /*7a40*/  F2FP.F16.F32.PACK_AB R0, RZ, R0 ;  /* 0x00000000ff00723e */ /* 0x000fe200000000ff */
[----:B------:R-:W-:Y:S06]  /*7a50*/  BRA `(.L_x_1626) ;  /* 0x0000000c009c7947 */ /* 0x000fec0003800000 */
.L_x_1623:
        /* <DEDUP_REMOVED lines=10> */
.L_x_1628:
[----:B------:R-:W2:Y:S02]  /*7b00*/  LDG.E R2, desc[UR36][R2.64] ;  /* 0x0000002402027981 */ /* 0x000ea4000c1e1900 */
[----:B--2---:R-:W-:-:S04]  /*7b10*/  I2FP.F32.S32 R0, R2 ;  /* 0x0000000200007245 */ /* 0x004fc80000201400 */
[----:B------:R-:W-:Y:S01]  /*7b20*/  F2FP.F16.F32.PACK_AB R0, RZ, R0 ;  /* 0x00000000ff00723e */ /* 0x000fe200000000ff */
[----:B------:R-:W-:Y:S06]  /*7b30*/  BRA `(.L_x_1626) ;  /* 0x0000000c00647947 */ /* 0x000fec0003800000 */
.L_x_1627:
[----:B------:R-:W2:Y:S02]  /*7b40*/  LDG.E.U16 R2, desc[UR36][R2.64] ;  /* 0x0000002402027981 */ /* 0x000ea4000c1e1500 */
[----:B--2---:R-:W0:Y:S02]  /*7b50*/  I2F.S16 R0, R2 ;  /* 0x0000000200007306 */ /* 0x004e240000101400 */
[----:B0-----:R-:W-:Y:S01]  /*7b60*/  F2FP.F16.F32.PACK_AB R0, RZ, R0 ;  /* 0x00000000ff00723e */ /* 0x001fe200000000ff */
[----:B------:R-:W-:Y:S06]  /*7b70*/  BRA `(.L_x_1626) ;  /* 0x0000000c00547947 */ /* 0x000fec0003800000 */
.L_x_1622:
        /* <DEDUP_REMOVED lines=9> */
.L_x_1630:
[----:B------:R1:W5:Y:S01]  /*7c10*/  LDG.E.U16 R0, desc[UR36][R2.64] ;  /* 0x0000002402007981 */ /* 0x000362000c1e1500 */
[----:B------:R-:W-:Y:S05]  /*7c20*/  BRA `(.L_x_1626) ;  /* 0x0000000c00287947 */ /* 0x000fea0003800000 */
.L_x_1629:
        /* <DEDUP_REMOVED lines=9> */
.L_x_1632:
[----:B------:R0:W5:Y:S01]  /*7cc0*/  LDG.E.U16 R0, desc[UR36][R2.64] ;  /* 0x0000002402007981 */ /* 0x000162000c1e1500 */
[----:B------:R-:W-:Y:S05]  /*7cd0*/  BRA `(.L_x_1626) ;  /* 0x0000000800fc7947 */ /* 0x000fea0003800000 */
.L_x_1631:
        /* <DEDUP_REMOVED lines=12> */
.L_x_1621:
        /* <DEDUP_REMOVED lines=13> */
.L_x_1635:
        /* <DEDUP_REMOVED lines=12> */
.L_x_1634:
        /* <DEDUP_REMOVED lines=27> */
.L_x_1637:
        /* <DEDUP_REMOVED lines=13> */
.L_x_1636:
[----:B------:R-:W2:Y:S02]  /*81b0*/  LDG.E.U16 R0, desc[UR36][R2.64] ;  /* 0x0000002402007981 */ /* 0x000ea4000c1e1500 */
[----:B--2---:R-:W-:-:S05]  /*81c0*/  IMAD.U32 R0, R0, 0x10000, RZ ;  /* 0x0001000000007824 */ /* 0x004fca00078e00ff */
[----:B------:R-:W-:Y:S01]  /*81d0*/  F2FP.F16.F32.PACK_AB R0, RZ, R0 ;  /* 0x00000000ff00723e */ /* 0x000fe200000000ff */
[----:B------:R-:W-:Y:S06]  /*81e0*/  BRA `(.L_x_1626) ;  /* 0x0000000400b87947 */ /* 0x000fec0003800000 */
.L_x_1633:
        /* <DEDUP_REMOVED lines=12> */
.L_x_1640:
        /* <DEDUP_REMOVED lines=21> */
.L_x_1644:
[----:B------:R-:W-:Y:S05]  /*8400*/  BSYNC.RECONVERGENT B1 ;  /* 0x0000000000017941 */ /* 0x000fea0003800200 */
.L_x_1643:
[----:B------:R-:W-:Y:S01]  /*8410*/  IMAD.SHL.U32 R0, R0, 0x100000, RZ ;  /* 0x0010000000007824 */ /* 0x000fe200078e00ff */
[----:B------:R-:W-:-:S04]  /*8420*/  LEA R2, R2, 0x3b800000, 0x17 ;  /* 0x3b80000002027811 */ /* 0x000fc800078eb8ff */
[----:B------:R-:W-:-:S07]  /*8430*/  LOP3.LUT R0, R2, R0, R7, 0xfe, !PT ;  /* 0x0000000002007212 */ /* 0x000fce00078efe07 */
.L_x_1642:
[----:B------:R-:W-:Y:S05]  /*8440*/  BSYNC.RECONVERGENT B0 ;  /* 0x0000000000007941 */ /* 0x000fea0003800200 */
.L_x_1641:
[----:B------:R-:W-:Y:S01]  /*8450*/  F2FP.F16.F32.PACK_AB R0, RZ, R0 ;  /* 0x00000000ff00723e */ /* 0x000fe200000000ff */
[----:B------:R-:W-:Y:S06]  /*8460*/  BRA `(.L_x_1626) ;  /* 0x0000000400187947 */ /* 0x000fec0003800000 */
.L_x_1639:
        /* <DEDUP_REMOVED lines=21> */
.L_x_1648:
[----:B------:R-:W-:Y:S05]  /*85c0*/  BSYNC.RECONVERGENT B1 ;  /* 0x0000000000017941 */ /* 0x000fea0003800200 */
.L_x_1647:
[----:B------:R-:W-:Y:S02]  /*85d0*/  SHF.L.U32 R0, R0, 0x15, RZ ;  /* 0x0000001500007819 */ /* 0x000fe400000006ff */
[----:B------:R-:W-:-:S04]  /*85e0*/  LEA R2, R2, 0x37800000, 0x17 ;  /* 0x3780000002027811 */ /* 0x000fc800078eb8ff */
[----:B------:R-:W-:-:S07]  /*85f0*/  LOP3.LUT R0, R2, R0, R7, 0xfe, !PT ;  /* 0x0000000002007212 */ /* 0x000fce00078efe07 */
.L_x_1646:
[----:B------:R-:W-:Y:S05]  /*8600*/  BSYNC.RECONVERGENT B0 ;  /* 0x0000000000007941 */ /* 0x000fea0003800200 */
.L_x_1645:
[----:B------:R-:W-:Y:S01]  /*8610*/  F2FP.F16.F32.PACK_AB R0, RZ, R0 ;  /* 0x00000000ff00723e */ /* 0x000fe200000000ff */
[----:B------:R-:W-:Y:S06]  /*8620*/  BRA `(.L_x_1626) ;  /* 0x0000000000a87947 */ /* 0x000fec0003800000 */
.L_x_1638:
        /* <DEDUP_REMOVED lines=14> */
.L_x_1652:
[----:B------:R-:W-:Y:S05]  /*8710*/  BSYNC.RECONVERGENT B0 ;  /* 0x0000000000007941 */ /* 0x000fea0003800200 */
.L_x_1651:
[----:B------:R-:W-:Y:S01]  /*8720*/  F2FP.F16.F32.PACK_AB R0, RZ, R0 ;  /* 0x00000000ff00723e */ /* 0x000fe200000000ff */
[----:B------:R-:W-:Y:S06]  /*8730*/  BRA `(.L_x_1626) ;  /* 0x0000000000647947 */ /* 0x000fec0003800000 */
.L_x_1625:
        /* <DEDUP_REMOVED lines=16> */
.L_x_1653:
[----:B------:R-:W-:Y:S01]  /*8840*/  PRMT R0, RZ, 0x7610, R0 ;  /* 0x00007610ff007816 */ /* 0x000fe20000000000 */
[----:B------:R-:W-:Y:S06]  /*8850*/  BRA `(.L_x_1626) ;  /* 0x00000000001c7947 */ /* 0x000fec0003800000 */
.L_x_1650:
[----:B------:R-:W2:Y:S02]  /*8860*/  LDG.E.64 R2, desc[UR36][R2.64] ;  /* 0x0000002402027981 */ /* 0x000ea4000c1e1b00 */
[----:B--2---:R-:W0:Y:S02]  /*8870*/  I2F.U64 R0, R2 ;  /* 0x0000000200007312 */ /* 0x004e240000301000 */
[----:B0-----:R-:W-:Y:S01]  /*8880*/  F2FP.F16.F32.PACK_AB R0, RZ, R0 ;  /* 0x00000000ff00723e */ /* 0x001fe200000000ff */
[----:B------:R-:W-:Y:S06]  /*8890*/  BRA `(.L_x_1626) ;  /* 0x00000000000c7947 */ /* 0x000fec0003800000 */
.L_x_1649:
[----:B------:R-:W2:Y:S02]  /*88a0*/  LDG.E R2, desc[UR36][R2.64] ;  /* 0x0000002402027981 */ /* 0x000ea4000c1e1900 */
[----:B--2---:R-:W-:-:S04]  /*88b0*/  I2FP.F32.U32 R0, R2 ;  /* 0x0000000200007245 */ /* 0x004fc80000201000 */
[----:B------:R-:W-:-:S07]  /*88c0*/  F2FP.F16.F32.PACK_AB R0, RZ, R0 ;  /* 0x00000000ff00723e */ /* 0x000fce00000000ff */
.L_x_1626:
        /* <DEDUP_REMOVED lines=23> */
.L_x_1657:
[----:B------:R-:W-:-:S06]  /*8a40*/  HADD2.F32 R5, -RZ, R0.H0_H0 ;  /* 0x20000000ff057230 */ /* 0x000fcc0000004100 */
[----:B------:R-:W0:Y:S02]  /*8a50*/  F2I.S64.TRUNC R4, R5 ;  /* 0x0000000500047311 */ /* 0x000e24000020d900 */
[----:B0-----:R4:W-:Y:S01]  /*8a60*/  STG.E.U8 desc[UR36][R2.64], R4 ;  /* 0x0000000402007986 */ /* 0x0019e2000c101124 */
[----:B------:R-:W-:Y:S05]  /*8a70*/  BRA `(.L_x_1659) ;  /* 0x0000000c006c7947 */ /* 0x000fea0003800000 */
.L_x_1656:
        /* <DEDUP_REMOVED lines=10> */
.L_x_1661:
[----:B------:R-:W-:-:S04]  /*8b20*/  HADD2.F32 R0, -RZ, R0.H0_H0 ;  /* 0x20000000ff007230 */ /* 0x000fc80000004100 */
[----:B------:R-:W0:Y:S02]  /*8b30*/  F2I.FTZ.TRUNC.NTZ R5, R0 ;  /* 0x0000000000057305 */ /* 0x000e24000021f100 */
[----:B0-----:R2:W-:Y:S01]  /*8b40*/  STG.E desc[UR36][R2.64], R5 ;  /* 0x0000000502007986 */ /* 0x0015e2000c101924 */
[----:B------:R-:W-:Y:S05]  /*8b50*/  BRA `(.L_x_1659) ;  /* 0x0000000c00347947 */ /* 0x000fea0003800000 */
.L_x_1660:
[----:B------:R-:W-:-:S04]  /*8b60*/  HADD2.F32 R0, -RZ, R0.H0_H0 ;  /* 0x20000000ff007230 */ /* 0x000fc80000004100 */
[----:B------:R-:W0:Y:S02]  /*8b70*/  F2I.FTZ.TRUNC.NTZ R5, R0 ;  /* 0x0000000000057305 */ /* 0x000e24000021f100 */
[----:B0-----:R0:W-:Y:S01]  /*8b80*/  STG.E.U16 desc[UR36][R2.64], R5 ;  /* 0x0000000502007986 */ /* 0x0011e2000c101524 */
[----:B------:R-:W-:Y:S05]  /*8b90*/  BRA `(.L_x_1659) ;  /* 0x0000000c00247947 */ /* 0x000fea0003800000 */
.L_x_1655:
        /* <DEDUP_REMOVED lines=9> */
.L_x_1663:
[----:B------:R0:W-:Y:S01]  /*8c30*/  STG.E.U16 desc[UR36][R2.64], R0 ;  /* 0x0000000002007986 */ /* 0x0001e2000c101524 */
[----:B------:R-:W-:Y:S05]  /*8c40*/  BRA `(.L_x_1659) ;  /* 0x0000000800f87947 */ /* 0x000fea0003800000 */
.L_x_1662:
        /* <DEDUP_REMOVED lines=10> */
.L_x_1665:
[----:B------:R-:W-:-:S05]  /*8cf0*/  HADD2.F32 R0, -RZ, R0.H0_H0 ;  /* 0x20000000ff007230 */ /* 0x000fca0000004100 */
[----:B------:R-:W-:-:S04]  /*8d00*/  F2FP.F16.F32.PACK_AB R0, RZ, R0 ;  /* 0x00000000ff00723e */ /* 0x000fc800000000ff */
[----:B------:R-:W-:-:S05]  /*8d10*/  PRMT R0, R0, 0x5410, RZ ;  /* 0x0000541000007816 */ /* 0x000fca00000000ff */
[----:B------:R0:W-:Y:S01]  /*8d20*/  STG.E desc[UR36][R2.64], R0 ;  /* 0x0000000002007986 */ /* 0x0001e2000c101924 */
[----:B------:R-:W-:Y:S05]  /*8d30*/  BRA `(.L_x_1659) ;  /* 0x0000000800bc7947 */ /* 0x000fea0003800000 */
.L_x_1664:
[----:B------:R-:W-:-:S05]  /*8d40*/  HADD2.F32 R4, -RZ, R0.H0_H0 ;  /* 0x20000000ff047230 */ /* 0x000fca0000004100 */
[----:B------:R-:W-:-:S06]  /*8d50*/  FMUL.FTZ R4, R4, 1 ;  /* 0x3f80000004047820 */ /* 0x000fcc0000410000 */
[----:B------:R-:W0:Y:S02]  /*8d60*/  F2F.F64.F32 R4, R4 ;  /* 0x0000000400047310 */ /* 0x000e240000201800 */
[----:B0-----:R0:W-:Y:S01]  /*8d70*/  STG.E.64 desc[UR36][R2.64], R4 ;  /* 0x0000000402007986 */ /* 0x0011e2000c101b24 */
[----:B------:R-:W-:Y:S05]  /*8d80*/  BRA `(.L_x_1659) ;  /* 0x0000000800a87947 */ /* 0x000fea0003800000 */
.L_x_1654:
        /* <DEDUP_REMOVED lines=14> */
.L_x_1669:
        /* <DEDUP_REMOVED lines=18> */
.L_x_1672:
[----:B------:R-:W-:-:S04]  /*8f90*/  SHF.R.U32.HI R5, RZ, 0x18, R5 ;  /* 0x00000018ff057819 */ /* 0x000fc80000011605 */
[----:B------:R-:W-:-:S07]  /*8fa0*/  LOP3.LUT R0, R0, 0x80, R5, 0xf8, !PT ;  /* 0x0000008000007812 */ /* 0x000fce00078ef805 */
.L_x_1671:
[----:B------:R-:W-:Y:S05]  /*8fb0*/  BSYNC.RECONVERGENT B0 ;  /* 0x0000000000007941 */ /* 0x000fea0003800200 */
.L_x_1670:
[----:B------:R0:W-:Y:S01]  /*8fc0*/  STG.E.U8 desc[UR36][R2.64], R0 ;  /* 0x0000000002007986 */ /* 0x0001e2000c101124 */
[----:B------:R-:W-:Y:S05]  /*8fd0*/  BRA `(.L_x_1659) ;  /* 0x0000000800147947 */ /* 0x000fea0003800000 */
.L_x_1668:
        /* <DEDUP_REMOVED lines=18> */
.L_x_1675:
[----:B------:R-:W-:-:S04]  /*9100*/  SHF.R.U32.HI R5, RZ, 0x18, R5 ;  /* 0x00000018ff057819 */ /* 0x000fc80000011605 */
[----:B------:R-:W-:-:S07]  /*9110*/  LOP3.LUT R0, R0, 0x80, R5, 0xf8, !PT ;  /* 0x0000008000007812 */ /* 0x000fce00078ef805 */
.L_x_1674:
[----:B------:R-:W-:Y:S05]  /*9120*/  BSYNC.RECONVERGENT B0 ;  /* 0x0000000000007941 */ /* 0x000fea0003800200 */
.L_x_1673:
[----:B------:R0:W-:Y:S01]  /*9130*/  STG.E.U8 desc[UR36][R2.64], R0 ;  /* 0x0000000002007986 */ /* 0x0001e2000c101124 */
[----:B------:R-:W-:Y:S05]  /*9140*/  BRA `(.L_x_1659) ;  /* 0x0000000400b87947 */ /* 0x000fea0003800000 */
.L_x_1667:
        /* <DEDUP_REMOVED lines=22> */
.L_x_1677:
[----:B------:R-:W-:-:S06]  /*92b0*/  HADD2.F32 R4, -RZ, R0.H0_H0 ;  /* 0x20000000ff047230 */ /* 0x000fcc0000004100 */
[----:B------:R-:W0:Y:S02]  /*92c0*/  F2I.U64.TRUNC R4, R4 ;  /* 0x0000000400047311 */ /* 0x000e24000020d800 */
[----:B0-----:R0:W-:Y:S01]  /*92d0*/  STG.E.64 desc[UR36][R2.64], R4 ;  /* 0x0000000402007986 */ /* 0x0011e2000c101b24 */
[----:B------:R-:W-:Y:S05]  /*92e0*/  BRA `(.L_x_1659) ;  /* 0x0000000400507947 */ /* 0x000fea0003800000 */
.L_x_1676:
[----:B------:R-:W-:-:S04]  /*92f0*/  HADD2.F32 R0, -RZ, R0.H0_H0 ;  /* 0x20000000ff007230 */ /* 0x000fc80000004100 */
[----:B------:R-:W0:Y:S02]  /*9300*/  F2I.FTZ.U32.TRUNC.NTZ R5, R0 ;  /* 0x0000000000057305 */ /* 0x000e24000021f000 */
[----:B0-----:R0:W-:Y:S01]  /*9310*/  STG.E desc[UR36][R2.64], R5 ;  /* 0x0000000502007986 */ /* 0x0011e2000c101924 */
[----:B------:R-:W-:Y:S05]  /*9320*/  BRA `(.L_x_1659) ;  /* 0x0000000400407947 */ /* 0x000fea0003800000 */
.L_x_1666:
        /* <DEDUP_REMOVED lines=11> */
.L_x_1679:
[----:B------:R-:W-:Y:S01]  /*93e0*/  HADD2.F32 R0, -RZ, R0.H0_H0 ;  /* 0x20000000ff007230 */ /* 0x000fe20000004100 */
[----:B------:R-:W-:-:S04]  /*93f0*/  CS2R R6, SRZ ;  /* 0x0000000000067805 */ /* 0x000fc8000001ff00 */
[----:B------:R-:W-:-:S04]  /*9400*/  FMUL.FTZ R0, R0, 1 ;  /* 0x3f80000000007820 */ /* 0x000fc80000410000 */
[----:B------:R-:W0:Y:S02]  /*9410*/  F2F.F64.F32 R4, R0 ;  /* 0x0000000000047310 */ /* 0x000e240000201800 */
[----:B0-----:R0:W-:Y:S01]  /*9420*/  STG.E.128 desc[UR36][R2.64], R4 ;  /* 0x0000000402007986 */ /* 0x0011e2000c101d24 */
[----:B------:R-:W-:Y:S05]  /*9430*/  BRA `(.L_x_1659) ;  /* 0x0000000000fc7947 */ /* 0x000fea0003800000 */
.L_x_1678:
[----:B------:R-:W-:-:S09]  /*9440*/  UISETP.NE.AND UP0, UPT, UR4, 0xf, UPT ;  /* 0x0000000f0400788c */ /* 0x000fd2000bf05270 */
[----:B------:R-:W-:Y:S05]  /*9450*/  BRA.U !UP0, `(.L_x_1680) ;  /* 0x0000000108e87547 */ /* 0x000fea000b800000 */
[----:B------:R-:W-:-:S09]  /*9460*/  UISETP.NE.AND UP0, UPT, UR4, 0x17, UPT ;  /* 0x000000170400788c */ /* 0x000fd2000bf05270 */
[----:B------:R-:W-:Y:S05]  /*9470*/  BRA.U !UP0, `(.L_x_1681) ;  /* 0x0000000108907547 */ /* 0x000fea000b800000 */
[----:B------:R-:W-:-:S09]  /*9480*/  UISETP.NE.AND UP0, UPT, UR4, 0x18, UPT ;  /* 0x000000180400788c */ /* 0x000fd2000bf05270 */
[----:B------:R-:W-:Y:S05]  /*9490*/  BRA.U !UP0, `(.L_x_1682) ;  /* 0x0000000108447547 */ /* 0x000fea000b800000 */
.L_x_1658:
        /* <DEDUP_REMOVED lines=16> */
.L_x_1683:
[----:B------:R-:W-:Y:S05]  /*95a0*/  BRA `(.L_x_1659) ;  /* 0x0000000000a07947 */ /* 0x000fea0003800000 */
.L_x_1682:
        /* <DEDUP_REMOVED lines=13> */
.L_x_1685:
[----:B------:R-:W-:Y:S05]  /*9680*/  BSYNC.RECONVERGENT B0 ;  /* 0x0000000000007941 */ /* 0x000fea0003800200 */
.L_x_1684:
[----:B------:R-:W-:-:S05]  /*9690*/  LOP3.LUT R5, R0, 0x80, R5, 0xf8, !PT ;  /* 0x0000008000057812 */ /* 0x000fca00078ef805 */
[----:B------:R0:W-:Y:S01]  /*96a0*/  STG.E.U8 desc[UR36][R2.64], R5 ;  /* 0x0000000502007986 */ /* 0x0001e2000c101124 */
[----:B------:R-:W-:Y:S05]  /*96b0*/  BRA `(.L_x_1659) ;  /* 0x00000000005c7947 */ /* 0x000fea0003800000 */
.L_x_1681:
        /* <DEDUP_REMOVED lines=12> */
.L_x_1687:
[----:B------:R-:W-:Y:S02]  /*9780*/  ISETP.GT.U32.AND P0, PT, R4, 0x7f800000, PT ;  /* 0x7f8000000400780c */ /* 0x000fe40003f04070 */
[----:B------:R-:W-:-:S04]  /*9790*/  MOV R0, 0x7f ;  /* 0x0000007f00007802 */ /* 0x000fc80000000f00 */
[----:B------:R-:W-:-:S07]  /*97a0*/  SEL R0, R0, 0x7c, P0 ;  /* 0x0000007c00007807 */ /* 0x000fce0000000000 */
.L_x_1688:
[----:B------:R-:W-:Y:S05]  /*97b0*/  BSYNC.RECONVERGENT B0 ;  /* 0x0000000000007941 */ /* 0x000fea0003800200 */
.L_x_1686:
[----:B------:R-:W-:-:S04]  /*97c0*/  SHF.R.U32.HI R5, RZ, 0x18, R5 ;  /* 0x00000018ff057819 */ /* 0x000fc80000011605 */
[----:B------:R-:W-:-:S05]  /*97d0*/  LOP3.LUT R5, R0, 0x80, R5, 0xf8, !PT ;  /* 0x0000008000057812 */ /* 0x000fca00078ef805 */
[----:B------:R0:W-:Y:S01]  /*97e0*/  STG.E.U8 desc[UR36][R2.64], R5 ;  /* 0x0000000502007986 */ /* 0x0001e2000c101124 */
[----:B------:R-:W-:Y:S05]  /*97f0*/  BRA `(.L_x_1659) ;  /* 0x00000000000c7947 */ /* 0x000fea0003800000 */
.L_x_1680:
[----:B------:R-:W-:-:S05]  /*9800*/  HADD2.F32 R0, -RZ, R0.H0_H0 ;  /* 0x20000000ff007230 */ /* 0x000fca0000004100 */
[----:B------:R-:W-:-:S05]  /*9810*/  F2FP.BF16.F32.PACK_AB R0, RZ, R0 ;  /* 0x00000000ff00723e */ /* 0x000fca00000010ff */
[----:B------:R0:W-:Y:S02]  /*9820*/  STG.E.U16 desc[UR36][R2.64], R0 ;  /* 0x0000000002007986 */ /* 0x0001e4000c101524 */
.L_x_1659:
[----:B------:R-:W-:-:S07]  /*9830*/  VIADD R17, R17, 0x80 ;  /* 0x0000008011117836 */ /* 0x000fce0000000000 */
.L_x_1619:
[----:B------:R-:W-:Y:S05]  /*9840*/  BSYNC.RECONVERGENT B6 ;  /* 0x0000000000067941 */ /* 0x000fea0003800200 */
.L_x_1618:
        /* <DEDUP_REMOVED lines=306> */
.L_x_1689:
        /* <DEDUP_REMOVED lines=20> */
.L_x_1693:
[----:B------:R-:W2:Y:S02]  /*acb0*/  LDG.E.U8 R2, desc[UR36][R2.64] ;  /* 0x0000002402027981 */ /* 0x000ea4000c1e1100 */
[----:B--2---:R-:W-:-:S04]  /*acc0*/  I2FP.F32.U32 R0, R2 ;  /* 0x0000000200007245 */ /* 0x004fc80000201000 */
[----:B------:R-:W-:Y:S01]  /*acd0*/  F2FP.F16.F32.PACK_AB R0, RZ, R0 ;  /* 0x00000000ff00723e */ /* 0x000fe200000000ff */
[----:B------:R-:W-:Y:S06]  /*ace0*/  BRA `(.L_x_1695) ;  /* 0x0000000c009c7947 */ /* 0x000fec0003800000 */
.L_x_1692:
        /* <DEDUP_REMOVED lines=10> */
.L_x_1697:
[----:B------:R-:W2:Y:S02]  /*ad90*/  LDG.E R2, desc[UR36][R2.64] ;  /* 0x0000002402027981 */ /* 0x000ea4000c1e1900 */
[----:B--2---:R-:W-:-:S04]  /*ada0*/  I2FP.F32.S32 R0, R2 ;  /* 0x0000000200007245 */ /* 0x004fc80000201400 */
[----:B------:R-:W-:Y:S01]  /*adb0*/  F2FP.F16.F32.PACK_AB R0, RZ, R0 ;  /* 0x00000000ff00723e */ /* 0x000fe200000000ff */
[----:B------:R-:W-:Y:S06]  /*adc0*/  BRA `(.L_x_1695) ;  /* 0x0000000c00647947 */ /* 0x000fec0003800000 */
.L_x_1696:
[----:B------:R-:W2:Y:S02]  /*add0*/  LDG.E.U16 R2, desc[UR36][R2.64] ;  /* 0x0000002402027981 */ /* 0x000ea4000c1e1500 */
[----:B--2---:R-:W0:Y:S02]  /*ade0*/  I2F.S16 R0, R2 ;  /* 0x0000000200007306 */ /* 0x004e240000101400 */
[----:B0-----:R-:W-:Y:S01]  /*adf0*/  F2FP.F16.F32.PACK_AB R0, RZ, R0 ;  /* 0x00000000ff00723e */ /* 0x001fe200000000ff */
[----:B------:R-:W-:Y:S06]  /*ae00*/  BRA `(.L_x_1695) ;  /* 0x0000000c00547947 */ /* 0x000fec0003800000 */
.L_x_1691:
        /* <DEDUP_REMOVED lines=9> */
.L_x_1699:
[----:B------:R1:W5:Y:S01]  /*aea0*/  LDG.E.U16 R0, desc[UR36][R2.64] ;  /* 0x0000002402007981 */ /* 0x000362000c1e1500 */
[----:B------:R-:W-:Y:S05]  /*aeb0*/  BRA `(.L_x_1695) ;  /* 0x0000000c00287947 */ /* 0x000fea0003800000 */
.L_x_1698:
        /* <DEDUP_REMOVED lines=9> */
.L_x_1701:
[----:B------:R0:W5:Y:S01]  /*af50*/  LDG.E.U16 R0, desc[UR36][R2.64] ;  /* 0x0000002402007981 */ /* 0x000162000c1e1500 */
[----:B------:R-:W-:Y:S05]  /*af60*/  BRA `(.L_x_1695) ;  /* 0x0000000800fc7947 */ /* 0x000fea0003800000 */
.L_x_1700:
        /* <DEDUP_REMOVED lines=12> */
.L_x_1690:
        /* <DEDUP_REMOVED lines=13> */
.L_x_1704:
        /* <DEDUP_REMOVED lines=12> */
.L_x_1703:
        /* <DEDUP_REMOVED lines=27> */
.L_x_1706:
        /* <DEDUP_REMOVED lines=13> */
.L_x_1705:
[----:B------:R-:W2:Y:S02]  /*b440*/  LDG.E.U16 R0, desc[UR36][R2.64] ;  /* 0x0000002402007981 */ /* 0x000ea4000c1e1500 */
[----:B--2---:R-:W-:-:S04]  /*b450*/  SHF.L.U32 R0, R0, 0x10, RZ ;  /* 0x0000001000007819 */ /* 0x004fc800000006ff */
[----:B------:R-:W-:Y:S01]  /*b460*/  F2FP.F16.F32.PACK_AB R0, RZ, R0 ;  /* 0x00000000ff00723e */ /* 0x000fe200000000ff */
[----:B------:R-:W-:Y:S06]  /*b470*/  BRA `(.L_x_1695) ;  /* 0x0000000400b87947 */ /* 0x000fec0003800000 */
.L_x_1702:
        /* <DEDUP_REMOVED lines=12> */
.L_x_1709:
        /* <DEDUP_REMOVED lines=21> */
.L_x_1713:
[----:B------:R-:W-:Y:S05]  /*b690*/  BSYNC.RECONVERGENT B1 ;  /* 0x0000000000017941 */ /* 0x000fea0003800200 */
.L_x_1712:
[----:B------:R-:W-:Y:S01]  /*b6a0*/  IMAD.SHL.U32 R0, R0, 0x100000, RZ ;  /* 0x0010000000007824 */ /* 0x000fe200078e00ff */
[----:B------:R-:W-:-:S04]  /*b6b0*/  LEA R2, R2, 0x3b800000, 0x17 ;  /* 0x3b80000002027811 */ /* 0x000fc800078eb8ff */
[----:B------:R-:W-:-:S07]  /*b6c0*/  LOP3.LUT R0, R2, R0, R7, 0xfe, !PT ;  /* 0x0000000002007212 */ /* 0x000fce00078efe07 */
.L_x_1711:
[----:B------:R-:W-:Y:S05]  /*b6d0*/  BSYNC.RECONVERGENT B0 ;  /* 0x0000000000007941 */ /* 0x000fea0003800200 */
.L_x_1710:
[----:B------:R-:W-:Y:S01]  /*b6e0*/  F2FP.F16.F32.PACK_AB R0, RZ, R0 ;  /* 0x00000000ff00723e */ /* 0x000fe200000000ff */
[----:B------:R-:W-:Y:S06]  /*b6f0*/  BRA `(.L_x_1695) ;  /* 0x0000000400187947 */ /* 0x000fec0003800000 */
.L_x_1708:
        /* <DEDUP_REMOVED lines=21> */
.L_x_1717:
[----:B------:R-:W-:Y:S05]  /*b850*/  BSYNC.RECONVERGENT B1 ;  /* 0x0000000000017941 */ /* 0x000fea0003800200 */
.L_x_1716:
[----:B------:R-:W-:Y:S02]  /*b860*/  SHF.L.U32 R0, R0, 0x15, RZ ;  /* 0x0000001500007819 */ /* 0x000fe400000006ff */
[----:B------:R-:W-:-:S04]  /*b870*/  LEA R2, R2, 0x37800000, 0x17 ;  /* 0x3780000002027811 */ /* 0x000fc800078eb8ff */
[----:B------:R-:W-:-:S07]  /*b880*/  LOP3.LUT R0, R2, R0, R7, 0xfe, !PT ;  /* 0x0000000002007212 */ /* 0x000fce00078efe07 */
.L_x_1715:
[----:B------:R-:W-:Y:S05]  /*b890*/  BSYNC.RECONVERGENT B0 ;  /* 0x0000000000007941 */ /* 0x000fea0003800200 */
.L_x_1714:
[----:B------:R-:W-:Y:S01]  /*b8a0*/  F2FP.F16.F32.PACK_AB R0, RZ, R0 ;  /* 0x00000000ff00723e */ /* 0x000fe200000000ff */
[----:B------:R-:W-:Y:S06]  /*b8b0*/  BRA `(.L_x_1695) ;  /* 0x0000000000a87947 */ /* 0x000fec0003800000 */
.L_x_1707:
        /* <DEDUP_REMOVED lines=14> */
.L_x_1721:
[----:B------:R-:W-:Y:S05]  /*b9a0*/  BSYNC.RECONVERGENT B0 ;  /* 0x0000000000007941 */ /* 0x000fea0003800200 */
.L_x_1720:
[----:B------:R-:W-:Y:S01]  /*b9b0*/  F2FP.F16.F32.PACK_AB R0, RZ, R0 ;  /* 0x00000000ff00723e */ /* 0x000fe200000000ff */
[----:B------:R-:W-:Y:S06]  /*b9c0*/  BRA `(.L_x_1695) ;  /* 0x0000000000647947 */ /* 0x000fec0003800000 */
.L_x_1694:
        /* <DEDUP_REMOVED lines=16> */
.L_x_1722:
[----:B------:R-:W-:Y:S01]  /*bad0*/  PRMT R0, RZ, 0x7610, R0 ;  /* 0x00007610ff007816 */ /* 0x000fe20000000000 */
[----:B------:R-:W-:Y:S06]  /*bae0*/  BRA `(.L_x_1695) ;  /* 0x00000000001c7947 */ /* 0x000fec0003800000 */
.L_x_1719:
[----:B------:R-:W2:Y:S02]  /*baf0*/  LDG.E.64 R2, desc[UR36][R2.64] ;  /* 0x0000002402027981 */ /* 0x000ea4000c1e1b00 */
[----:B--2---:R-:W0:Y:S02]  /*bb00*/  I2F.U64 R0, R2 ;  /* 0x0000000200007312 */ /* 0x004e240000301000 */
[----:B0-----:R-:W-:Y:S01]  /*bb10*/  F2FP.F16.F32.PACK_AB R0, RZ, R0 ;  /* 0x00000000ff00723e */ /* 0x001fe200000000ff */
[----:B------:R-:W-:Y:S06]  /*bb20*/  BRA `(.L_x_1695) ;  /* 0x00000000000c7947 */ /* 0x000fec0003800000 */
.L_x_1718:
[----:B------:R-:W2:Y:S02]  /*bb30*/  LDG.E R2, desc[UR36][R2.64] ;  /* 0x0000002402027981 */ /* 0x000ea4000c1e1900 */
[----:B--2---:R-:W-:-:S04]  /*bb40*/  I2FP.F32.U32 R0, R2 ;  /* 0x0000000200007245 */ /* 0x004fc80000201000 */
[----:B------:R-:W-:-:S07]  /*bb50*/  F2FP.F16.F32.PACK_AB R0, RZ, R0 ;  /* 0x00000000ff00723e */ /* 0x000fce00000000ff */
.L_x_1695:
        /* <DEDUP_REMOVED lines=20> */
.L_x_1726:
[----:B------:R-:W-:-:S06]  /*bca0*/  HADD2.F32 R3, -RZ, R0.H0_H0 ;  /* 0x20000000ff037230 */ /* 0x000fcc0000004100 */
[----:B------:R-:W0:Y:S02]  /*bcb0*/  F2I.S64.TRUNC R2, R3 ;  /* 0x0000000300027311 */ /* 0x000e24000020d900 */
[----:B0-----:R-:W-:Y:S01]  /*bcc0*/  STG.E.U8 desc[UR36][R16.64], R2 ;  /* 0x0000000210007986 */ /* 0x001fe2000c101124 */
[----:B------:R-:W-:Y:S05]  /*bcd0*/  EXIT ;  /* 0x000000000000794d */ /* 0x000fea0003800000 */
.L_x_1725:
        /* <DEDUP_REMOVED lines=10> */
.L_x_1729:
[----:B------:R-:W-:-:S04]  /*bd80*/  HADD2.F32 R0, -RZ, R0.H0_H0 ;  /* 0x20000000ff007230 */ /* 0x000fc80000004100 */
[----:B------:R-:W0:Y:S02]  /*bd90*/  F2I.FTZ.TRUNC.NTZ R3, R0 ;  /* 0x0000000000037305 */ /* 0x000e24000021f100 */
[----:B0-----:R-:W-:Y:S01]  /*bda0*/  STG.E desc[UR36][R16.64], R3 ;  /* 0x0000000310007986 */ /* 0x001fe2000c101924 */
[----:B------:R-:W-:Y:S05]  /*bdb0*/  EXIT ;  /* 0x000000000000794d */ /* 0x000fea0003800000 */
.L_x_1728:
[----:B------:R-:W-:-:S04]  /*bdc0*/  HADD2.F32 R0, -RZ, R0.H0_H0 ;  /* 0x20000000ff007230 */ /* 0x000fc80000004100 */
[----:B------:R-:W0:Y:S02]  /*bdd0*/  F2I.FTZ.TRUNC.NTZ R3, R0 ;  /* 0x0000000000037305 */ /* 0x000e24000021f100 */
[----:B0-----:R-:W-:Y:S01]  /*bde0*/  STG.E.U16 desc[UR36][R16.64], R3 ;  /* 0x0000000310007986 */ /* 0x001fe2000c101524 */
[----:B------:R-:W-:Y:S05]  /*bdf0*/  EXIT ;  /* 0x000000000000794d */ /* 0x000fea0003800000 */
.L_x_1724:
        /* <DEDUP_REMOVED lines=9> */
.L_x_1731:
[----:B------:R-:W-:Y:S01]  /*be90*/  STG.E.U16 desc[UR36][R16.64], R0 ;  /* 0x0000000010007986 */ /* 0x000fe2000c101524 */
[----:B------:R-:W-:Y:S05]  /*bea0*/  EXIT ;  /* 0x000000000000794d */ /* 0x000fea0003800000 */
.L_x_1730:
        /* <DEDUP_REMOVED lines=10> */
.L_x_1733:
[----:B------:R-:W-:-:S05]  /*bf50*/  HADD2.F32 R0, -RZ, R0.H0_H0 ;  /* 0x20000000ff007230 */ /* 0x000fca0000004100 */
[----:B------:R-:W-:-:S04]  /*bf60*/  F2FP.F16.F32.PACK_AB R0, RZ, R0 ;  /* 0x00000000ff00723e */ /* 0x000fc800000000ff */
[----:B------:R-:W-:-:S05]  /*bf70*/  PRMT R0, R0, 0x5410, RZ ;  /* 0x0000541000007816 */ /* 0x000fca00000000ff */
[----:B------:R-:W-:Y:S01]  /*bf80*/  STG.E desc[UR36][R16.64], R0 ;  /* 0x0000000010007986 */ /* 0x000fe2000c101924 */
[----:B------:R-:W-:Y:S05]  /*bf90*/  EXIT ;  /* 0x000000000000794d */ /* 0x000fea0003800000 */
.L_x_1732:
[----:B------:R-:W-:-:S05]  /*bfa0*/  HADD2.F32 R2, -RZ, R0.H0_H0 ;  /* 0x20000000ff027230 */ /* 0x000fca0000004100 */
[----:B------:R-:W-:-:S06]  /*bfb0*/  FMUL.FTZ R2, R2, 1 ;  /* 0x3f80000002027820 */ /* 0x000fcc0000410000 */
[----:B------:R-:W0:Y:S02]  /*bfc0*/  F2F.F64.F32 R2, R2 ;  /* 0x0000000200027310 */ /* 0x000e240000201800 */
[----:B0-----:R-:W-:Y:S01]  /*bfd0*/  STG.E.64 desc[UR36][R16.64], R2 ;  /* 0x0000000210007986 */ /* 0x001fe2000c101b24 */
[----:B------:R-:W-:Y:S05]  /*bfe0*/  EXIT ;  /* 0x000000000000794d */ /* 0x000fea0003800000 */
.L_x_1723:
        /* <DEDUP_REMOVED lines=14> */
.L_x_1737:
        /* <DEDUP_REMOVED lines=17> */
.L_x_1740:
[----:B------:R-:W-:-:S04]  /*c1e0*/  SHF.R.U32.HI R3, RZ, 0x18, R3 ;  /* 0x00000018ff037819 */ /* 0x000fc80000011603 */
[----:B------:R-:W-:-:S04]  /*c1f0*/  LOP3.LUT R0, R0, 0x80, R3, 0xf8, !PT ;  /* 0x0000008000007812 */ /* 0x000fc800078ef803 */
[----:B------:R-:W-:-:S07]  /*c200*/  PRMT R8, R0, 0x7610, R8 ;  /* 0x0000761000087816 */ /* 0x000fce0000000008 */
.L_x_1739:
[----:B------:R-:W-:Y:S05]  /*c210*/  BSYNC.RECONVERGENT B0 ;  /* 0x0000000000007941 */ /* 0x000fea0003800200 */
.L_x_1738:
[----:B------:R-:W-:Y:S01]  /*c220*/  STG.E.U8 desc[UR36][R16.64], R8 ;  /* 0x0000000810007986 */ /* 0x000fe2000c101124 */
[----:B------:R-:W-:Y:S05]  /*c230*/  EXIT ;  /* 0x000000000000794d */ /* 0x000fea0003800000 */
.L_x_1736:
        /* <DEDUP_REMOVED lines=17> */
.L_x_1743:
[----:B------:R-:W-:-:S04]  /*c350*/  SHF.R.U32.HI R3, RZ, 0x18, R3 ;  /* 0x00000018ff037819 */ /* 0x000fc80000011603 */
[----:B------:R-:W-:-:S04]  /*c360*/  LOP3.LUT R0, R0, 0x80, R3, 0xf8, !PT ;  /* 0x0000008000007812 */ /* 0x000fc800078ef803 */
[----:B------:R-:W-:-:S07]  /*c370*/  PRMT R8, R0, 0x7610, R8 ;  /* 0x0000761000087816 */ /* 0x000fce0000000008 */
.L_x_1742:
[----:B------:R-:W-:Y:S05]  /*c380*/  BSYNC.RECONVERGENT B0 ;  /* 0x0000000000007941 */ /* 0x000fea0003800200 */
.L_x_1741:
[----:B------:R-:W-:Y:S01]  /*c390*/  STG.E.U8 desc[UR36][R16.64], R8 ;  /* 0x0000000810007986 */ /* 0x000fe2000c101124 */
[----:B------:R-:W-:Y:S05]  /*c3a0*/  EXIT ;  /* 0x000000000000794d */ /* 0x000fea0003800000 */
.L_x_1735:
        /* <DEDUP_REMOVED lines=22> */
.L_x_1745:
[----:B------:R-:W-:-:S06]  /*c510*/  HADD2.F32 R2, -RZ, R0.H0_H0 ;  /* 0x20000000ff027230 */ /* 0x000fcc0000004100 */
[----:B------:R-:W0:Y:S02]  /*c520*/  F2I.U64.TRUNC R2, R2 ;  /* 0x0000000200027311 */ /* 0x000e24000020d800 */
[----:B0-----:R-:W-:Y:S01]  /*c530*/  STG.E.64 desc[UR36][R16.64], R2 ;  /* 0x0000000210007986 */ /* 0x001fe2000c101b24 */
[----:B------:R-:W-:Y:S05]  /*c540*/  EXIT ;  /* 0x000000000000794d */ /* 0x000fea0003800000 */
.L_x_1744:
[----:B------:R-:W-:-:S04]  /*c550*/  HADD2.F32 R0, -RZ, R0.H0_H0 ;  /* 0x20000000ff007230 */ /* 0x000fc80000004100 */
[----:B------:R-:W0:Y:S02]  /*c560*/  F2I.FTZ.U32.TRUNC.NTZ R3, R0 ;  /* 0x0000000000037305 */ /* 0x000e24000021f000 */
[----:B0-----:R-:W-:Y:S01]  /*c570*/  STG.E desc[UR36][R16.64], R3 ;  /* 0x0000000310007986 */ /* 0x001fe2000c101924 */
[----:B------:R-:W-:Y:S05]  /*c580*/  EXIT ;  /* 0x000000000000794d */ /* 0x000fea0003800000 */
.L_x_1734:
        /* <DEDUP_REMOVED lines=11> */
.L_x_1747:
[----:B------:R-:W-:Y:S01]  /*c640*/  HADD2.F32 R0, -RZ, R0.H0_H0 ;  /* 0x20000000ff007230 */ /* 0x000fe20000004100 */
[----:B------:R-:W-:-:S04]  /*c650*/  CS2R R6, SRZ ;  /* 0x0000000000067805 */ /* 0x000fc8000001ff00 */
[----:B------:R-:W-:-:S04]  /*c660*/  FMUL.FTZ R0, R0, 1 ;  /* 0x3f80000000007820 */ /* 0x000fc80000410000 */
[----:B------:R-:W0:Y:S02]  /*c670*/  F2F.F64.F32 R4, R0 ;  /* 0x0000000000047310 */ /* 0x000e240000201800 */
[----:B0-----:R-:W-:Y:S01]  /*c680*/  STG.E.128 desc[UR36][R16.64], R4 ;  /* 0x0000000410007986 */ /* 0x001fe2000c101d24 */
[----:B------:R-:W-:Y:S05]  /*c690*/  EXIT ;  /* 0x000000000000794d */ /* 0x000fea0003800000 */
.L_x_1746:
[----:B------:R-:W-:-:S09]  /*c6a0*/  UISETP.NE.AND UP0, UPT, UR4, 0xf, UPT ;  /* 0x0000000f0400788c */ /* 0x000fd2000bf05270 */
[----:B------:R-:W-:Y:S05]  /*c6b0*/  BRA.U !UP0, `(.L_x_1748) ;  /* 0x0000000108e87547 */ /* 0x000fea000b800000 */
[----:B------:R-:W-:-:S09]  /*c6c0*/  UISETP.NE.AND UP0, UPT, UR4, 0x17, UPT ;  /* 0x000000170400788c */ /* 0x000fd2000bf05270 */
[----:B------:R-:W-:Y:S05]  /*c6d0*/  BRA.U !UP0, `(.L_x_1749) ;  /* 0x0000000108907547 */ /* 0x000fea000b800000 */
[----:B------:R-:W-:-:S09]  /*c6e0*/  UISETP.NE.AND UP0, UPT, UR4, 0x18, UPT ;  /* 0x000000180400788c */ /* 0x000fd2000bf05270 */
[----:B------:R-:W-:Y:S05]  /*c6f0*/  BRA.U !UP0, `(.L_x_1750) ;  /* 0x0000000108447547 */ /* 0x000fea000b800000 */
.L_x_1727:
        /* <DEDUP_REMOVED lines=16> */
.L_x_1751:
[----:B------:R-:W-:Y:S05]  /*c800*/  EXIT ;  /* 0x000000000000794d */ /* 0x000fea0003800000 */
.L_x_1750:
        /* <DEDUP_REMOVED lines=13> */
.L_x_1753:
[----:B------:R-:W-:Y:S05]  /*c8e0*/  BSYNC.RECONVERGENT B0 ;  /* 0x0000000000007941 */ /* 0x000fea0003800200 */
.L_x_1752:
[----:B------:R-:W-:-:S05]  /*c8f0*/  LOP3.LUT R3, R0, 0x80, R3, 0xf8, !PT ;  /* 0x0000008000037812 */ /* 0x000fca00078ef803 */
[----:B------:R-:W-:Y:S01]  /*c900*/  STG.E.U8 desc[UR36][R16.64], R3 ;  /* 0x0000000310007986 */ /* 0x000fe2000c101124 */
[----:B------:R-:W-:Y:S05]  /*c910*/  EXIT ;  /* 0x000000000000794d */ /* 0x000fea0003800000 */
.L_x_1749:
        /* <DEDUP_REMOVED lines=12> */
.L_x_1755:
[----:B------:R-:W-:Y:S01]  /*c9e0*/  HFMA2 R0, -RZ, RZ, 0, 7.569789886474609375e-06 ;  /* 0x0000007fff007431 */ /* 0x000fe200000001ff */
[----:B------:R-:W-:-:S04]  /*c9f0*/  ISETP.GT.U32.AND P0, PT, R2, 0x7f800000, PT ;  /* 0x7f8000000200780c */ /* 0x000fc80003f04070 */
[----:B------:R-:W-:-:S09]  /*ca00*/  SEL R0, R0, 0x7c, P0 ;  /* 0x0000007c00007807 */ /* 0x000fd20000000000 */
.L_x_1756:
[----:B------:R-:W-:Y:S05]  /*ca10*/  BSYNC.RECONVERGENT B0 ;  /* 0x0000000000007941 */ /* 0x000fea0003800200 */
.L_x_1754:
[----:B------:R-:W-:-:S04]  /*ca20*/  SHF.R.U32.HI R3, RZ, 0x18, R3 ;  /* 0x00000018ff037819 */ /* 0x000fc80000011603 */
[----:B------:R-:W-:-:S05]  /*ca30*/  LOP3.LUT R3, R0, 0x80, R3, 0xf8, !PT ;  /* 0x0000008000037812 */ /* 0x000fca00078ef803 */
[----:B------:R-:W-:Y:S01]  /*ca40*/  STG.E.U8 desc[UR36][R16.64], R3 ;  /* 0x0000000310007986 */ /* 0x000fe2000c101124 */
[----:B------:R-:W-:Y:S05]  /*ca50*/  EXIT ;  /* 0x000000000000794d */ /* 0x000fea0003800000 */
.L_x_1748:
[----:B------:R-:W-:-:S05]  /*ca60*/  HADD2.F32 R0, -RZ, R0.H0_H0 ;  /* 0x20000000ff007230 */ /* 0x000fca0000004100 */
[----:B------:R-:W-:-:S05]  /*ca70*/  F2FP.BF16.F32.PACK_AB R0, RZ, R0 ;  /* 0x00000000ff00723e */ /* 0x000fca00000010ff */
[----:B------:R-:W-:Y:S01]  /*ca80*/  STG.E.U16 desc[UR36][R16.64], R0 ;  /* 0x0000000010007986 */ /* 0x000fe2000c101524 */
[----:B------:R-:W-:Y:S05]  /*ca90*/  EXIT ;  /* 0x000000000000794d */ /* 0x000fea0003800000 */
.L_x_1757:
        /* <DEDUP_REMOVED lines=14> */
.L_x_7994:


//--------------------- .text._ZN2at6native27unrolled_elementwise_kernelINS0_13AUnaryFunctorIN3c104HalfES4_S4_ZZZNS0_20copysign_kernel_cudaERNS_18TensorIteratorBaseEENKUlvE_clEvENKUlvE2_clEvEUlS4_S4_E_EESt5arrayIPcLm2EELi4E23TrivialOffsetCalculatorILi1EjESF_NS0_6memory12LoadWithCastILi1EEENSG_13StoreWithCastILi1EEEEEviT_T0_T2_T3_T4_T5_ --------------------------
	.section	.text._ZN2at6native27unrolled_elementwise_kernelINS0_13AUnaryFunctorIN3c104HalfES4_S4_ZZZNS0_20copysign_kernel_cudaERNS_18TensorIteratorBaseEENKUlvE_clEvENKUlvE2_clEvEUlS4_S4_E_EESt5arrayIPcLm2EELi4E23TrivialOffsetCalculatorILi1EjESF_NS0_6memory12LoadWithCastILi1EEENSG_13StoreWithCastILi1EEEEEviT_T0_T2_T3_T4_T5_,"ax",@progbits
	.align	128
        .global         _ZN2at6native27unrolled_elementwise_kernelINS0_13AUnaryFunctorIN3c104HalfES4_S4_ZZZNS0_20copysign_kernel_cudaERNS_18TensorIteratorBaseEENKUlvE_clEvENKUlvE2_clEvEUlS4_S4_E_EESt5arrayIPcLm2EELi4E23TrivialOffsetCalculatorILi1EjESF_NS0_6memory12LoadWithCastILi1EEENSG_13StoreWithCastILi1EEEEEviT_T0_T2_T3_T4_T5_
        .type           _ZN2at6native27unrolled_elementwise_kernelINS0_13AUnaryFunctorIN3c104HalfES4_S4_ZZZNS0_20copysign_kernel_cudaERNS_18TensorIteratorBaseEENKUlvE_clEvENKUlvE2_clEvEUlS4_S4_E_EESt5arrayIPcLm2EELi4E23TrivialOffsetCalculatorILi1EjESF_NS0_6memory12LoadWithCastILi1EEENSG_13StoreWithCastILi1EEEEEviT_T0_T2_T3_T4_T5_,@function
        .size           _ZN2at6native27unrolled_elementwise_kernelINS0_13AUnaryFunctorIN3c104HalfES4_S4_ZZZNS0_20copysign_kernel_cudaERNS_18TensorIteratorBaseEENKUlvE_clEvENKUlvE2_clEvEUlS4_S4_E_EESt5arrayIPcLm2EELi4E23TrivialOffsetCalculatorILi1EjESF_NS0_6memory12LoadWithCastILi1EEENSG_13StoreWithCastILi1EEEEEviT_T0_T2_T3_T4_T5_,(.L_x_7995 - _ZN2at6native27unrolled_elementwise_kernelINS0_13AUnaryFunctorIN3c104HalfES4_S4_ZZZNS0_20copysign_kernel_cudaERNS_18TensorIteratorBaseEENKUlvE_clEvENKUlvE2_clEvEUlS4_S4_E_EESt5arrayIPcLm2EELi4E23TrivialOffsetCalculatorILi1EjESF_NS0_6memory12LoadWithCastILi1EEENSG_13StoreWithCastILi1EEEEEviT_T0_T2_T3_T4_T5_)
        .other          _ZN2at6native27unrolled_elementwise_kernelINS0_13AUnaryFunctorIN3c104HalfES4_S4_ZZZNS0_20copysign_kernel_cudaERNS_18TensorIteratorBaseEENKUlvE_clEvENKUlvE2_clEvEUlS4_S4_E_EESt5arrayIPcLm2EELi4E23TrivialOffsetCalculatorILi1EjESF_NS0_6memory12LoadWithCastILi1EEENSG_13StoreWithCastILi1EEEEEviT_T0_T2_T3_T4_T5_,@"STO_CUDA_ENTRY STV_DEFAULT"
_ZN2at6native27unrolled_elementwise_kernelINS0_13AUnaryFunctorIN3c104HalfES4_S4_ZZZNS0_20copysign_kernel_cudaERNS_18TensorIteratorBaseEENKUlvE_clEvENKUlvE2_clEvEUlS4_S4_E_EESt5arrayIPcLm2EELi4E23TrivialOffsetCalculatorILi1EjESF_NS0_6memory12LoadWithCastILi1EEENSG_13StoreWithCastILi1EEEEEviT_T0_T2_T3_T4_T5_:
.text._ZN2at6native27unrolled_elementwise_kernelINS0_13AUnaryFunctorIN3c104HalfES4_S4_ZZZNS0_20copysign_kernel_cudaERNS_18TensorIteratorBaseEENKUlvE_clEvENKUlvE2_clEvEUlS4_S4_E_EESt5arrayIPcLm2EELi4E23TrivialOffsetCalculatorILi1EjESF_NS0_6memory12LoadWithCastILi1EEENSG_13StoreWithCastILi1EEEEEviT_T0_T2_T3_T4_T5_:
        /* <DEDUP_REMOVED lines=34> */
.L_x_1763:
[----:B------:R-:W2:Y:S02]  /*0220*/  LDG.E.U8 R2, desc[UR36][R2.64] ;  /* 0x0000002402027981 */ /* 0x000ea4000c1e1100 */
[----:B--2---:R-:W-:-:S04]  /*0230*/  I2FP.F32.U32 R0, R2 ;  /* 0x0000000200007245 */ /* 0x004fc80000201000 */
[----:B------:R-:W-:-:S04]  /*0240*/  F2FP.F16.F32.PACK_AB R0, RZ, R0 ;  /* 0x00000000ff00723e */ /* 0x000fc800000000ff */
[----:B------:R-:W-:Y:S01]  /*0250*/  PRMT R24, R0, 0x7610, R24 ;  /* 0x0000761000187816 */ /* 0x000fe20000000018 */
[----:B------:R-:W-:Y:S06]  /*0260*/  BRA `(.L_x_1765) ;  /* 0x0000000c00d47947 */ /* 0x000fec0003800000 */
.L_x_1762:
        /* <DEDUP_REMOVED lines=11> */
.L_x_1767:
[----:B------:R-:W2:Y:S02]  /*0320*/  LDG.E R2, desc[UR36][R2.64] ;  /* 0x0000002402027981 */ /* 0x000ea4000c1e1900 */
[----:B--2---:R-:W-:-:S04]  /*0330*/  I2FP.F32.S32 R0, R2 ;  /* 0x0000000200007245 */ /* 0x004fc80000201400 */
[----:B------:R-:W-:-:S04]  /*0340*/  F2FP.F16.F32.PACK_AB R0, RZ, R0 ;  /* 0x00000000ff00723e */ /* 0x000fc800000000ff */
[----:B------:R-:W-:Y:S01]  /*0350*/  PRMT R24, R0, 0x7610, R24 ;  /* 0x0000761000187816 */ /* 0x000fe20000000018 */
[----:B------:R-:W-:Y:S06]  /*0360*/  BRA `(.L_x_1765) ;  /* 0x0000000c00947947 */ /* 0x000fec0003800000 */
.L_x_1766:
[----:B------:R-:W2:Y:S02]  /*0370*/  LDG.E.U16 R2, desc[UR36][R2.64] ;  /* 0x0000002402027981 */ /* 0x000ea4000c1e1500 */
[----:B--2---:R-:W0:Y:S02]  /*0380*/  I2F.S16 R0, R2 ;  /* 0x0000000200007306 */ /* 0x004e240000101400 */
[----:B0-----:R-:W-:-:S04]  /*0390*/  F2FP.F16.F32.PACK_AB R0, RZ, R0 ;  /* 0x00000000ff00723e */ /* 0x001fc800000000ff */
[----:B------:R-:W-:Y:S01]  /*03a0*/  PRMT R24, R0, 0x7610, R24 ;  /* 0x0000761000187816 */ /* 0x000fe20000000018 */
[----:B------:R-:W-:Y:S06]  /*03b0*/  BRA `(.L_x_1765) ;  /* 0x0000000c00807947 */ /* 0x000fec0003800000 */
.L_x_1761:
        /* <DEDUP_REMOVED lines=9> */
.L_x_1769:
[----:B------:R1:W5:Y:S01]  /*0450*/  LDG.E.U16 R24, desc[UR36][R2.64] ;  /* 0x0000002402187981 */ /* 0x000362000c1e1500 */
[----:B------:R-:W-:Y:S05]  /*0460*/  BRA `(.L_x_1765) ;  /* 0x0000000c00547947 */ /* 0x000fea0003800000 */
.L_x_1768:
        /* <DEDUP_REMOVED lines=9> */
.L_x_1771:
[----:B------:R0:W5:Y:S01]  /*0500*/  LDG.E.U16 R24, desc[UR36][R2.64] ;  /* 0x0000002402187981 */ /* 0x000162000c1e1500 */
[----:B------:R-:W-:Y:S05]  /*0510*/  BRA `(.L_x_1765) ;  /* 0x0000000c00287947 */ /* 0x000fea0003800000 */
.L_x_1770:
        /* <DEDUP_REMOVED lines=13> */
.L_x_1760:
        /* <DEDUP_REMOVED lines=14> */
.L_x_1774:
        /* <DEDUP_REMOVED lines=13> */
.L_x_1773:
        /* <DEDUP_REMOVED lines=27> */
.L_x_1776:
        /* <DEDUP_REMOVED lines=14> */
.L_x_1775:
[----:B------:R-:W2:Y:S02]  /*0a30*/  LDG.E.U16 R0, desc[UR36][R2.64] ;  /* 0x0000002402007981 */ /* 0x000ea4000c1e1500 */
[----:B--2---:R-:W-:-:S05]  /*0a40*/  IMAD.U32 R0, R0, 0x10000, RZ ;  /* 0x0001000000007824 */ /* 0x004fca00078e00ff */
[----:B------:R-:W-:-:S04]  /*0a50*/  F2FP.F16.F32.PACK_AB R0, RZ, R0 ;  /* 0x00000000ff00723e */ /* 0x000fc800000000ff */
[----:B------:R-:W-:Y:S01]  /*0a60*/  PRMT R24, R0, 0x7610, R24 ;  /* 0x0000761000187816 */ /* 0x000fe20000000018 */
[----:B------:R-:W-:Y:S06]  /*0a70*/  BRA `(.L_x_1765) ;  /* 0x0000000400d07947 */ /* 0x000fec0003800000 */
.L_x_1772:
        /* <DEDUP_REMOVED lines=13> */
.L_x_1779:
        /* <DEDUP_REMOVED lines=21> */
.L_x_1783:
[----:B------:R-:W-:Y:S05]  /*0ca0*/  BSYNC.RECONVERGENT B1 ;  /* 0x0000000000017941 */ /* 0x000fea0003800200 */
.L_x_1782:
[----:B------:R-:W-:Y:S01]  /*0cb0*/  IMAD.SHL.U32 R0, R0, 0x100000, RZ ;  /* 0x0010000000007824 */ /* 0x000fe200078e00ff */
[----:B------:R-:W-:-:S04]  /*0cc0*/  LEA R2, R2, 0x3b800000, 0x17 ;  /* 0x3b80000002027811 */ /* 0x000fc800078eb8ff */
[----:B------:R-:W-:-:S07]  /*0cd0*/  LOP3.LUT R0, R2, R0, R7, 0xfe, !PT ;  /* 0x0000000002007212 */ /* 0x000fce00078efe07 */
.L_x_1781:
[----:B------:R-:W-:Y:S05]  /*0ce0*/  BSYNC.RECONVERGENT B0 ;  /* 0x0000000000007941 */ /* 0x000fea0003800200 */
.L_x_1780:
[----:B------:R-:W-:-:S04]  /*0cf0*/  F2FP.F16.F32.PACK_AB R0, RZ, R0 ;  /* 0x00000000ff00723e */ /* 0x000fc800000000ff */
[----:B------:R-:W-:Y:S01]  /*0d00*/  PRMT R24, R0, 0x7610, R24 ;  /* 0x0000761000187816 */ /* 0x000fe20000000018 */
[----:B------:R-:W-:Y:S06]  /*0d10*/  BRA `(.L_x_1765) ;  /* 0x0000000400287947 */ /* 0x000fec0003800000 */
.L_x_1778:
        /* <DEDUP_REMOVED lines=21> */
.L_x_1787:
[----:B------:R-:W-:Y:S05]  /*0e70*/  BSYNC.RECONVERGENT B1 ;  /* 0x0000000000017941 */ /* 0x000fea0003800200 */
.L_x_1786:
[----:B------:R-:W-:Y:S01]  /*0e80*/  IMAD.SHL.U32 R0, R0, 0x200000, RZ ;  /* 0x0020000000007824 */ /* 0x000fe200078e00ff */
[----:B------:R-:W-:-:S04]  /*0e90*/  LEA R2, R2, 0x37800000, 0x17 ;  /* 0x3780000002027811 */ /* 0x000fc800078eb8ff */
[----:B------:R-:W-:-:S07]  /*0ea0*/  LOP3.LUT R0, R2, R0, R7, 0xfe, !PT ;  /* 0x0000000002007212 */ /* 0x000fce00078efe07 */
.L_x_1785:
[----:B------:R-:W-:Y:S05]  /*0eb0*/  BSYNC.RECONVERGENT B0 ;  /* 0x0000000000007941 */ /* 0x000fea0003800200 */
.L_x_1784:
[----:B------:R-:W-:-:S04]  /*0ec0*/  F2FP.F16.F32.PACK_AB R0, RZ, R0 ;  /* 0x00000000ff00723e */ /* 0x000fc800000000ff */
[----:B------:R-:W-:Y:S01]  /*0ed0*/  PRMT R24, R0, 0x7610, R24 ;  /* 0x0000761000187816 */ /* 0x000fe20000000018 */
[----:B------:R-:W-:Y:S06]  /*0ee0*/  BRA `(.L_x_1765) ;  /* 0x0000000000b47947 */ /* 0x000fec0003800000 */
.L_x_1777:
[----:B------:R-:W-:-:S09]  /*0ef0*/  UISETP.NE.AND UP0, UPT, UR4, 0x1c, UPT ;  /* 0x0000001c0400788c */ /* 0x000fd2000bf05270 */
[----:B------:R-:W-:Y:S05]  /*0f00*/  BRA.U !UP0, `(.L_x_1788) ;  /* 0x00000001089c7547 */ /* 0x000fea000b800000 */
[----:B------:R-:W-:-:S09]  /*0f10*/  UISETP.NE.AND UP0, UPT, UR4, 0x1d, UPT ;  /* 0x0000001d0400788c */ /* 0x000fd2000bf05270 */
[----:B------:R-:W-:Y:S05]  /*0f20*/  BRA.U !UP0, `(.L_x_1789) ;  /* 0x0000000108807547 */ /* 0x000fea000b800000 */
[----:B------:R-:W-:-:S09]  /*0f30*/  UISETP.NE.AND UP0, UPT, UR4, 0x2c, UPT ;  /* 0x0000002c0400788c */ /* 0x000fd2000bf05270 */
[----:B------:R-:W-:Y:S05]  /*0f40*/  BRA.U !UP0, `(.L_x_1790) ;  /* 0x0000000108487547 */ /* 0x000fea000b800000 */
.L_x_1764:
        /* <DEDUP_REMOVED lines=16> */
.L_x_1791:
[----:B------:R-:W-:Y:S01]  /*1050*/  PRMT R24, RZ, 0x7610, R24 ;  /* 0x00007610ff187816 */ /* 0x000fe20000000018 */
[----:B------:R-:W-:Y:S06]  /*1060*/  BRA `(.L_x_1765) ;  /* 0x0000000000547947 */ /* 0x000fec0003800000 */
.L_x_1790:
        /* <DEDUP_REMOVED lines=8> */
.L_x_1793:
[----:B------:R-:W-:Y:S05]  /*10f0*/  BSYNC.RECONVERGENT B0 ;  /* 0x0000000000007941 */ /* 0x000fea0003800200 */
.L_x_1792:
[----:B------:R-:W-:-:S04]  /*1100*/  F2FP.F16.F32.PACK_AB R0, RZ, R0 ;  /* 0x00000000ff00723e */ /* 0x000fc800000000ff */
[----:B------:R-:W-:Y:S01]  /*1110*/  PRMT R24, R0, 0x7610, R24 ;  /* 0x0000761000187816 */ /* 0x000fe20000000018 */
[----:B------:R-:W-:Y:S06]  /*1120*/  BRA `(.L_x_1765) ;  /* 0x0000000000247947 */ /* 0x000fec0003800000 */
.L_x_1789:
[----:B------:R-:W2:Y:S02]  /*1130*/  LDG.E.64 R2, desc[UR36][R2.64] ;  /* 0x0000002402027981 */ /* 0x000ea4000c1e1b00 */
[----:B--2---:R-:W0:Y:S02]  /*1140*/  I2F.U64 R0, R2 ;  /* 0x0000000200007312 */ /* 0x004e240000301000 */
[----:B0-----:R-:W-:-:S04]  /*1150*/  F2FP.F16.F32.PACK_AB R0, RZ, R0 ;  /* 0x00000000ff00723e */ /* 0x001fc800000000ff */
[----:B------:R-:W-:Y:S01]  /*1160*/  PRMT R24, R0, 0x7610, R24 ;  /* 0x0000761000187816 */ /* 0x000fe20000000018 */
[----:B------:R-:W-:Y:S06]  /*1170*/  BRA `(.L_x_1765) ;  /* 0x0000000000107947 */ /* 0x000fec0003800000 */
.L_x_1788:
[----:B------:R-:W2:Y:S02]  /*1180*/  LDG.E R2, desc[UR36][R2.64] ;  /* 0x0000002402027981 */ /* 0x000ea4000c1e1900 */
[----:B--2---:R-:W-:-:S04]  /*1190*/  I2FP.F32.U32 R0, R2 ;  /* 0x0000000200007245 */ /* 0x004fc80000201000 */
[----:B------:R-:W-:-:S04]  /*11a0*/  F2FP.F16.F32.PACK_AB R0, RZ, R0 ;  /* 0x00000000ff00723e */ /* 0x000fc800000000ff */
[----:B------:R-:W-:-:S07]  /*11b0*/  PRMT R24, R0, 0x7610, R24 ;  /* 0x0000761000187816 */ /* 0x000fce0000000018 */
.L_x_1765:
[----:B------:R-:W-:-:S07]  /*11c0*/  VIADD R16, R19, 0x80 ;  /* 0x0000008013107836 */ /* 0x000fce0000000000 */
.L_x_1759:
[----:B------:R-:W-:Y:S05]  /*11d0*/  BSYNC.RECONVERGENT B6 ;  /* 0x0000000000067941 */ /* 0x000fea0003800200 */
.L_x_1758:
        /* <DEDUP_REMOVED lines=26> */
.L_x_1799:
[----:B------:R-:W2:Y:S02]  /*1380*/  LDG.E.U8 R2, desc[UR36][R2.64] ;  /* 0x0000002402027981 */ /* 0x000ea4000c1e1100 */
[----:B--2---:R-:W-:-:S04]  /*1390*/  I2FP.F32.U32 R0, R2 ;  /* 0x0000000200007245 */ /* 0x004fc80000201000 */
[----:B------:R-:W-:-:S04]  /*13a0*/  F2FP.F16.F32.PACK_AB R0, RZ, R0 ;  /* 0x00000000ff00723e */ /* 0x000fc800000000ff */
[----:B------:R-:W-:Y:S01]  /*13b0*/  PRMT R23, R0, 0x7610, R23 ;  /* 0x0000761000177816 */ /* 0x000fe20000000017 */
[----:B------:R-:W-:Y:S06]  /*13c0*/  BRA `(.L_x_1801) ;  /* 0x0000000c00d47947 */ /* 0x000fec0003800000 */
.L_x_1798:
        /* <DEDUP_REMOVED lines=11> */
.L_x_1803:
[----:B------:R-:W2:Y:S02]  /*1480*/  LDG.E R2, desc[UR36][R2.64] ;  /* 0x0000002402027981 */ /* 0x000ea4000c1e1900 */
[----:B--2---:R-:W-:-:S04]  /*1490*/  I2FP.F32.S32 R0, R2 ;  /* 0x0000000200007245 */ /* 0x004fc80000201400 */
[----:B------:R-:W-:-:S04]  /*14a0*/  F2FP.F16.F32.PACK_AB R0, RZ, R0 ;  /* 0x00000000ff00723e */ /* 0x000fc800000000ff */
[----:B------:R-:W-:Y:S01]  /*14b0*/  PRMT R23, R0, 0x7610, R23 ;  /* 0x0000761000177816 */ /* 0x000fe20000000017 */
[----:B------:R-:W-:Y:S06]  /*14c0*/  BRA `(.L_x_1801) ;  /* 0x0000000c00947947 */ /* 0x000fec0003800000 */
.L_x_1802:
[----:B------:R-:W2:Y:S02]  /*14d0*/  LDG.E.U16 R2, desc[UR36][R2.64] ;  /* 0x0000002402027981 */ /* 0x000ea4000c1e1500 */
[----:B--2---:R-:W0:Y:S02]  /*14e0*/  I2F.S16 R0, R2 ;  /* 0x0000000200007306 */ /* 0x004e240000101400 */
[----:B0-----:R-:W-:-:S04]  /*14f0*/  F2FP.F16.F32.PACK_AB R0, RZ, R0 ;  /* 0x00000000ff00723e */ /* 0x001fc800000000ff */
[----:B------:R-:W-:Y:S01]  /*1500*/  PRMT R23, R0, 0x7610, R23 ;  /* 0x0000761000177816 */ /* 0x000fe20000000017 */
[----:B------:R-:W-:Y:S06]  /*1510*/  BRA `(.L_x_1801) ;  /* 0x0000000c00807947 */ /* 0x000fec0003800000 */
.L_x_1797:
        /* <DEDUP_REMOVED lines=9> */
.L_x_1805:
[----:B------:R0:W5:Y:S01]  /*15b0*/  LDG.E.U16 R23, desc[UR36][R2.64] ;  /* 0x0000002402177981 */ /* 0x000162000c1e1500 */
[----:B------:R-:W-:Y:S05]  /*15c0*/  BRA `(.L_x_1801) ;  /* 0x0000000c00547947 */ /* 0x000fea0003800000 */
.L_x_1804:
        /* <DEDUP_REMOVED lines=9> */
.L_x_1807:
[----:B------:R1:W5:Y:S01]  /*1660*/  LDG.E.U16 R23, desc[UR36][R2.64] ;  /* 0x0000002402177981 */ /* 0x000362000c1e1500 */
[----:B------:R-:W-:Y:S05]  /*1670*/  BRA `(.L_x_1801) ;  /* 0x0000000c00287947 */ /* 0x000fea0003800000 */
.L_x_1806:
        /* <DEDUP_REMOVED lines=13> */
.L_x_1796:
        /* <DEDUP_REMOVED lines=14> */
.L_x_1810:
        /* <DEDUP_REMOVED lines=13> */
.L_x_1809:
        /* <DEDUP_REMOVED lines=27> */
.L_x_1812:
        /* <DEDUP_REMOVED lines=14> */
.L_x_1811:
[----:B------:R-:W2:Y:S02]  /*1b90*/  LDG.E.U16 R0, desc[UR36][R2.64] ;  /* 0x0000002402007981 */ /* 0x000ea4000c1e1500 */
[----:B--2---:R-:W-:-:S05]  /*1ba0*/  IMAD.U32 R0, R0, 0x10000, RZ ;  /* 0x0001000000007824 */ /* 0x004fca00078e00ff */
[----:B------:R-:W-:-:S04]  /*1bb0*/  F2FP.F16.F32.PACK_AB R0, RZ, R0 ;  /* 0x00000000ff00723e */ /* 0x000fc800000000ff */
[----:B------:R-:W-:Y:S01]  /*1bc0*/  PRMT R23, R0, 0x7610, R23 ;  /* 0x0000761000177816 */ /* 0x000fe20000000017 */
[----:B------:R-:W-:Y:S06]  /*1bd0*/  BRA `(.L_x_1801) ;  /* 0x0000000400d07947 */ /* 0x000fec0003800000 */
.L_x_1808:
        /* <DEDUP_REMOVED lines=13> */
.L_x_1815:
        /* <DEDUP_REMOVED lines=21> */
.L_x_1819:
[----:B------:R-:W-:Y:S05]  /*1e00*/  BSYNC.RECONVERGENT B1 ;  /* 0x0000000000017941 */ /* 0x000fea0003800200 */
.L_x_1818:
[----:B------:R-:W-:Y:S01]  /*1e10*/  IMAD.SHL.U32 R0, R0, 0x100000, RZ ;  /* 0x0010000000007824 */ /* 0x000fe200078e00ff */
[----:B------:R-:W-:-:S04]  /*1e20*/  LEA R2, R2, 0x3b800000, 0x17 ;  /* 0x3b80000002027811 */ /* 0x000fc800078eb8ff */
[----:B------:R-:W-:-:S07]  /*1e30*/  LOP3.LUT R0, R2, R0, R7, 0xfe, !PT ;  /* 0x0000000002007212 */ /* 0x000fce00078efe07 */
.L_x_1817:
[----:B------:R-:W-:Y:S05]  /*1e40*/  BSYNC.RECONVERGENT B0 ;  /* 0x0000000000007941 */ /* 0x000fea0003800200 */
.L_x_1816:
[----:B------:R-:W-:-:S04]  /*1e50*/  F2FP.F16.F32.PACK_AB R0, RZ, R0 ;  /* 0x00000000ff00723e */ /* 0x000fc800000000ff */
[----:B------:R-:W-:Y:S01]  /*1e60*/  PRMT R23, R0, 0x7610, R23 ;  /* 0x0000761000177816 */ /* 0x000fe20000000017 */
[----:B------:R-:W-:Y:S06]  /*1e70*/  BRA `(.L_x_1801) ;  /* 0x0000000400287947 */ /* 0x000fec0003800000 */
.L_x_1814:
        /* <DEDUP_REMOVED lines=21> */
.L_x_1823:
[----:B------:R-:W-:Y:S05]  /*1fd0*/  BSYNC.RECONVERGENT B1 ;  /* 0x0000000000017941 */ /* 0x000fea0003800200 */
.L_x_1822:
[----:B------:R-:W-:Y:S01]  /*1fe0*/  IMAD.SHL.U32 R0, R0, 0x200000, RZ ;  /* 0x0020000000007824 */ /* 0x000fe200078e00ff */
[----:B------:R-:W-:-:S04]  /*1ff0*/  LEA R2, R2, 0x37800000, 0x17 ;  /* 0x3780000002027811 */ /* 0x000fc800078eb8ff */
[----:B------:R-:W-:-:S07]  /*2000*/  LOP3.LUT R0, R2, R0, R7, 0xfe, !PT ;  /* 0x0000000002007212 */ /* 0x000fce00078efe07 */
.L_x_1821:
[----:B------:R-:W-:Y:S05]  /*2010*/  BSYNC.RECONVERGENT B0 ;  /* 0x0000000000007941 */ /* 0x000fea0003800200 */
.L_x_1820:
[----:B------:R-:W-:-:S04]  /*2020*/  F2FP.F16.F32.PACK_AB R0, RZ, R0 ;  /* 0x00000000ff00723e */ /* 0x000fc800000000ff */
[----:B------:R-:W-:Y:S01]  /*2030*/  PRMT R23, R0, 0x7610, R23 ;  /* 0x0000761000177816 */ /* 0x000fe20000000017 */
[----:B------:R-:W-:Y:S06]  /*2040*/  BRA `(.L_x_1801) ;  /* 0x0000000000b47947 */ /* 0x000fec0003800000 */
.L_x_1813:
        /* <DEDUP_REMOVED lines=14> */
.L_x_1827:
[----:B------:R-:W-:Y:S05]  /*2130*/  BSYNC.RECONVERGENT B0 ;  /* 0x0000000000007941 */ /* 0x000fea0003800200 */
.L_x_1826:
[----:B------:R-:W-:-:S04]  /*2140*/  F2FP.F16.F32.PACK_AB R0, RZ, R0 ;  /* 0x00000000ff00723e */ /* 0x000fc800000000ff */
[----:B------:R-:W-:Y:S01]  /*2150*/  PRMT R23, R0, 0x7610, R23 ;  /* 0x0000761000177816 */ /* 0x000fe20000000017 */
[----:B------:R-:W-:Y:S06]  /*2160*/  BRA `(.L_x_1801) ;  /* 0x00000000006c7947 */ /* 0x000fec0003800000 */
.L_x_1800:
        /* <DEDUP_REMOVED lines=16> */
.L_x_1828:
[----:B------:R-:W-:Y:S01]  /*2270*/  PRMT R23, RZ, 0x7610, R23 ;  /* 0x00007610ff177816 */ /* 0x000fe20000000017 */
[----:B------:R-:W-:Y:S06]  /*2280*/  BRA `(.L_x_1801) ;  /* 0x0000000000247947 */ /* 0x000fec0003800000 */
.L_x_1825:
[----:B------:R-:W2:Y:S02]  /*2290*/  LDG.E.64 R2, desc[UR36][R2.64] ;  /* 0x0000002402027981 */ /* 0x000ea4000c1e1b00 */
[----:B--2---:R-:W0:Y:S02]  /*22a0*/  I2F.U64 R0, R2 ;  /* 0x0000000200007312 */ /* 0x004e240000301000 */
[----:B0-----:R-:W-:-:S04]  /*22b0*/  F2FP.F16.F32.PACK_AB R0, RZ, R0 ;  /* 0x00000000ff00723e */ /* 0x001fc800000000ff */
[----:B------:R-:W-:Y:S01]  /*22c0*/  PRMT R23, R0, 0x7610, R23 ;  /* 0x0000761000177816 */ /* 0x000fe20000000017 */
[----:B------:R-:W-:Y:S06]  /*22d0*/  BRA `(.L_x_1801) ;  /* 0x0000000000107947 */ /* 0x000fec0003800000 */
.L_x_1824:
[----:B------:R-:W2:Y:S02]  /*22e0*/  LDG.E R2, desc[UR36][R2.64] ;  /* 0x0000002402027981 */ /* 0x000ea4000c1e1900 */
[----:B--2---:R-:W-:-:S04]  /*22f0*/  I2FP.F32.U32 R0, R2 ;  /* 0x0000000200007245 */ /* 0x004fc80000201000 */
[----:B------:R-:W-:-:S04]  /*2300*/  F2FP.F16.F32.PACK_AB R0, RZ, R0 ;  /* 0x00000000ff00723e */ /* 0x000fc800000000ff */
[----:B------:R-:W-:-:S07]  /*2310*/  PRMT R23, R0, 0x7610, R23 ;  /* 0x0000761000177816 */ /* 0x000fce0000000017 */
.L_x_1801:
[----:B------:R-:W-:-:S07]  /*2320*/  VIADD R16, R16, 0x80 ;  /* 0x0000008010107836 */ /* 0x000fce0000000000 */
.L_x_1795:
[----:B------:R-:W-:Y:S05]  /*2330*/  BSYNC.RECONVERGENT B6 ;  /* 0x0000000000067941 */ /* 0x000fea0003800200 */
.L_x_1794:
        /* <DEDUP_REMOVED lines=26> */
.L_x_1834:
[----:B------:R-:W2:Y:S02]  /*24e0*/  LDG.E.U8 R2, desc[UR36][R2.64] ;  /* 0x0000002402027981 */ /* 0x000ea4000c1e1100 */
[----:B--2---:R-:W-:-:S04]  /*24f0*/  I2FP.F32.U32 R0, R2 ;  /* 0x0000000200007245 */ /* 0x004fc80000201000 */
[----:B------:R-:W-:-:S04]  /*2500*/  F2FP.F16.F32.PACK_AB R0, RZ, R0 ;  /* 0x00000000ff00723e */ /* 0x000fc800000000ff */
[----:B------:R-:W-:Y:S01]  /*2510*/  PRMT R25, R0, 0x7610, R25 ;  /* 0x0000761000197816 */ /* 0x000fe20000000019 */
[----:B------:R-:W-:Y:S06]  /*2520*/  BRA `(.L_x_1836) ;  /* 0x0000000c00d47947 */ /* 0x000fec0003800000 */
.L_x_1833:
        /* <DEDUP_REMOVED lines=11> */
.L_x_1838:
[----:B------:R-:W2:Y:S02]  /*25e0*/  LDG.E R2, desc[UR36][R2.64] ;  /* 0x0000002402027981 */ /* 0x000ea4000c1e1900 */
[----:B--2---:R-:W-:-:S04]  /*25f0*/  I2FP.F32.S32 R0, R2 ;  /* 0x0000000200007245 */ /* 0x004fc80000201400 */
[----:B------:R-:W-:-:S04]  /*2600*/  F2FP.F16.F32.PACK_AB R0, RZ, R0 ;  /* 0x00000000ff00723e */ /* 0x000fc800000000ff */
[----:B------:R-:W-:Y:S01]  /*2610*/  PRMT R25, R0, 0x7610, R25 ;  /* 0x0000761000197816 */ /* 0x000fe20000000019 */
[----:B------:R-:W-:Y:S06]  /*2620*/  BRA `(.L_x_1836) ;  /* 0x0000000c00947947 */ /* 0x000fec0003800000 */
.L_x_1837:
[----:B------:R-:W2:Y:S02]  /*2630*/  LDG.E.U16 R2, desc[UR36][R2.64] ;  /* 0x0000002402027981 */ /* 0x000ea4000c1e1500 */
[----:B--2---:R-:W0:Y:S02]  /*2640*/  I2F.S16 R0, R2 ;  /* 0x0000000200007306 */ /* 0x004e240000101400 */
[----:B0-----:R-:W-:-:S04]  /*2650*/  F2FP.F16.F32.PACK_AB R0, RZ, R0 ;  /* 0x00000000ff00723e */ /* 0x001fc800000000ff */
[----:B------:R-:W-:Y:S01]  /*2660*/  PRMT R25, R0, 0x7610, R25 ;  /* 0x0000761000197816 */ /* 0x000fe20000000019 */
[----:B------:R-:W-:Y:S06]  /*2670*/  BRA `(.L_x_1836) ;  /* 0x0000000c00807947 */ /* 0x000fec0003800000 */
.L_x_1832:
        /* <DEDUP_REMOVED lines=9> */
.L_x_1840:
[----:B------:R0:W5:Y:S01]  /*2710*/  LDG.E.U16 R25, desc[UR36][R2.64] ;  /* 0x0000002402197981 */ /* 0x000162000c1e1500 */
[----:B------:R-:W-:Y:S05]  /*2720*/  BRA `(.L_x_1836) ;  /* 0x0000000c00547947 */ /* 0x000fea0003800000 */
.L_x_1839:
        /* <DEDUP_REMOVED lines=9> */
.L_x_1842:
[----:B------:R1:W5:Y:S01]  /*27c0*/  LDG.E.U16 R25, desc[UR36][R2.64] ;  /* 0x0000002402197981 */ /* 0x000362000c1e1500 */
[----:B------:R-:W-:Y:S05]  /*27d0*/  BRA `(.L_x_1836) ;  /* 0x0000000c00287947 */ /* 0x000fea0003800000 */
.L_x_1841:
        /* <DEDUP_REMOVED lines=13> */
.L_x_1831:
        /* <DEDUP_REMOVED lines=14> */
.L_x_1845:
        /* <DEDUP_REMOVED lines=13> */
.L_x_1844:
        /* <DEDUP_REMOVED lines=27> */
.L_x_1847:
        /* <DEDUP_REMOVED lines=14> */
.L_x_1846:
[----:B------:R-:W2:Y:S02]  /*2cf0*/  LDG.E.U16 R0, desc[UR36][R2.64] ;  /* 0x0000002402007981 */ /* 0x000ea4000c1e1500 */
[----:B--2---:R-:W-:-:S05]  /*2d00*/  IMAD.U32 R0, R0, 0x10000, RZ ;  /* 0x0001000000007824 */ /* 0x004fca00078e00ff */
[----:B------:R-:W-:-:S04]  /*2d10*/  F2FP.F16.F32.PACK_AB R0, RZ, R0 ;  /* 0x00000000ff00723e */ /* 0x000fc800000000ff */
[----:B------:R-:W-:Y:S01]  /*2d20*/  PRMT R25, R0, 0x7610, R25 ;  /* 0x0000761000197816 */ /* 0x000fe20000000019 */
[----:B------:R-:W-:Y:S06]  /*2d30*/  BRA `(.L_x_1836) ;  /* 0x0000000400d07947 */ /* 0x000fec0003800000 */
.L_x_1843:
        /* <DEDUP_REMOVED lines=13> */
.L_x_1850:
        /* <DEDUP_REMOVED lines=21> */
.L_x_1854:
[----:B------:R-:W-:Y:S05]  /*2f60*/  BSYNC.RECONVERGENT B1 ;  /* 0x0000000000017941 */ /* 0x000fea0003800200 */
.L_x_1853:
[----:B------:R-:W-:Y:S01]  /*2f70*/  IMAD.SHL.U32 R0, R0, 0x100000, RZ ;  /* 0x0010000000007824 */ /* 0x000fe200078e00ff */
[----:B------:R-:W-:-:S04]  /*2f80*/  LEA R2, R2, 0x3b800000, 0x17 ;  /* 0x3b80000002027811 */ /* 0x000fc800078eb8ff */
[----:B------:R-:W-:-:S07]  /*2f90*/  LOP3.LUT R0, R2, R0, R7, 0xfe, !PT ;  /* 0x0000000002007212 */ /* 0x000fce00078efe07 */
.L_x_1852:
[----:B------:R-:W-:Y:S05]  /*2fa0*/  BSYNC.RECONVERGENT B0 ;  /* 0x0000000000007941 */ /* 0x000fea0003800200 */
.L_x_1851:
[----:B------:R-:W-:-:S04]  /*2fb0*/  F2FP.F16.F32.PACK_AB R0, RZ, R0 ;  /* 0x00000000ff00723e */ /* 0x000fc800000000ff */
[----:B------:R-:W-:Y:S01]  /*2fc0*/  PRMT R25, R0, 0x7610, R25 ;  /* 0x0000761000197816 */ /* 0x000fe20000000019 */
[----:B------:R-:W-:Y:S06]  /*2fd0*/  BRA `(.L_x_1836) ;  /* 0x0000000400287947 */ /* 0x000fec0003800000 */
.L_x_1849:
        /* <DEDUP_REMOVED lines=21> */
.L_x_1858:
[----:B------:R-:W-:Y:S05]  /*3130*/  BSYNC.RECONVERGENT B1 ;  /* 0x0000000000017941 */ /* 0x000fea0003800200 */
.L_x_1857:
[----:B------:R-:W-:Y:S01]  /*3140*/  IMAD.SHL.U32 R0, R0, 0x200000, RZ ;  /* 0x0020000000007824 */ /* 0x000fe200078e00ff */
[----:B------:R-:W-:-:S04]  /*3150*/  LEA R2, R2, 0x37800000, 0x17 ;  /* 0x3780000002027811 */ /* 0x000fc800078eb8ff */
[----:B------:R-:W-:-:S07]  /*3160*/  LOP3.LUT R0, R2, R0, R7, 0xfe, !PT ;  /* 0x0000000002007212 */ /* 0x000fce00078efe07 */
.L_x_1856:
[----:B------:R-:W-:Y:S05]  /*3170*/  BSYNC.RECONVERGENT B0 ;  /* 0x0000000000007941 */ /* 0x000fea0003800200 */
.L_x_1855:
[----:B------:R-:W-:-:S04]  /*3180*/  F2FP.F16.F32.PACK_AB R0, RZ, R0 ;  /* 0x00000000ff00723e */ /* 0x000fc800000000ff */
[----:B------:R-:W-:Y:S01]  /*3190*/  PRMT R25, R0, 0x7610, R25 ;  /* 0x0000761000197816 */ /* 0x000fe20000000019 */
[----:B------:R-:W-:Y:S06]  /*31a0*/  BRA `(.L_x_1836) ;  /* 0x0000000000b47947 */ /* 0x000fec0003800000 */
.L_x_1848:
        /* <DEDUP_REMOVED lines=14> */
.L_x_1862:
[----:B------:R-:W-:Y:S05]  /*3290*/  BSYNC.RECONVERGENT B0 ;  /* 0x0000000000007941 */ /* 0x000fea0003800200 */
.L_x_1861:
[----:B------:R-:W-:-:S04]  /*32a0*/  F2FP.F16.F32.PACK_AB R0, RZ, R0 ;  /* 0x00000000ff00723e */ /* 0x000fc800000000ff */
[----:B------:R-:W-:Y:S01]  /*32b0*/  PRMT R25, R0, 0x7610, R25 ;  /* 0x0000761000197816 */ /* 0x000fe20000000019 */
[----:B------:R-:W-:Y:S06]  /*32c0*/  BRA `(.L_x_1836) ;  /* 0x00000000006c7947 */ /* 0x000fec0003800000 */
.L_x_1835:
        /* <DEDUP_REMOVED lines=16> */
.L_x_1863:
[----:B------:R-:W-:Y:S01]  /*33d0*/  PRMT R25, RZ, 0x7610, R25 ;  /* 0x00007610ff197816 */ /* 0x000fe20000000019 */
[----:B------:R-:W-:Y:S06]  /*33e0*/  BRA `(.L_x_1836) ;  /* 0x0000000000247947 */ /* 0x000fec0003800000 */
.L_x_1860:
[----:B------:R-:W2:Y:S02]  /*33f0*/  LDG.E.64 R2, desc[UR36][R2.64] ;  /* 0x0000002402027981 */ /* 0x000ea4000c1e1b00 */
[----:B--2---:R-:W0:Y:S02]  /*3400*/  I2F.U64 R0, R2 ;  /* 0x0000000200007312 */ /* 0x004e240000301000 */
[----:B0-----:R-:W-:-:S04]  /*3410*/  F2FP.F16.F32.PACK_AB R0, RZ, R0 ;  /* 0x00000000ff00723e */ /* 0x001fc800000000ff */
[----:B------:R-:W-:Y:S01]  /*3420*/  PRMT R25, R0, 0x7610, R25 ;  /* 0x0000761000197816 */ /* 0x000fe20000000019 */
[----:B------:R-:W-:Y:S06]  /*3430*/  BRA `(.L_x_1836) ;  /* 0x0000000000107947 */ /* 0x000fec0003800000 */
.L_x_1859:
[----:B------:R-:W2:Y:S02]  /*3440*/  LDG.E R2, desc[UR36][R2.64] ;  /* 0x0000002402027981 */ /* 0x000ea4000c1e1900 */
[----:B--2---:R-:W-:-:S04]  /*3450*/  I2FP.F32.U32 R0, R2 ;  /* 0x0000000200007245 */ /* 0x004fc80000201000 */
[----:B------:R-:W-:-:S04]  /*3460*/  F2FP.F16.F32.PACK_AB R0, RZ, R0 ;  /* 0x00000000ff00723e */ /* 0x000fc800000000ff */
[----:B------:R-:W-:-:S07]  /*3470*/  PRMT R25, R0, 0x7610, R25 ;  /* 0x0000761000197816 */ /* 0x000fce0000000019 */
.L_x_1836:
[----:B------:R-:W-:-:S07]  /*3480*/  VIADD R16, R16, 0x80 ;  /* 0x0000008010107836 */ /* 0x000fce0000000000 */
.L_x_1830:
[----:B------:R-:W-:Y:S05]  /*3490*/  BSYNC.RECONVERGENT B6 ;  /* 0x0000000000067941 */ /* 0x000fea0003800200 */
.L_x_1829:
        /* <DEDUP_REMOVED lines=25> */
.L_x_1869:
[----:B------:R-:W2:Y:S02]  /*3630*/  LDG.E.U8 R2, desc[UR36][R2.64] ;  /* 0x0000002402027981 */ /* 0x000ea4000c1e1100 */
[----:B--2---:R-:W-:-:S04]  /*3640*/  I2FP.F32.U32 R0, R2 ;  /* 0x0000000200007245 */ /* 0x004fc80000201000 */
[----:B------:R-:W-:Y:S01]  /*3650*/  F2FP.F16.F32.PACK_AB R0, RZ, R0 ;  /* 0x00000000ff00723e */ /* 0x000fe200000000ff */
[----:B------:R-:W-:Y:S06]  /*3660*/  BRA `(.L_x_1865) ;  /* 0x0000000c009c7947 */ /* 0x000fec0003800000 */
.L_x_1868:
        /* <DEDUP_REMOVED lines=10> */
.L_x_1872:
[----:B------:R-:W2:Y:S02]  /*3710*/  LDG.E R2, desc[UR36][R2.64] ;  /* 0x0000002402027981 */ /* 0x000ea4000c1e1900 */
[----:B--2---:R-:W-:-:S04]  /*3720*/  I2FP.F32.S32 R0, R2 ;  /* 0x0000000200007245 */ /* 0x004fc80000201400 */
[----:B------:R-:W-:Y:S01]  /*3730*/  F2FP.F16.F32.PACK_AB R0, RZ, R0 ;  /* 0x00000000ff00723e */ /* 0x000fe200000000ff */
[----:B------:R-:W-:Y:S06]  /*3740*/  BRA `(.L_x_1865) ;  /* 0x0000000c00647947 */ /* 0x000fec0003800000 */
.L_x_1871:
[----:B------:R-:W2:Y:S02]  /*3750*/  LDG.E.U16 R2, desc[UR36][R2.64] ;  /* 0x0000002402027981 */ /* 0x000ea4000c1e1500 */
[----:B--2---:R-:W0:Y:S02]  /*3760*/  I2F.S16 R0, R2 ;  /* 0x0000000200007306 */ /* 0x004e240000101400 */
[----:B0-----:R-:W-:Y:S01]  /*3770*/  F2FP.F16.F32.PACK_AB R0, RZ, R0 ;  /* 0x00000000ff00723e */ /* 0x001fe200000000ff */
[----:B------:R-:W-:Y:S06]  /*3780*/  BRA `(.L_x_1865) ;  /* 0x0000000c00547947 */ /* 0x000fec0003800000 */
.L_x_1867:
        /* <DEDUP_REMOVED lines=9> */
.L_x_1874:
[----:B------:R2:W5:Y:S01]  /*3820*/  LDG.E.U16 R0, desc[UR36][R2.64] ;  /* 0x0000002402007981 */ /* 0x000562000c1e1500 */
[----:B------:R-:W-:Y:S05]  /*3830*/  BRA `(.L_x_1865) ;  /* 0x0000000c00287947 */ /* 0x000fea0003800000 */
.L_x_1873:
        /* <DEDUP_REMOVED lines=9> */
.L_x_1876:
[----:B------:R3:W5:Y:S01]  /*38d0*/  LDG.E.U16 R0, desc[UR36][R2.64] ;  /* 0x0000002402007981 */ /* 0x000762000c1e1500 */
[----:B------:R-:W-:Y:S05]  /*38e0*/  BRA `(.L_x_1865) ;  /* 0x0000000800fc7947 */ /* 0x000fea0003800000 */
.L_x_1875:
        /* <DEDUP_REMOVED lines=12> */
.L_x_1866:
        /* <DEDUP_REMOVED lines=13> */
.L_x_1879:
        /* <DEDUP_REMOVED lines=12> */
.L_x_1878:
        /* <DEDUP_REMOVED lines=27> */
.L_x_1881:
        /* <DEDUP_REMOVED lines=13> */
.L_x_1880:
[----:B------:R-:W2:Y:S02]  /*3dc0*/  LDG.E.U16 R0, desc[UR36][R2.64] ;  /* 0x0000002402007981 */ /* 0x000ea4000c1e1500 */
[----:B--2---:R-:W-:-:S05]  /*3dd0*/  IMAD.U32 R0, R0, 0x10000, RZ ;  /* 0x0001000000007824 */ /* 0x004fca00078e00ff */
[----:B------:R-:W-:Y:S01]  /*3de0*/  F2FP.F16.F32.PACK_AB R0, RZ, R0 ;  /* 0x00000000ff00723e */ /* 0x000fe200000000ff */
[----:B------:R-:W-:Y:S06]  /*3df0*/  BRA `(.L_x_1865) ;  /* 0x0000000400b87947 */ /* 0x000fec0003800000 */
.L_x_1877:
        /* <DEDUP_REMOVED lines=12> */
.L_x_1884:
        /* <DEDUP_REMOVED lines=21> */
.L_x_1888:
[----:B------:R-:W-:Y:S05]  /*4010*/  BSYNC.RECONVERGENT B1 ;  /* 0x0000000000017941 */ /* 0x000fea0003800200 */
.L_x_1887:
[----:B------:R-:W-:Y:S01]  /*4020*/  IMAD.SHL.U32 R0, R0, 0x100000, RZ ;  /* 0x0010000000007824 */ /* 0x000fe200078e00ff */
[----:B------:R-:W-:-:S04]  /*4030*/  LEA R2, R2, 0x3b800000, 0x17 ;  /* 0x3b80000002027811 */ /* 0x000fc800078eb8ff */
[----:B------:R-:W-:-:S07]  /*4040*/  LOP3.LUT R0, R2, R0, R7, 0xfe, !PT ;  /* 0x0000000002007212 */ /* 0x000fce00078efe07 */
.L_x_1886:
[----:B------:R-:W-:Y:S05]  /*4050*/  BSYNC.RECONVERGENT B0 ;  /* 0x0000000000007941 */ /* 0x000fea0003800200 */
.L_x_1885:
[----:B------:R-:W-:Y:S01]  /*4060*/  F2FP.F16.F32.PACK_AB R0, RZ, R0 ;  /* 0x00000000ff00723e */ /* 0x000fe200000000ff */
[----:B------:R-:W-:Y:S06]  /*4070*/  BRA `(.L_x_1865) ;  /* 0x0000000400187947 */ /* 0x000fec0003800000 */
.L_x_1883:
        /* <DEDUP_REMOVED lines=21> */
.L_x_1892:
[----:B------:R-:W-:Y:S05]  /*41d0*/  BSYNC.RECONVERGENT B1 ;  /* 0x0000000000017941 */ /* 0x000fea0003800200 */
.L_x_1891:
[----:B------:R-:W-:Y:S01]  /*41e0*/  IMAD.SHL.U32 R0, R0, 0x200000, RZ ;  /* 0x0020000000007824 */ /* 0x000fe200078e00ff */
[----:B------:R-:W-:-:S04]  /*41f0*/  LEA R2, R2, 0x37800000, 0x17 ;  /* 0x3780000002027811 */ /* 0x000fc800078eb8ff */
[----:B------:R-:W-:-:S07]  /*4200*/  LOP3.LUT R0, R2, R0, R7, 0xfe, !PT ;  /* 0x0000000002007212 */ /* 0x000fce00078efe07 */
.L_x_1890:
[----:B------:R-:W-:Y:S05]  /*4210*/  BSYNC.RECONVERGENT B0 ;  /* 0x0000000000007941 */ /* 0x000fea0003800200 */
.L_x_1889:
[----:B------:R-:W-:Y:S01]  /*4220*/  F2FP.F16.F32.PACK_AB R0, RZ, R0 ;  /* 0x00000000ff00723e */ /* 0x000fe200000000ff */
[----:B------:R-:W-:Y:S06]  /*4230*/  BRA `(.L_x_1865) ;  /* 0x0000000000a87947 */ /* 0x000fec0003800000 */
.L_x_1882:
        /* <DEDUP_REMOVED lines=14> */
.L_x_1896:
[----:B------:R-:W-:Y:S05]  /*4320*/  BSYNC.RECONVERGENT B0 ;  /* 0x0000000000007941 */ /* 0x000fea0003800200 */
.L_x_1895:
[----:B------:R-:W-:Y:S01]  /*4330*/  F2FP.F16.F32.PACK_AB R0, RZ, R0 ;  /* 0x00000000ff00723e */ /* 0x000fe200000000ff */
[----:B------:R-:W-:Y:S06]  /*4340*/  BRA `(.L_x_1865) ;  /* 0x0000000000647947 */ /* 0x000fec0003800000 */
.L_x_1870:
        /* <DEDUP_REMOVED lines=16> */
.L_x_1897:
[----:B------:R-:W-:Y:S01]  /*4450*/  PRMT R0, RZ, 0x7610, R0 ;  /* 0x00007610ff007816 */ /* 0x000fe20000000000 */
[----:B------:R-:W-:Y:S06]  /*4460*/  BRA `(.L_x_1865) ;  /* 0x00000000001c7947 */ /* 0x000fec0003800000 */
.L_x_1894:
[----:B------:R-:W2:Y:S02]  /*4470*/  LDG.E.64 R2, desc[UR36][R2.64] ;  /* 0x0000002402027981 */ /* 0x000ea4000c1e1b00 */
[----:B--2---:R-:W0:Y:S02]  /*4480*/  I2F.U64 R0, R2 ;  /* 0x0000000200007312 */ /* 0x004e240000301000 */
[----:B0-----:R-:W-:Y:S01]  /*4490*/  F2FP.F16.F32.PACK_AB R0, RZ, R0 ;  /* 0x00000000ff00723e */ /* 0x001fe200000000ff */
[----:B------:R-:W-:Y:S06]  /*44a0*/  BRA `(.L_x_1865) ;  /* 0x00000000000c7947 */ /* 0x000fec0003800000 */
.L_x_1893:
[----:B------:R-:W2:Y:S02]  /*44b0*/  LDG.E R2, desc[UR36][R2.64] ;  /* 0x0000002402027981 */ /* 0x000ea4000c1e1900 */
[----:B--2---:R-:W-:-:S04]  /*44c0*/  I2FP.F32.U32 R0, R2 ;  /* 0x0000000200007245 */ /* 0x004fc80000201000 */
[----:B------:R-:W-:-:S07]  /*44d0*/  F2FP.F16.F32.PACK_AB R0, RZ, R0 ;  /* 0x00000000ff00723e */ /* 0x000fce00000000ff */
.L_x_1865:
[----:B------:R-:W-:Y:S05]  /*44e0*/  BSYNC.RECONVERGENT B6 ;  /* 0x0000000000067941 */ /* 0x000fea0003800200 */
.L_x_1864:
        /* <DEDUP_REMOVED lines=53> */
.L_x_1903:
[----:B------:R-:W-:Y:S02]  /*4840*/  HADD2.F32 R5, -RZ, R0.H0_H0 ;  /* 0x20000000ff057230 */ /* 0x000fe40000004100 */
[----:B------:R-:W-:-:S04]  /*4850*/  IMAD.MOV.U32 R19, RZ, RZ, R22 ;  /* 0x000000ffff137224 */ /* 0x000fc800078e0016 */
[----:B------:R-:W0:Y:S02]  /*4860*/  F2I.S64.TRUNC R4, R5 ;  /* 0x0000000500047311 */ /* 0x000e24000020d900 */
[----:B0-----:R0:W-:Y:S01]  /*4870*/  STG.E.U8 desc[UR36][R2.64], R4 ;  /* 0x0000000402007986 */ /* 0x0011e2000c101124 */
[----:B------:R-:W-:Y:S05]  /*4880*/  BRA `(.L_x_1899) ;  /* 0x0000000c00c07947 */ /* 0x000fea0003800000 */
.L_x_1902:
        /* <DEDUP_REMOVED lines=11> */
.L_x_1906:
[----:B------:R-:W-:Y:S02]  /*4940*/  HADD2.F32 R0, -RZ, R0.H0_H0 ;  /* 0x20000000ff007230 */ /* 0x000fe40000004100 */
[----:B------:R-:W-:Y:S02]  /*4950*/  IMAD.MOV.U32 R19, RZ, RZ, R22 ;  /* 0x000000ffff137224 */ /* 0x000fe400078e0016 */
[----:B------:R-:W0:Y:S02]  /*4960*/  F2I.FTZ.TRUNC.NTZ R5, R0 ;  /* 0x0000000000057305 */ /* 0x000e24000021f100 */
[----:B0-----:R0:W-:Y:S01]  /*4970*/  STG.E desc[UR36][R2.64], R5 ;  /* 0x0000000502007986 */ /* 0x0011e2000c101924 */
[----:B------:R-:W-:Y:S05]  /*4980*/  BRA `(.L_x_1899) ;  /* 0x0000000c00807947 */ /* 0x000fea0003800000 */
.L_x_1905:
[----:B------:R-:W-:Y:S02]  /*4990*/  HADD2.F32 R0, -RZ, R0.H0_H0 ;  /* 0x20000000ff007230 */ /* 0x000fe40000004100 */
[----:B------:R-:W-:Y:S02]  /*49a0*/  IMAD.MOV.U32 R19, RZ, RZ, R22 ;  /* 0x000000ffff137224 */ /* 0x000fe400078e0016 */
[----:B------:R-:W0:Y:S02]  /*49b0*/  F2I.FTZ.TRUNC.NTZ R5, R0 ;  /* 0x0000000000057305 */ /* 0x000e24000021f100 */
[----:B0-----:R0:W-:Y:S01]  /*49c0*/  STG.E.U16 desc[UR36][R2.64], R5 ;  /* 0x0000000502007986 */ /* 0x0011e2000c101524 */
[----:B------:R-:W-:Y:S05]  /*49d0*/  BRA `(.L_x_1899) ;  /* 0x0000000c006c7947 */ /* 0x000fea0003800000 */
.L_x_1901:
        /* <DEDUP_REMOVED lines=10> */
.L_x_1908:
[----:B------:R0:W-:Y:S01]  /*4a80*/  STG.E.U16 desc[UR36][R2.64], R0 ;  /* 0x0000000002007986 */ /* 0x0001e2000c101524 */
[----:B------:R-:W-:Y:S01]  /*4a90*/  IMAD.MOV.U32 R19, RZ, RZ, R22 ;  /* 0x000000ffff137224 */ /* 0x000fe200078e0016 */
[----:B------:R-:W-:Y:S06]  /*4aa0*/  BRA `(.L_x_1899) ;  /* 0x0000000c00387947 */ /* 0x000fec0003800000 */
.L_x_1907:
        /* <DEDUP_REMOVED lines=11> */
.L_x_1910:
[----:B------:R-:W-:Y:S02]  /*4b60*/  HADD2.F32 R0, -RZ, R0.H0_H0 ;  /* 0x20000000ff007230 */ /* 0x000fe40000004100 */
[----:B------:R-:W-:-:S03]  /*4b70*/  IMAD.MOV.U32 R19, RZ, RZ, R22 ;  /* 0x000000ffff137224 */ /* 0x000fc600078e0016 */
[----:B------:R-:W-:-:S04]  /*4b80*/  F2FP.F16.F32.PACK_AB R0, RZ, R0 ;  /* 0x00000000ff00723e */ /* 0x000fc800000000ff */
[----:B------:R-:W-:-:S05]  /*4b90*/  PRMT R0, R0, 0x5410, RZ ;  /* 0x0000541000007816 */ /* 0x000fca00000000ff */
[----:B------:R0:W-:Y:S01]  /*4ba0*/  STG.E desc[UR36][R2.64], R0 ;  /* 0x0000000002007986 */ /* 0x0001e2000c101924 */
[----:B------:R-:W-:Y:S05]  /*4bb0*/  BRA `(.L_x_1899) ;  /* 0x0000000800f47947 */ /* 0x000fea0003800000 */
.L_x_1909:
[----:B------:R-:W-:Y:S02]  /*4bc0*/  HADD2.F32 R4, -RZ, R0.H0_H0 ;  /* 0x20000000ff047230 */ /* 0x000fe40000004100 */
[----:B------:R-:W-:-:S03]  /*4bd0*/  IMAD.MOV.U32 R19, RZ, RZ, R22 ;  /* 0x000000ffff137224 */ /* 0x000fc600078e0016 */
[----:B------:R-:W-:-:S06]  /*4be0*/  FMUL.FTZ R4, R4, 1 ;  /* 0x3f80000004047820 */ /* 0x000fcc0000410000 */
[----:B------:R-:W0:Y:S02]  /*4bf0*/  F2F.F64.F32 R4, R4 ;  /* 0x0000000400047310 */ /* 0x000e240000201800 */
[----:B0-----:R0:W-:Y:S01]  /*4c00*/  STG.E.64 desc[UR36][R2.64], R4 ;  /* 0x0000000402007986 */ /* 0x0011e2000c101b24 */
[----:B------:R-:W-:Y:S05]  /*4c10*/  BRA `(.L_x_1899) ;  /* 0x0000000800dc7947 */ /* 0x000fea0003800000 */
.L_x_1900:
        /* <DEDUP_REMOVED lines=14> */
.L_x_1913:
[----:B------:R-:W-:Y:S01]  /*4d00*/  HADD2.F32 R0, -RZ, R0.H0_H0 ;  /* 0x20000000ff007230 */ /* 0x000fe20000004100 */
[----:B------:R-:W-:Y:S01]  /*4d10*/  CS2R R6, SRZ ;  /* 0x0000000000067805 */ /* 0x000fe2000001ff00 */
[----:B------:R-:W-:-:S03]  /*4d20*/  IMAD.MOV.U32 R19, RZ, RZ, R22 ;  /* 0x000000ffff137224 */ /* 0x000fc600078e0016 */
[----:B------:R-:W-:-:S04]  /*4d30*/  FMUL.FTZ R0, R0, 1 ;  /* 0x3f80000000007820 */ /* 0x000fc80000410000 */
[----:B------:R-:W0:Y:S02]  /*4d40*/  F2F.F64.F32 R4, R0 ;  /* 0x0000000000047310 */ /* 0x000e240000201800 */
[----:B0-----:R3:W-:Y:S01]  /*4d50*/  STG.E.128 desc[UR36][R2.64], R4 ;  /* 0x0000000402007986 */ /* 0x0017e2000c101d24 */
[----:B------:R-:W-:Y:S05]  /*4d60*/  BRA `(.L_x_1899) ;  /* 0x0000000800887947 */ /* 0x000fea0003800000 */
.L_x_1912:
        /* <DEDUP_REMOVED lines=19> */
.L_x_1917:
[----:B------:R-:W-:Y:S05]  /*4ea0*/  BSYNC.RECONVERGENT B0 ;  /* 0x0000000000007941 */ /* 0x000fea0003800200 */
.L_x_1916:
[----:B------:R-:W-:Y:S01]  /*4eb0*/  LOP3.LUT R5, R0, 0x80, R5, 0xf8, !PT ;  /* 0x0000008000057812 */ /* 0x000fe200078ef805 */
[----:B------:R-:W-:-:S04]  /*4ec0*/  IMAD.MOV.U32 R19, RZ, RZ, R22 ;  /* 0x000000ffff137224 */ /* 0x000fc800078e0016 */
[----:B------:R2:W-:Y:S01]  /*4ed0*/  STG.E.U8 desc[UR36][R2.64], R5 ;  /* 0x0000000502007986 */ /* 0x0005e2000c101124 */
[----:B------:R-:W-:Y:S05]  /*4ee0*/  BRA `(.L_x_1899) ;  /* 0x0000000800287947 */ /* 0x000fea0003800000 */
.L_x_1915:
        /* <DEDUP_REMOVED lines=15> */
.L_x_1919:
[----:B------:R-:W-:Y:S05]  /*4fe0*/  BSYNC.RECONVERGENT B0 ;  /* 0x0000000000007941 */ /* 0x000fea0003800200 */
.L_x_1918:
[----:B------:R-:W-:Y:S01]  /*4ff0*/  LOP3.LUT R5, R0, 0x80, R5, 0xf8, !PT ;  /* 0x0000008000057812 */ /* 0x000fe200078ef805 */
[----:B------:R-:W-:-:S04]  /*5000*/  IMAD.MOV.U32 R19, RZ, RZ, R22 ;  /* 0x000000ffff137224 */ /* 0x000fc800078e0016 */
[----:B------:R1:W-:Y:S01]  /*5010*/  STG.E.U8 desc[UR36][R2.64], R5 ;  /* 0x0000000502007986 */ /* 0x0003e2000c101124 */
[----:B------:R-:W-:Y:S05]  /*5020*/  BRA `(.L_x_1899) ;  /* 0x0000000400d87947 */ /* 0x000fea0003800000 */
.L_x_1914:
[----:B------:R-:W-:Y:S02]  /*5030*/  HADD2.F32 R0, -RZ, R0.H0_H0 ;  /* 0x20000000ff007230 */ /* 0x000fe40000004100 */
[----:B------:R-:W-:-:S03]  /*5040*/  IMAD.MOV.U32 R19, RZ, RZ, R22 ;  /* 0x000000ffff137224 */ /* 0x000fc600078e0016 */
[----:B------:R-:W-:-:S05]  /*5050*/  F2FP.BF16.F32.PACK_AB R0, RZ, R0 ;  /* 0x00000000ff00723e */ /* 0x000fca00000010ff */
[----:B------:R0:W-:Y:S01]  /*5060*/  STG.E.U16 desc[UR36][R2.64], R0 ;  /* 0x0000000002007986 */ /* 0x0001e2000c101524 */
[----:B------:R-:W-:Y:S05]  /*5070*/  BRA `(.L_x_1899) ;  /* 0x0000000400c47947 */ /* 0x000fea0003800000 */
.L_x_1911:
        /* <DEDUP_REMOVED lines=13> */
.L_x_1922:
        /* <DEDUP_REMOVED lines=13> */
.L_x_1925:
[----:B------:R-:W-:-:S04]  /*5220*/  SHF.R.U32.HI R0, RZ, 0x14, R5 ;  /* 0x00000014ff007819 */ /* 0x000fc80000011605 */
[----:B------:R-:W-:-:S04]  /*5230*/  LOP3.LUT R0, R0, 0x1, RZ, 0xc0, !PT ;  /* 0x0000000100007812 */ /* 0x000fc800078ec0ff */
[----:B------:R-:W-:-:S04]  /*5240*/  IADD3 R0, PT, PT, R5, 0x487ffff, R0 ;  /* 0x0487ffff05007810 */ /* 0x000fc80007ffe000 */
[----:B------:R-:W-:-:S04]  /*5250*/  SHF.R.U32.HI R0, RZ, 0x14, R0 ;  /* 0x00000014ff007819 */ /* 0x000fc80000011600 */
[----:B------:R-:W-:-:S07]  /*5260*/  LOP3.LUT R4, R0, 0xff, RZ, 0xc0, !PT ;  /* 0x000000ff00047812 */ /* 0x000fce00078ec0ff */
.L_x_1926:
[----:B------:R-:W-:-:S04]  /*5270*/  SHF.R.U32.HI R5, RZ, 0x18, R5 ;  /* 0x00000018ff057819 */ /* 0x000fc80000011605 */
[----:B------:R-:W-:-:S04]  /*5280*/  LOP3.LUT R4, R4, 0x80, R5, 0xf8, !PT ;  /* 0x0000008004047812 */ /* 0x000fc800078ef805 */
[----:B------:R-:W-:-:S07]  /*5290*/  PRMT R0, R4, 0x7610, R0 ;  /* 0x0000761004007816 */ /* 0x000fce0000000000 */
.L_x_1924:
[----:B------:R-:W-:Y:S05]  /*52a0*/  BSYNC.RECONVERGENT B0 ;  /* 0x0000000000007941 */ /* 0x000fea0003800200 */
.L_x_1923:
[----:B------:R0:W-:Y:S01]  /*52b0*/  STG.E.U8 desc[UR36][R2.64], R0 ;  /* 0x0000000002007986 */ /* 0x0001e2000c101124 */
[----:B------:R-:W-:Y:S01]  /*52c0*/  IMAD.MOV.U32 R19, RZ, RZ, R22 ;  /* 0x000000ffff137224 */ /* 0x000fe200078e0016 */
[----:B------:R-:W-:Y:S06]  /*52d0*/  BRA `(.L_x_1899) ;  /* 0x00000004002c7947 */ /* 0x000fec0003800000 */
.L_x_1921:
        /* <DEDUP_REMOVED lines=13> */
.L_x_1929:
[----:B------:R-:W-:-:S04]  /*53b0*/  SHF.R.U32.HI R0, RZ, 0x15, R5 ;  /* 0x00000015ff007819 */ /* 0x000fc80000011605 */
[----:B------:R-:W-:-:S04]  /*53c0*/  LOP3.LUT R0, R0, 0x1, RZ, 0xc0, !PT ;  /* 0x0000000100007812 */ /* 0x000fc800078ec0ff */
[----:B------:R-:W-:-:S04]  /*53d0*/  IADD3 R0, PT, PT, R5, 0x88fffff, R0 ;  /* 0x088fffff05007810 */ /* 0x000fc80007ffe000 */
[----:B------:R-:W-:-:S04]  /*53e0*/  SHF.R.U32.HI R0, RZ, 0x15, R0 ;  /* 0x00000015ff007819 */ /* 0x000fc80000011600 */
[----:B------:R-:W-:-:S07]  /*53f0*/  LOP3.LUT R4, R0, 0xff, RZ, 0xc0, !PT ;  /* 0x000000ff00047812 */ /* 0x000fce00078ec0ff */
.L_x_1930:
[----:B------:R-:W-:-:S04]  /*5400*/  SHF.R.U32.HI R5, RZ, 0x18, R5 ;  /* 0x00000018ff057819 */ /* 0x000fc80000011605 */
[----:B------:R-:W-:-:S04]  /*5410*/  LOP3.LUT R4, R4, 0x80, R5, 0xf8, !PT ;  /* 0x0000008004047812 */ /* 0x000fc800078ef805 */
[----:B------:R-:W-:-:S07]  /*5420*/  PRMT R0, R4, 0x7610, R0 ;  /* 0x0000761004007816 */ /* 0x000fce0000000000 */
.L_x_1928:
[----:B------:R-:W-:Y:S05]  /*5430*/  BSYNC.RECONVERGENT B0 ;  /* 0x0000000000007941 */ /* 0x000fea0003800200 */
.L_x_1927:
[----:B------:R0:W-:Y:S01]  /*5440*/  STG.E.U8 desc[UR36][R2.64], R0 ;  /* 0x0000000002007986 */ /* 0x0001e2000c101124 */
[----:B------:R-:W-:Y:S01]  /*5450*/  IMAD.MOV.U32 R19, RZ, RZ, R22 ;  /* 0x000000ffff137224 */ /* 0x000fe200078e0016 */
[----:B------:R-:W-:Y:S06]  /*5460*/  BRA `(.L_x_1899) ;  /* 0x0000000000c87947 */ /* 0x000fec0003800000 */
.L_x_1920:
[----:B------:R-:W-:-:S13]  /*5470*/  ISETP.NE.AND P0, PT, R4, 0x1c, PT ;  /* 0x0000001c0400780c */ /* 0x000fda0003f05270 */
[----:B------:R-:W-:Y:S05]  /*5480*/  @!P0 BRA `(.L_x_1931) ;  /* 0x0000000000b08947 */ /* 0x000fea0003800000 */
[----:B------:R-:W-:-:S13]  /*5490*/  ISETP.NE.AND P0, PT, R4, 0x1d, PT ;  /* 0x0000001d0400780c */ /* 0x000fda0003f05270 */
[----:B------:R-:W-:Y:S05]  /*54a0*/  @!P0 BRA `(.L_x_1932) ;  /* 0x0000000000948947 */ /* 0x000fea0003800000 */
[----:B------:R-:W-:-:S13]  /*54b0*/  ISETP.NE.AND P0, PT, R4, 0x2c, PT ;  /* 0x0000002c0400780c */ /* 0x000fda0003f05270 */
[----:B------:R-:W-:Y:S05]  /*54c0*/  @!P0 BRA `(.L_x_1933) ;  /* 0x0000000000488947 */ /* 0x000fea0003800000 */
.L_x_1904:
        /* <DEDUP_REMOVED lines=16> */
.L_x_1934:
[----:B------:R-:W-:Y:S01]  /*55d0*/  IMAD.MOV.U32 R19, RZ, RZ, R22 ;  /* 0x000000ffff137224 */ /* 0x000fe200078e0016 */
[----:B------:R-:W-:Y:S06]  /*55e0*/  BRA `(.L_x_1899) ;  /* 0x0000000000687947 */ /* 0x000fec0003800000 */
.L_x_1933:
        /* <DEDUP_REMOVED lines=17> */
.L_x_1932:
[----:B------:R-:W-:Y:S02]  /*5700*/  HADD2.F32 R4, -RZ, R0.H0_H0 ;  /* 0x20000000ff047230 */ /* 0x000fe40000004100 */
[----:B------:R-:W-:-:S04]  /*5710*/  IMAD.MOV.U32 R19, RZ, RZ, R22 ;  /* 0x000000ffff137224 */ /* 0x000fc800078e0016 */
[----:B------:R-:W0:Y:S02]  /*5720*/  F2I.U64.TRUNC R4, R4 ;  /* 0x0000000400047311 */ /* 0x000e24000020d800 */
[----:B0-----:R0:W-:Y:S01]  /*5730*/  STG.E.64 desc[UR36][R2.64], R4 ;  /* 0x0000000402007986 */ /* 0x0011e2000c101b24 */
[----:B------:R-:W-:Y:S05]  /*5740*/  BRA `(.L_x_1899) ;  /* 0x0000000000107947 */ /* 0x000fea0003800000 */
.L_x_1931:
[----:B------:R-:W-:Y:S02]  /*5750*/  HADD2.F32 R0, -RZ, R0.H0_H0 ;  /* 0x20000000ff007230 */ /* 0x000fe40000004100 */
[----:B------:R-:W-:Y:S02]  /*5760*/  IMAD.MOV.U32 R19, RZ, RZ, R22 ;  /* 0x000000ffff137224 */ /* 0x000fe400078e0016 */
[----:B------:R-:W0:Y:S02]  /*5770*/  F2I.FTZ.U32.TRUNC.NTZ R5, R0 ;  /* 0x0000000000057305 */ /* 0x000e24000021f000 */
[----:B0-----:R0:W-:Y:S03]  /*5780*/  STG.E desc[UR36][R2.64], R5 ;  /* 0x0000000502007986 */ /* 0x0011e6000c101924 */
.L_x_1899:
[----:B------:R-:W-:Y:S05]  /*5790*/  BSYNC.RECONVERGENT B6 ;  /* 0x0000000000067941 */ /* 0x000fea0003800200 */
.L_x_1898:
        /* <DEDUP_REMOVED lines=25> */
.L_x_1940:
[----:B------:R-:W-:-:S06]  /*5930*/  HADD2.F32 R5, -RZ, R25.H0_H0 ;  /* 0x20000019ff057230 */ /* 0x000fcc0000004100 */
[----:B------:R-:W0:Y:S02]  /*5940*/  F2I.S64.TRUNC R4, R5 ;  /* 0x0000000500047311 */ /* 0x000e24000020d900 */
[----:B0-----:R0:W-:Y:S01]  /*5950*/  STG.E.U8 desc[UR36][R2.64], R4 ;  /* 0x0000000402007986 */ /* 0x0011e2000c101124 */
[----:B------:R-:W-:Y:S05]  /*5960*/  BRA `(.L_x_1942) ;  /* 0x0000000c006c7947 */ /* 0x000fea0003800000 */
.L_x_1939:
        /* <DEDUP_REMOVED lines=10> */
.L_x_1944:
[----:B------:R-:W-:-:S06]  /*5a10*/  HADD2.F32 R25, -RZ, R25.H0_H0 ;  /* 0x20000019ff197230 */ /* 0x000fcc0000004100 */
[----:B------:R-:W0:Y:S02]  /*5a20*/  F2I.FTZ.TRUNC.NTZ R25, R25 ;  /* 0x0000001900197305 */ /* 0x000e24000021f100 */
[----:B0-----:R0:W-:Y:S01]  /*5a30*/  STG.E desc[UR36][R2.64], R25 ;  /* 0x0000001902007986 */ /* 0x0011e2000c101924 */
[----:B------:R-:W-:Y:S05]  /*5a40*/  BRA `(.L_x_1942) ;  /* 0x0000000c00347947 */ /* 0x000fea0003800000 */
.L_x_1943:
[----:B------:R-:W-:-:S06]  /*5a50*/  HADD2.F32 R25, -RZ, R25.H0_H0 ;  /* 0x20000019ff197230 */ /* 0x000fcc0000004100 */
[----:B------:R-:W0:Y:S02]  /*5a60*/  F2I.FTZ.TRUNC.NTZ R25, R25 ;  /* 0x0000001900197305 */ /* 0x000e24000021f100 */
[----:B0-----:R0:W-:Y:S01]  /*5a70*/  STG.E.U16 desc[UR36][R2.64], R25 ;  /* 0x0000001902007986 */ /* 0x0011e2000c101524 */
[----:B------:R-:W-:Y:S05]  /*5a80*/  BRA `(.L_x_1942) ;  /* 0x0000000c00247947 */ /* 0x000fea0003800000 */
.L_x_1938:
        /* <DEDUP_REMOVED lines=9> */
.L_x_1946:
[----:B------:R0:W-:Y:S01]  /*5b20*/  STG.E.U16 desc[UR36][R2.64], R25 ;  /* 0x0000001902007986 */ /* 0x0001e2000c101524 */
[----:B------:R-:W-:Y:S05]  /*5b30*/  BRA `(.L_x_1942) ;  /* 0x0000000800f87947 */ /* 0x000fea0003800000 */
.L_x_1945:
        /* <DEDUP_REMOVED lines=10> */
.L_x_1948:
[----:B------:R-:W-:-:S05]  /*5be0*/  HADD2.F32 R0, -RZ, R25.H0_H0 ;  /* 0x20000019ff007230 */ /* 0x000fca0000004100 */
[----:B------:R-:W-:-:S04]  /*5bf0*/  F2FP.F16.F32.PACK_AB R0, RZ, R0 ;  /* 0x00000000ff00723e */ /* 0x000fc800000000ff */
[----:B------:R-:W-:-:S05]  /*5c00*/  PRMT R0, R0, 0x5410, RZ ;  /* 0x0000541000007816 */ /* 0x000fca00000000ff */
[----:B------:R0:W-:Y:S01]  /*5c10*/  STG.E desc[UR36][R2.64], R0 ;  /* 0x0000000002007986 */ /* 0x0001e2000c101924 */
[----:B------:R-:W-:Y:S05]  /*5c20*/  BRA `(.L_x_1942) ;  /* 0x0000000800bc7947 */ /* 0x000fea0003800000 */
.L_x_1947:
[----:B------:R-:W-:-:S05]  /*5c30*/  HADD2.F32 R4, -RZ, R25.H0_H0 ;  /* 0x20000019ff047230 */ /* 0x000fca0000004100 */
[----:B------:R-:W-:-:S06]  /*5c40*/  FMUL.FTZ R4, R4, 1 ;  /* 0x3f80000004047820 */ /* 0x000fcc0000410000 */
[----:B------:R-:W0:Y:S02]  /*5c50*/  F2F.F64.F32 R4, R4 ;  /* 0x0000000400047310 */ /* 0x000e240000201800 */
[----:B0-----:R0:W-:Y:S01]  /*5c60*/  STG.E.64 desc[UR36][R2.64], R4 ;  /* 0x0000000402007986 */ /* 0x0011e2000c101b24 */
[----:B------:R-:W-:Y:S05]  /*5c70*/  BRA `(.L_x_1942) ;  /* 0x0000000800a87947 */ /* 0x000fea0003800000 */
.L_x_1937:
        /* <DEDUP_REMOVED lines=14> */
.L_x_1952:
        /* <DEDUP_REMOVED lines=18> */
.L_x_1955:
[----:B------:R-:W-:-:S04]  /*5e80*/  SHF.R.U32.HI R5, RZ, 0x18, R5 ;  /* 0x00000018ff057819 */ /* 0x000fc80000011605 */
[----:B------:R-:W-:-:S07]  /*5e90*/  LOP3.LUT R0, R0, 0x80, R5, 0xf8, !PT ;  /* 0x0000008000007812 */ /* 0x000fce00078ef805 */
.L_x_1954:
[----:B------:R-:W-:Y:S05]  /*5ea0*/  BSYNC.RECONVERGENT B0 ;  /* 0x0000000000007941 */ /* 0x000fea0003800200 */
.L_x_1953:
[----:B------:R0:W-:Y:S01]  /*5eb0*/  STG.E.U8 desc[UR36][R2.64], R0 ;  /* 0x0000000002007986 */ /* 0x0001e2000c101124 */
[----:B------:R-:W-:Y:S05]  /*5ec0*/  BRA `(.L_x_1942) ;  /* 0x0000000800147947 */ /* 0x000fea0003800000 */
.L_x_1951:
        /* <DEDUP_REMOVED lines=18> */
.L_x_1958:
[----:B------:R-:W-:-:S04]  /*5ff0*/  SHF.R.U32.HI R5, RZ, 0x18, R5 ;  /* 0x00000018ff057819 */ /* 0x000fc80000011605 */
[----:B------:R-:W-:-:S07]  /*6000*/  LOP3.LUT R0, R0, 0x80, R5, 0xf8, !PT ;  /* 0x0000008000007812 */ /* 0x000fce00078ef805 */
.L_x_1957:
[----:B------:R-:W-:Y:S05]  /*6010*/  BSYNC.RECONVERGENT B0 ;  /* 0x0000000000007941 */ /* 0x000fea0003800200 */
.L_x_1956:
[----:B------:R0:W-:Y:S01]  /*6020*/  STG.E.U8 desc[UR36][R2.64], R0 ;  /* 0x0000000002007986 */ /* 0x0001e2000c101124 */
[----:B------:R-:W-:Y:S05]  /*6030*/  BRA `(.L_x_1942) ;  /* 0x0000000400b87947 */ /* 0x000fea0003800000 */
.L_x_1950:
        /* <DEDUP_REMOVED lines=22> */
.L_x_1960:
[----:B------:R-:W-:-:S06]  /*61a0*/  HADD2.F32 R4, -RZ, R25.H0_H0 ;  /* 0x20000019ff047230 */ /* 0x000fcc0000004100 */
[----:B------:R-:W0:Y:S02]  /*61b0*/  F2I.U64.TRUNC R4, R4 ;  /* 0x0000000400047311 */ /* 0x000e24000020d800 */
[----:B0-----:R0:W-:Y:S01]  /*61c0*/  STG.E.64 desc[UR36][R2.64], R4 ;  /* 0x0000000402007986 */ /* 0x0011e2000c101b24 */
[----:B------:R-:W-:Y:S05]  /*61d0*/  BRA `(.L_x_1942) ;  /* 0x0000000400507947 */ /* 0x000fea0003800000 */
.L_x_1959:
[----:B------:R-:W-:-:S06]  /*61e0*/  HADD2.F32 R25, -RZ, R25.H0_H0 ;  /* 0x20000019ff197230 */ /* 0x000fcc0000004100 */
[----:B------:R-:W0:Y:S02]  /*61f0*/  F2I.FTZ.U32.TRUNC.NTZ R25, R25 ;  /* 0x0000001900197305 */ /* 0x000e24000021f000 */
[----:B0-----:R0:W-:Y:S01]  /*6200*/  STG.E desc[UR36][R2.64], R25 ;  /* 0x0000001902007986 */ /* 0x0011e2000c101924 */
[----:B------:R-:W-:Y:S05]  /*6210*/  BRA `(.L_x_1942) ;  /* 0x0000000400407947 */ /* 0x000fea0003800000 */
.L_x_1949:
        /* <DEDUP_REMOVED lines=11> */
.L_x_1962:
[----:B------:R-:W-:Y:S01]  /*62d0*/  HADD2.F32 R25, -RZ, R25.H0_H0 ;  /* 0x20000019ff197230 */ /* 0x000fe20000004100 */
[----:B------:R-:W-:-:S04]  /*62e0*/  CS2R R6, SRZ ;  /* 0x0000000000067805 */ /* 0x000fc8000001ff00 */
[----:B------:R-:W-:-:S06]  /*62f0*/  FMUL.FTZ R4, R25, 1 ;  /* 0x3f80000019047820 */ /* 0x000fcc0000410000 */
[----:B------:R-:W0:Y:S02]  /*6300*/  F2F.F64.F32 R4, R4 ;  /* 0x0000000400047310 */ /* 0x000e240000201800 */
[----:B0-----:R0:W-:Y:S01]  /*6310*/  STG.E.128 desc[UR36][R2.64], R4 ;  /* 0x0000000402007986 */ /* 0x0011e2000c101d24 */
[----:B------:R-:W-:Y:S05]  /*6320*/  BRA `(.L_x_1942) ;  /* 0x0000000000fc7947 */ /* 0x000fea0003800000 */
.L_x_1961:
[----:B------:R-:W-:-:S13]  /*6330*/  ISETP.NE.AND P0, PT, R0, 0xf, PT ;  /* 0x0000000f0000780c */ /* 0x000fda0003f05270 */
[----:B------:R-:W-:Y:S05]  /*6340*/  @!P0 BRA `(.L_x_1963) ;  /* 0x0000000000e88947 */ /* 0x000fea0003800000 */
[----:B------:R-:W-:-:S13]  /*6350*/  ISETP.NE.AND P0, PT, R0, 0x17, PT ;  /* 0x000000170000780c */ /* 0x000fda0003f05270 */
[----:B------:R-:W-:Y:S05]  /*6360*/  @!P0 BRA `(.L_x_1964) ;  /* 0x0000000000908947 */ /* 0x000fea0003800000 */
[----:B------:R-:W-:-:S13]  /*6370*/  ISETP.NE.AND P0, PT, R0, 0x18, PT ;  /* 0x000000180000780c */ /* 0x000fda0003f05270 */
[----:B------:R-:W-:Y:S05]  /*6380*/  @!P0 BRA `(.L_x_1965) ;  /* 0x0000000000448947 */ /* 0x000fea0003800000 */
.L_x_1941:
        /* <DEDUP_REMOVED lines=16> */
.L_x_1966:
[----:B------:R-:W-:Y:S05]  /*6490*/  BRA `(.L_x_1942) ;  /* 0x0000000000a07947 */ /* 0x000fea0003800000 */
.L_x_1965:
        /* <DEDUP_REMOVED lines=13> */
.L_x_1968:
[----:B------:R-:W-:Y:S05]  /*6570*/  BSYNC.RECONVERGENT B0 ;  /* 0x0000000000007941 */ /* 0x000fea0003800200 */
.L_x_1967:
[----:B------:R-:W-:-:S05]  /*6580*/  LOP3.LUT R5, R0, 0x80, R5, 0xf8, !PT ;  /* 0x0000008000057812 */ /* 0x000fca00078ef805 */
[----:B------:R3:W-:Y:S01]  /*6590*/  STG.E.U8 desc[UR36][R2.64], R5 ;  /* 0x0000000502007986 */ /* 0x0007e2000c101124 */
[----:B------:R-:W-:Y:S05]  /*65a0*/  BRA `(.L_x_1942) ;  /* 0x00000000005c7947 */ /* 0x000fea0003800000 */
.L_x_1964:
        /* <DEDUP_REMOVED lines=12> */
.L_x_1970:
[----:B------:R-:W-:Y:S01]  /*6670*/  IMAD.MOV.U32 R0, RZ, RZ, 0x7f ;  /* 0x0000007fff007424 */ /* 0x000fe200078e00ff */
[----:B------:R-:W-:-:S04]  /*6680*/  ISETP.GT.U32.AND P0, PT, R4, 0x7f800000, PT ;  /* 0x7f8000000400780c */ /* 0x000fc80003f04070 */
[----:B------:R-:W-:-:S09]  /*6690*/  SEL R0, R0, 0x7c, P0 ;  /* 0x0000007c00007807 */ /* 0x000fd20000000000 */
.L_x_1971:
[----:B------:R-:W-:Y:S05]  /*66a0*/  BSYNC.RECONVERGENT B0 ;  /* 0x0000000000007941 */ /* 0x000fea0003800200 */
.L_x_1969:
[----:B------:R-:W-:-:S04]  /*66b0*/  SHF.R.U32.HI R5, RZ, 0x18, R5 ;  /* 0x00000018ff057819 */ /* 0x000fc80000011605 */
[----:B------:R-:W-:-:S05]  /*66c0*/  LOP3.LUT R5, R0, 0x80, R5, 0xf8, !PT ;  /* 0x0000008000057812 */ /* 0x000fca00078ef805 */
[----:B------:R2:W-:Y:S01]  /*66d0*/  STG.E.U8 desc[UR36][R2.64], R5 ;  /* 0x0000000502007986 */ /* 0x0005e2000c101124 */
[----:B------:R-:W-:Y:S05]  /*66e0*/  BRA `(.L_x_1942) ;  /* 0x00000000000c7947 */ /* 0x000fea0003800000 */
.L_x_1963:
[----:B------:R-:W-:-:S05]  /*66f0*/  HADD2.F32 R0, -RZ, R25.H0_H0 ;  /* 0x20000019ff007230 */ /* 0x000fca0000004100 */
[----:B------:R-:W-:-:S05]  /*6700*/  F2FP.BF16.F32.PACK_AB R0, RZ, R0 ;  /* 0x00000000ff00723e */ /* 0x000fca00000010ff */
[----:B------:R4:W-:Y:S02]  /*6710*/  STG.E.U16 desc[UR36][R2.64], R0 ;  /* 0x0000000002007986 */ /* 0x0009e4000c101524 */
.L_x_1942:
        /* <DEDUP_REMOVED lines=25> */
.L_x_1975:
[----:B------:R-:W-:-:S06]  /*68b0*/  HADD2.F32 R5, -RZ, R24.H0_H0 ;  /* 0x20000018ff057230 */ /* 0x000fcc0000004100 */
[----:B------:R-:W0:Y:S02]  /*68c0*/  F2I.S64.TRUNC R4, R5 ;  /* 0x0000000500047311 */ /* 0x000e24000020d900 */
[----:B0-----:R4:W-:Y:S01]  /*68d0*/  STG.E.U8 desc[UR36][R2.64], R4 ;  /* 0x0000000402007986 */ /* 0x0019e2000c101124 */
[----:B------:R-:W-:Y:S05]  /*68e0*/  BRA `(.L_x_1977) ;  /* 0x0000000c006c7947 */ /* 0x000fea0003800000 */
.L_x_1974:
        /* <DEDUP_REMOVED lines=10> */
.L_x_1979:
[----:B------:R-:W-:-:S04]  /*6990*/  HADD2.F32 R24, -RZ, R24.H0_H0 ;  /* 0x20000018ff187230 */ /* 0x000fc80000004100 */
[----:B------:R-:W0:Y:S02]  /*69a0*/  F2I.FTZ.TRUNC.NTZ R5, R24 ;  /* 0x0000001800057305 */ /* 0x000e24000021f100 */
[----:B0-----:R2:W-:Y:S01]  /*69b0*/  STG.E desc[UR36][R2.64], R5 ;  /* 0x0000000502007986 */ /* 0x0015e2000c101924 */
[----:B------:R-:W-:Y:S05]  /*69c0*/  BRA `(.L_x_1977) ;  /* 0x0000000c00347947 */ /* 0x000fea0003800000 */
.L_x_1978:
[----:B------:R-:W-:-:S04]  /*69d0*/  HADD2.F32 R24, -RZ, R24.H0_H0 ;  /* 0x20000018ff187230 */ /* 0x000fc80000004100 */
[----:B------:R-:W0:Y:S02]  /*69e0*/  F2I.FTZ.TRUNC.NTZ R5, R24 ;  /* 0x0000001800057305 */ /* 0x000e24000021f100 */
[----:B0-----:R0:W-:Y:S01]  /*69f0*/  STG.E.U16 desc[UR36][R2.64], R5 ;  /* 0x0000000502007986 */ /* 0x0011e2000c101524 */
[----:B------:R-:W-:Y:S05]  /*6a00*/  BRA `(.L_x_1977) ;  /* 0x0000000c00247947 */ /* 0x000fea0003800000 */
.L_x_1973:
        /* <DEDUP_REMOVED lines=9> */
.L_x_1981:
[----:B------:R0:W-:Y:S01]  /*6aa0*/  STG.E.U16 desc[UR36][R2.64], R24 ;  /* 0x0000001802007986 */ /* 0x0001e2000c101524 */
[----:B------:R-:W-:Y:S05]  /*6ab0*/  BRA `(.L_x_1977) ;  /* 0x0000000800f87947 */ /* 0x000fea0003800000 */
.L_x_1980:
        /* <DEDUP_REMOVED lines=10> */
.L_x_1983:
[----:B------:R-:W-:-:S05]  /*6b60*/  HADD2.F32 R0, -RZ, R24.H0_H0 ;  /* 0x20000018ff007230 */ /* 0x000fca0000004100 */
[----:B------:R-:W-:-:S04]  /*6b70*/  F2FP.F16.F32.PACK_AB R0, RZ, R0 ;  /* 0x00000000ff00723e */ /* 0x000fc800000000ff */
[----:B------:R-:W-:-:S05]  /*6b80*/  PRMT R0, R0, 0x5410, RZ ;  /* 0x0000541000007816 */ /* 0x000fca00000000ff */
[----:B------:R0:W-:Y:S01]  /*6b90*/  STG.E desc[UR36][R2.64], R0 ;  /* 0x0000000002007986 */ /* 0x0001e2000c101924 */
[----:B------:R-:W-:Y:S05]  /*6ba0*/  BRA `(.L_x_1977) ;  /* 0x0000000800bc7947 */ /* 0x000fea0003800000 */
.L_x_1982:
[----:B------:R-:W-:-:S05]  /*6bb0*/  HADD2.F32 R4, -RZ, R24.H0_H0 ;  /* 0x20000018ff047230 */ /* 0x000fca0000004100 */
[----:B------:R-:W-:-:S06]  /*6bc0*/  FMUL.FTZ R4, R4, 1 ;  /* 0x3f80000004047820 */ /* 0x000fcc0000410000 */
[----:B------:R-:W0:Y:S02]  /*6bd0*/  F2F.F64.F32 R4, R4 ;  /* 0x0000000400047310 */ /* 0x000e240000201800 */
[----:B0-----:R0:W-:Y:S01]  /*6be0*/  STG.E.64 desc[UR36][R2.64], R4 ;  /* 0x0000000402007986 */ /* 0x0011e2000c101b24 */
[----:B------:R-:W-:Y:S05]  /*6bf0*/  BRA `(.L_x_1977) ;  /* 0x0000000800a87947 */ /* 0x000fea0003800000 */
.L_x_1972:
        /* <DEDUP_REMOVED lines=14> */
.L_x_1987:
        /* <DEDUP_REMOVED lines=18> */
.L_x_1990:
[----:B------:R-:W-:-:S04]  /*6e00*/  SHF.R.U32.HI R5, RZ, 0x18, R5 ;  /* 0x00000018ff057819 */ /* 0x000fc80000011605 */
[----:B------:R-:W-:-:S07]  /*6e10*/  LOP3.LUT R0, R0, 0x80, R5, 0xf8, !PT ;  /* 0x0000008000007812 */ /* 0x000fce00078ef805 */
.L_x_1989:
[----:B------:R-:W-:Y:S05]  /*6e20*/  BSYNC.RECONVERGENT B0 ;  /* 0x0000000000007941 */ /* 0x000fea0003800200 */
.L_x_1988:
[----:B------:R0:W-:Y:S01]  /*6e30*/  STG.E.U8 desc[UR36][R2.64], R0 ;  /* 0x0000000002007986 */ /* 0x0001e2000c101124 */
[----:B------:R-:W-:Y:S05]  /*6e40*/  BRA `(.L_x_1977) ;  /* 0x0000000800147947 */ /* 0x000fea0003800000 */
.L_x_1986:
        /* <DEDUP_REMOVED lines=18> */
.L_x_1993:
[----:B------:R-:W-:-:S04]  /*6f70*/  SHF.R.U32.HI R5, RZ, 0x18, R5 ;  /* 0x00000018ff057819 */ /* 0x000fc80000011605 */
[----:B------:R-:W-:-:S07]  /*6f80*/  LOP3.LUT R0, R0, 0x80, R5, 0xf8, !PT ;  /* 0x0000008000007812 */ /* 0x000fce00078ef805 */
.L_x_1992:
[----:B------:R-:W-:Y:S05]  /*6f90*/  BSYNC.RECONVERGENT B0 ;  /* 0x0000000000007941 */ /* 0x000fea0003800200 */
.L_x_1991:
[----:B------:R0:W-:Y:S01]  /*6fa0*/  STG.E.U8 desc[UR36][R2.64], R0 ;  /* 0x0000000002007986 */ /* 0x0001e2000c101124 */
[----:B------:R-:W-:Y:S05]  /*6fb0*/  BRA `(.L_x_1977) ;  /* 0x0000000400b87947 */ /* 0x000fea0003800000 */
.L_x_1985:
        /* <DEDUP_REMOVED lines=22> */
.L_x_1995:
[----:B------:R-:W-:-:S06]  /*7120*/  HADD2.F32 R4, -RZ, R24.H0_H0 ;  /* 0x20000018ff047230 */ /* 0x000fcc0000004100 */
[----:B------:R-:W0:Y:S02]  /*7130*/  F2I.U64.TRUNC R4, R4 ;  /* 0x0000000400047311 */ /* 0x000e24000020d800 */
[----:B0-----:R0:W-:Y:S01]  /*7140*/  STG.E.64 desc[UR36][R2.64], R4 ;  /* 0x0000000402007986 */ /* 0x0011e2000c101b24 */
[----:B------:R-:W-:Y:S05]  /*7150*/  BRA `(.L_x_1977) ;  /* 0x0000000400507947 */ /* 0x000fea0003800000 */
.L_x_1994:
[----:B------:R-:W-:-:S04]  /*7160*/  HADD2.F32 R24, -RZ, R24.H0_H0 ;  /* 0x20000018ff187230 */ /* 0x000fc80000004100 */
[----:B------:R-:W0:Y:S02]  /*7170*/  F2I.FTZ.U32.TRUNC.NTZ R5, R24 ;  /* 0x0000001800057305 */ /* 0x000e24000021f000 */
[----:B0-----:R0:W-:Y:S01]  /*7180*/  STG.E desc[UR36][R2.64], R5 ;  /* 0x0000000502007986 */ /* 0x0011e2000c101924 */
[----:B------:R-:W-:Y:S05]  /*7190*/  BRA `(.L_x_1977) ;  /* 0x0000000400407947 */ /* 0x000fea0003800000 */
.L_x_1984:
        /* <DEDUP_REMOVED lines=11> */
.L_x_1997:
[----:B------:R-:W-:Y:S01]  /*7250*/  HADD2.F32 R24, -RZ, R24.H0_H0 ;  /* 0x20000018ff187230 */ /* 0x000fe20000004100 */
[----:B------:R-:W-:-:S04]  /*7260*/  CS2R R6, SRZ ;  /* 0x0000000000067805 */ /* 0x000fc8000001ff00 */
[----:B------:R-:W-:-:S06]  /*7270*/  FMUL.FTZ R4, R24, 1 ;  /* 0x3f80000018047820 */ /* 0x000fcc0000410000 */
[----:B------:R-:W0:Y:S02]  /*7280*/  F2F.F64.F32 R4, R4 ;  /* 0x0000000400047310 */ /* 0x000e240000201800 */
[----:B0-----:R0:W-:Y:S01]  /*7290*/  STG.E.128 desc[UR36][R2.64], R4 ;  /* 0x0000000402007986 */ /* 0x0011e2000c101d24 */
[----:B------:R-:W-:Y:S05]  /*72a0*/  BRA `(.L_x_1977) ;  /* 0x0000000000fc7947 */ /* 0x000fea0003800000 */
.L_x_1996:
[----:B------:R-:W-:-:S13]  /*72b0*/  ISETP.NE.AND P0, PT, R0, 0xf, PT ;  /* 0x0000000f0000780c */ /* 0x000fda0003f05270 */
[----:B------:R-:W-:Y:S05]  /*72c0*/  @!P0 BRA `(.L_x_1998) ;  /* 0x0000000000e88947 */ /* 0x000fea0003800000 */
[----:B------:R-:W-:-:S13]  /*72d0*/  ISETP.NE.AND P0, PT, R0, 0x17, PT ;  /* 0x000000170000780c */ /* 0x000fda0003f05270 */
[----:B------:R-:W-:Y:S05]  /*72e0*/  @!P0 BRA `(.L_x_1999) ;  /* 0x0000000000908947 */ /* 0x000fea0003800000 */
[----:B------:R-:W-:-:S13]  /*72f0*/  ISETP.NE.AND P0, PT, R0, 0x18, PT ;  /* 0x000000180000780c */ /* 0x000fda0003f05270 */
[----:B------:R-:W-:Y:S05]  /*7300*/  @!P0 BRA `(.L_x_2000) ;  /* 0x0000000000448947 */ /* 0x000fea0003800000 */
.L_x_1976:
        /* <DEDUP_REMOVED lines=16> */
.L_x_2001:
[----:B------:R-:W-:Y:S05]  /*7410*/  BRA `(.L_x_1977) ;  /* 0x0000000000a07947 */ /* 0x000fea0003800000 */
.L_x_2000:
        /* <DEDUP_REMOVED lines=13> */
.L_x_2003:
[----:B------:R-:W-:Y:S05]  /*74f0*/  BSYNC.RECONVERGENT B0 ;  /* 0x0000000000007941 */ /* 0x000fea0003800200 */
.L_x_2002:
[----:B------:R-:W-:-:S05]  /*7500*/  LOP3.LUT R5, R0, 0x80, R5, 0xf8, !PT ;  /* 0x0000008000057812 */ /* 0x000fca00078ef805 */
[----:B------:R0:W-:Y:S01]  /*7510*/  STG.E.U8 desc[UR36][R2.64], R5 ;  /* 0x0000000502007986 */ /* 0x0001e2000c101124 */
[----:B------:R-:W-:Y:S05]  /*7520*/  BRA `(.L_x_1977) ;  /* 0x00000000005c7947 */ /* 0x000fea0003800000 */
.L_x_1999:
        /* <DEDUP_REMOVED lines=12> */
.L_x_2005:
[----:B------:R-:W-:Y:S01]  /*75f0*/  IMAD.MOV.U32 R0, RZ, RZ, 0x7f ;  /* 0x0000007fff007424 */ /* 0x000fe200078e00ff */
[----:B------:R-:W-:-:S04]  /*7600*/  ISETP.GT.U32.AND P0, PT, R4, 0x7f800000, PT ;  /* 0x7f8000000400780c */ /* 0x000fc80003f04070 */
[----:B------:R-:W-:-:S09]  /*7610*/  SEL R0, R0, 0x7c, P0 ;  /* 0x0000007c00007807 */ /* 0x000fd20000000000 */
.L_x_2006:
[----:B------:R-:W-:Y:S05]  /*7620*/  BSYNC.RECONVERGENT B0 ;  /* 0x0000000000007941 */ /* 0x000fea0003800200 */
.L_x_2004:
[----:B------:R-:W-:-:S04]  /*7630*/  SHF.R.U32.HI R5, RZ, 0x18, R5 ;  /* 0x00000018ff057819 */ /* 0x000fc80000011605 */
[----:B------:R-:W-:-:S05]  /*7640*/  LOP3.LUT R5, R0, 0x80, R5, 0xf8, !PT ;  /* 0x0000008000057812 */ /* 0x000fca00078ef805 */
[----:B------:R0:W-:Y:S01]  /*7650*/  STG.E.U8 desc[UR36][R2.64], R5 ;  /* 0x0000000502007986 */ /* 0x0001e2000c101124 */
[----:B------:R-:W-:Y:S05]  /*7660*/  BRA `(.L_x_1977) ;  /* 0x00000000000c7947 */ /* 0x000fea0003800000 */
.L_x_1998:
[----:B------:R-:W-:-:S05]  /*7670*/  HADD2.F32 R0, -RZ, R24.H0_H0 ;  /* 0x20000018ff007230 */ /* 0x000fca0000004100 */
[----:B------:R-:W-:-:S05]  /*7680*/  F2FP.BF16.F32.PACK_AB R0, RZ, R0 ;  /* 0x00000000ff00723e */ /* 0x000fca00000010ff */
[----:B------:R0:W-:Y:S02]  /*7690*/  STG.E.U16 desc[UR36][R2.64], R0 ;  /* 0x0000000002007986 */ /* 0x0001e4000c101524 */
.L_x_1977:
[----:B------:R-:W-:-:S07]  /*76a0*/  VIADD R19, R19, 0x80 ;  /* 0x0000008013137836 */ /* 0x000fce0000000000 */
.L_x_1936:
[----:B------:R-:W-:Y:S05]  /*76b0*/  BSYNC.RECONVERGENT B6 ;  /* 0x0000000000067941 */ /* 0x000fea0003800200 */
.L_x_1935:
        /* <DEDUP_REMOVED lines=23> */
.L_x_2010:
[----:B------:R-:W-:-:S06]  /*7830*/  HADD2.F32 R5, -RZ, R23.H0_H0 ;  /* 0x20000017ff057230 */ /* 0x000fcc0000004100 */
[----:B------:R-:W0:Y:S02]  /*7840*/  F2I.S64.TRUNC R4, R5 ;  /* 0x0000000500047311 */ /* 0x000e24000020d900 */
[----:B0-----:R-:W-:Y:S01]  /*7850*/  STG.E.U8 desc[UR36][R2.64], R4 ;  /* 0x0000000402007986 */ /* 0x001fe2000c101124 */
[----:B------:R-:W-:Y:S05]  /*7860*/  EXIT ;  /* 0x000000000000794d */ /* 0x000fea0003800000 */
.L_x_2009:
        /* <DEDUP_REMOVED lines=10> */
.L_x_2013:
[----:B------:R-:W-:-:S06]  /*7910*/  HADD2.F32 R23, -RZ, R23.H0_H0 ;  /* 0x20000017ff177230 */ /* 0x000fcc0000004100 */
[----:B------:R-:W0:Y:S02]  /*7920*/  F2I.FTZ.TRUNC.NTZ R23, R23 ;  /* 0x0000001700177305 */ /* 0x000e24000021f100 */
[----:B0-----:R-:W-:Y:S01]  /*7930*/  STG.E desc[UR36][R2.64], R23 ;  /* 0x0000001702007986 */ /* 0x001fe2000c101924 */
[----:B------:R-:W-:Y:S05]  /*7940*/  EXIT ;  /* 0x000000000000794d */ /* 0x000fea0003800000 */
.L_x_2012:
[----:B------:R-:W-:-:S06]  /*7950*/  HADD2.F32 R23, -RZ, R23.H0_H0 ;  /* 0x20000017ff177230 */ /* 0x000fcc0000004100 */
[----:B------:R-:W0:Y:S02]  /*7960*/  F2I.FTZ.TRUNC.NTZ R23, R23 ;  /* 0x0000001700177305 */ /* 0x000e24000021f100 */
[----:B0-----:R-:W-:Y:S01]  /*7970*/  STG.E.U16 desc[UR36][R2.64], R23 ;  /* 0x0000001702007986 */ /* 0x001fe2000c101524 */
[----:B------:R-:W-:Y:S05]  /*7980*/  EXIT ;  /* 0x000000000000794d */ /* 0x000fea0003800000 */
.L_x_2008:
        /* <DEDUP_REMOVED lines=9> */
.L_x_2015:
[----:B------:R-:W-:Y:S01]  /*7a20*/  STG.E.U16 desc[UR36][R2.64], R23 ;  /* 0x0000001702007986 */ /* 0x000fe2000c101524 */
[----:B------:R-:W-:Y:S05]  /*7a30*/  EXIT ;  /* 0x000000000000794d */ /* 0x000fea0003800000 */
.L_x_2014:
        /* <DEDUP_REMOVED lines=10> */
.L_x_2017:
[----:B------:R-:W-:-:S05]  /*7ae0*/  HADD2.F32 R0, -RZ, R23.H0_H0 ;  /* 0x20000017ff007230 */ /* 0x000fca0000004100 */
[----:B------:R-:W-:-:S04]  /*7af0*/  F2FP.F16.F32.PACK_AB R0, RZ, R0 ;  /* 0x00000000ff00723e */ /* 0x000fc800000000ff */
[----:B------:R-:W-:-:S05]  /*7b00*/  PRMT R0, R0, 0x5410, RZ ;  /* 0x0000541000007816 */ /* 0x000fca00000000ff */
[----:B------:R-:W-:Y:S01]  /*7b10*/  STG.E desc[UR36][R2.64], R0 ;  /* 0x0000000002007986 */ /* 0x000fe2000c101924 */
[----:B------:R-:W-:Y:S05]  /*7b20*/  EXIT ;  /* 0x000000000000794d */ /* 0x000fea0003800000 */
.L_x_2016:
[----:B------:R-:W-:-:S05]  /*7b30*/  HADD2.F32 R4, -RZ, R23.H0_H0 ;  /* 0x20000017ff047230 */ /* 0x000fca0000004100 */
[----:B------:R-:W-:-:S06]  /*7b40*/  FMUL.FTZ R4, R4, 1 ;  /* 0x3f80000004047820 */ /* 0x000fcc0000410000 */
[----:B------:R-:W0:Y:S02]  /*7b50*/  F2F.F64.F32 R4, R4 ;  /* 0x0000000400047310 */ /* 0x000e240000201800 */
[----:B0-----:R-:W-:Y:S01]  /*7b60*/  STG.E.64 desc[UR36][R2.64], R4 ;  /* 0x0000000402007986 */ /* 0x001fe2000c101b24 */
[----:B------:R-:W-:Y:S05]  /*7b70*/  EXIT ;  /* 0x000000000000794d */ /* 0x000fea0003800000 */
.L_x_2007:
        /* <DEDUP_REMOVED lines=14> */
.L_x_2021:
        /* <DEDUP_REMOVED lines=18> */
.L_x_2024:
[----:B------:R-:W-:-:S04]  /*7d80*/  SHF.R.U32.HI R5, RZ, 0x18, R5 ;  /* 0x00000018ff057819 */ /* 0x000fc80000011605 */
[----:B------:R-:W-:-:S07]  /*7d90*/  LOP3.LUT R0, R0, 0x80, R5, 0xf8, !PT ;  /* 0x0000008000007812 */ /* 0x000fce00078ef805 */
.L_x_2023:
[----:B------:R-:W-:Y:S05]  /*7da0*/  BSYNC.RECONVERGENT B0 ;  /* 0x0000000000007941 */ /* 0x000fea0003800200 */
.L_x_2022:
[----:B------:R-:W-:Y:S01]  /*7db0*/  STG.E.U8 desc[UR36][R2.64], R0 ;  /* 0x0000000002007986 */ /* 0x000fe2000c101124 */
[----:B------:R-:W-:Y:S05]  /*7dc0*/  EXIT ;  /* 0x000000000000794d */ /* 0x000fea0003800000 */
.L_x_2020:
        /* <DEDUP_REMOVED lines=18> */
.L_x_2027:
[----:B------:R-:W-:-:S04]  /*7ef0*/  SHF.R.U32.HI R5, RZ, 0x18, R5 ;  /* 0x00000018ff057819 */ /* 0x000fc80000011605 */
[----:B------:R-:W-:-:S07]  /*7f00*/  LOP3.LUT R0, R0, 0x80, R5, 0xf8, !PT ;  /* 0x0000008000007812 */ /* 0x000fce00078ef805 */
.L_x_2026:
[----:B------:R-:W-:Y:S05]  /*7f10*/  BSYNC.RECONVERGENT B0 ;  /* 0x0000000000007941 */ /* 0x000fea0003800200 */
.L_x_2025:
[----:B------:R-:W-:Y:S01]  /*7f20*/  STG.E.U8 desc[UR36][R2.64], R0 ;  /* 0x0000000002007986 */ /* 0x000fe2000c101124 */
[----:B------:R-:W-:Y:S05]  /*7f30*/  EXIT ;  /* 0x000000000000794d */ /* 0x000fea0003800000 */
.L_x_2019:
        /* <DEDUP_REMOVED lines=22> */
.L_x_2029:
[----:B------:R-:W-:-:S06]  /*80a0*/  HADD2.F32 R4, -RZ, R23.H0_H0 ;  /* 0x20000017ff047230 */ /* 0x000fcc0000004100 */
[----:B------:R-:W0:Y:S02]  /*80b0*/  F2I.U64.TRUNC R4, R4 ;  /* 0x0000000400047311 */ /* 0x000e24000020d800 */
[----:B0-----:R-:W-:Y:S01]  /*80c0*/  STG.E.64 desc[UR36][R2.64], R4 ;  /* 0x0000000402007986 */ /* 0x001fe2000c101b24 */
[----:B------:R-:W-:Y:S05]  /*80d0*/  EXIT ;  /* 0x000000000000794d */ /* 0x000fea0003800000 */
.L_x_2028:
[----:B------:R-:W-:-:S06]  /*80e0*/  HADD2.F32 R23, -RZ, R23.H0_H0 ;  /* 0x20000017ff177230 */ /* 0x000fcc0000004100 */
[----:B------:R-:W0:Y:S02]  /*80f0*/  F2I.FTZ.U32.TRUNC.NTZ R23, R23 ;  /* 0x0000001700177305 */ /* 0x000e24000021f000 */
[----:B0-----:R-:W-:Y:S01]  /*8100*/  STG.E desc[UR36][R2.64], R23 ;  /* 0x0000001702007986 */ /* 0x001fe2000c101924 */
[----:B------:R-:W-:Y:S05]  /*8110*/  EXIT ;  /* 0x000000000000794d */ /* 0x000fea0003800000 */
.L_x_2018:
        /* <DEDUP_REMOVED lines=11> */
.L_x_2031:
[----:B------:R-:W-:Y:S01]  /*81d0*/  HADD2.F32 R23, -RZ, R23.H0_H0 ;  /* 0x20000017ff177230 */ /* 0x000fe20000004100 */
[----:B------:R-:W-:-:S04]  /*81e0*/  CS2R R6, SRZ ;  /* 0x0000000000067805 */ /* 0x000fc8000001ff00 */
[----:B------:R-:W-:-:S06]  /*81f0*/  FMUL.FTZ R4, R23, 1 ;  /* 0x3f80000017047820 */ /* 0x000fcc0000410000 */
[----:B------:R-:W0:Y:S02]  /*8200*/  F2F.F64.F32 R4, R4 ;  /* 0x0000000400047310 */ /* 0x000e240000201800 */
[----:B0-----:R-:W-:Y:S01]  /*8210*/  STG.E.128 desc[UR36][R2.64], R4 ;  /* 0x0000000402007986 */ /* 0x001fe2000c101d24 */
[----:B------:R-:W-:Y:S05]  /*8220*/  EXIT ;  /* 0x000000000000794d */ /* 0x000fea0003800000 */
.L_x_2030:
[----:B------:R-:W-:-:S13]  /*8230*/  ISETP.NE.AND P0, PT, R0, 0xf, PT ;  /* 0x0000000f0000780c */ /* 0x000fda0003f05270 */
[----:B------:R-:W-:Y:S05]  /*8240*/  @!P0 BRA `(.L_x_2032) ;  /* 0x0000000000e88947 */ /* 0x000fea0003800000 */
[----:B------:R-:W-:-:S13]  /*8250*/  ISETP.NE.AND P0, PT, R0, 0x17, PT ;  /* 0x000000170000780c */ /* 0x000fda0003f05270 */
[----:B------:R-:W-:Y:S05]  /*8260*/  @!P0 BRA `(.L_x_2033) ;  /* 0x0000000000908947 */ /* 0x000fea0003800000 */
[----:B------:R-:W-:-:S13]  /*8270*/  ISETP.NE.AND P0, PT, R0, 0x18, PT ;  /* 0x000000180000780c */ /* 0x000fda0003f05270 */
[----:B------:R-:W-:Y:S05]  /*8280*/  @!P0 BRA `(.L_x_2034) ;  /* 0x0000000000448947 */ /* 0x000fea0003800000 */
.L_x_2011:
        /* <DEDUP_REMOVED lines=16> */
.L_x_2035:
[----:B------:R-:W-:Y:S05]  /*8390*/  EXIT ;  /* 0x000000000000794d */ /* 0x000fea0003800000 */
.L_x_2034:
        /* <DEDUP_REMOVED lines=13> */
.L_x_2037:
[----:B------:R-:W-:Y:S05]  /*8470*/  BSYNC.RECONVERGENT B0 ;  /* 0x0000000000007941 */ /* 0x000fea0003800200 */
.L_x_2036:
[----:B------:R-:W-:-:S05]  /*8480*/  LOP3.LUT R5, R0, 0x80, R5, 0xf8, !PT ;  /* 0x0000008000057812 */ /* 0x000fca00078ef805 */
[----:B------:R-:W-:Y:S01]  /*8490*/  STG.E.U8 desc[UR36][R2.64], R5 ;  /* 0x0000000502007986 */ /* 0x000fe2000c101124 */
[----:B------:R-:W-:Y:S05]  /*84a0*/  EXIT ;  /* 0x000000000000794d */ /* 0x000fea0003800000 */
.L_x_2033:
        /* <DEDUP_REMOVED lines=12> */
.L_x_2039:
[----:B------:R-:W-:Y:S01]  /*8570*/  IMAD.MOV.U32 R0, RZ, RZ, 0x7f ;  /* 0x0000007fff007424 */ /* 0x000fe200078e00ff */
[----:B------:R-:W-:-:S04]  /*8580*/  ISETP.GT.U32.AND P0, PT, R4, 0x7f800000, PT ;  /* 0x7f8000000400780c */ /* 0x000fc80003f04070 */
[----:B------:R-:W-:-:S09]  /*8590*/  SEL R0, R0, 0x7c, P0 ;  /* 0x0000007c00007807 */ /* 0x000fd20000000000 */
.L_x_2040:
[----:B------:R-:W-:Y:S05]  /*85a0*/  BSYNC.RECONVERGENT B0 ;  /* 0x0000000000007941 */ /* 0x000fea0003800200 */
.L_x_2038:
[----:B------:R-:W-:-:S04]  /*85b0*/  SHF.R.U32.HI R5, RZ, 0x18, R5 ;  /* 0x00000018ff057819 */ /* 0x000fc80000011605 */
[----:B------:R-:W-:-:S05]  /*85c0*/  LOP3.LUT R5, R0, 0x80, R5, 0xf8, !PT ;  /* 0x0000008000057812 */ /* 0x000fca00078ef805 */
[----:B------:R-:W-:Y:S01]  /*85d0*/  STG.E.U8 desc[UR36][R2.64], R5 ;  /* 0x0000000502007986 */ /* 0x000fe2000c101124 */
[----:B------:R-:W-:Y:S05]  /*85e0*/  EXIT ;  /* 0x000000000000794d */ /* 0x000fea0003800000 */
.L_x_2032:
[----:B------:R-:W-:-:S05]  /*85f0*/  HADD2.F32 R0, -RZ, R23.H0_H0 ;  /* 0x20000017ff007230 */ /* 0x000fca0000004100 */
[----:B------:R-:W-:-:S05]  /*8600*/  F2FP.BF16.F32.PACK_AB R0, RZ, R0 ;  /* 0x00000000ff00723e */ /* 0x000fca00000010ff */
[----:B------:R-:W-:Y:S01]  /*8610*/  STG.E.U16 desc[UR36][R2.64], R0 ;  /* 0x0000000002007986 */ /* 0x000fe2000c101524 */
[----:B------:R-:W-:Y:S05]  /*8620*/  EXIT ;  /* 0x000000000000794d */ /* 0x000fea0003800000 */
.L_x_2041:
        /* <DEDUP_REMOVED lines=13> */
.L_x_7995:


//--------------------- .text._ZN2at6native18elementwise_kernelILi128ELi4EZNS0_22gpu_kernel_impl_nocastINS0_13AUnaryFunctorIN3c104HalfES5_S5_ZZZNS0_20copysign_kernel_cudaERNS_18TensorIteratorBaseEENKUlvE_clEvENKUlvE2_clEvEUlS5_S5_E_EEEEvS7_RKT_EUliE_EEviT1_ --------------------------
	.section	.text._ZN2at6native18elementwise_kernelILi128ELi4EZNS0_22gpu_kernel_impl_nocastINS0_13AUnaryFunctorIN3c104HalfES5_S5_ZZZNS0_20copysign_kernel_cudaERNS_18TensorIteratorBaseEENKUlvE_clEvENKUlvE2_clEvEUlS5_S5_E_EEEEvS7_RKT_EUliE_EEviT1_,"ax",@progbits
	.align	128
        .global         _ZN2at6native18elementwise_kernelILi128ELi4EZNS0_22gpu_kernel_impl_nocastINS0_13AUnaryFunctorIN3c104HalfES5_S5_ZZZNS0_20copysign_kernel_cudaERNS_18TensorIteratorBaseEENKUlvE_clEvENKUlvE2_clEvEUlS5_S5_E_EEEEvS7_RKT_EUliE_EEviT1_
        .type           _ZN2at6native18elementwise_kernelILi128ELi4EZNS0_22gpu_kernel_impl_nocastINS0_13AUnaryFunctorIN3c104HalfES5_S5_ZZZNS0_20copysign_kernel_cudaERNS_18TensorIteratorBaseEENKUlvE_clEvENKUlvE2_clEvEUlS5_S5_E_EEEEvS7_RKT_EUliE_EEviT1_,@function
        .size           _ZN2at6native18elementwise_kernelILi128ELi4EZNS0_22gpu_kernel_impl_nocastINS0_13AUnaryFunctorIN3c104HalfES5_S5_ZZZNS0_20copysign_kernel_cudaERNS_18TensorIteratorBaseEENKUlvE_clEvENKUlvE2_clEvEUlS5_S5_E_EEEEvS7_RKT_EUliE_EEviT1_,(.L_x_7996 - _ZN2at6native18elementwise_kernelILi128ELi4EZNS0_22gpu_kernel_impl_nocastINS0_13AUnaryFunctorIN3c104HalfES5_S5_ZZZNS0_20copysign_kernel_cudaERNS_18TensorIteratorBaseEENKUlvE_clEvENKUlvE2_clEvEUlS5_S5_E_EEEEvS7_RKT_EUliE_EEviT1_)
        .other          _ZN2at6native18elementwise_kernelILi128ELi4EZNS0_22gpu_kernel_impl_nocastINS0_13AUnaryFunctorIN3c104HalfES5_S5_ZZZNS0_20copysign_kernel_cudaERNS_18TensorIteratorBaseEENKUlvE_clEvENKUlvE2_clEvEUlS5_S5_E_EEEEvS7_RKT_EUliE_EEviT1_,@"STO_CUDA_ENTRY STV_DEFAULT"
_ZN2at6native18elementwise_kernelILi128ELi4EZNS0_22gpu_kernel_impl_nocastINS0_13AUnaryFunctorIN3c104HalfES5_S5_ZZZNS0_20copysign_kernel_cudaERNS_18TensorIteratorBaseEENKUlvE_clEvENKUlvE2_clEvEUlS5_S5_E_EEEEvS7_RKT_EUliE_EEviT1_:
.text._ZN2at6native18elementwise_kernelILi128ELi4EZNS0_22gpu_kernel_impl_nocastINS0_13AUnaryFunctorIN3c104HalfES5_S5_ZZZNS0_20copysign_kernel_cudaERNS_18TensorIteratorBaseEENKUlvE_clEvENKUlvE2_clEvEUlS5_S5_E_EEEEvS7_RKT_EUliE_EEviT1_:
        /* <DEDUP_REMOVED lines=37> */
.L_x_2045:
[----:B------:R-:W-:-:S13]  /*0250*/  ISETP.GE.AND P0, PT, R3, UR4, PT ;  /* 0x0000000403007c0c */ /* 0x000fda000bf06270 */
[----:B------:R-:W-:Y:S05]  /*0260*/  @P0 BREAK.RELIABLE B1 ;  /* 0x0000000000010942 */ /* 0x000fea0003800100 */
[----:B------:R-:W-:Y:S05]  /*0270*/  @P0 BRA `(.L_x_2046) ;  /* 0x00000000002c0947 */ /* 0x000fea0003800000 */
[----:B------:R-:W-:Y:S05]  /*0280*/  BSYNC.RELIABLE B1 ;  /* 0x0000000000017941 */ /* 0x000fea0003800100 */
.L_x_2044:
        /* <DEDUP_REMOVED lines=10> */
.L_x_2046:
[----:B------:R-:W-:Y:S05]  /*0330*/  BSYNC.RECONVERGENT B0 ;  /* 0x0000000000007941 */ /* 0x000fea0003800200 */
.L_x_2043:
        /* <DEDUP_REMOVED lines=13> */
.L_x_2042:
        /* <DEDUP_REMOVED lines=306> */
.L_x_2050:
        /* <DEDUP_REMOVED lines=314> */
.L_x_2052:
        /* <DEDUP_REMOVED lines=13> */
.L_x_2049:
[----:B------:R-:W-:-:S13]  /*2ba0*/  ISETP.GE.AND P0, PT, R3, UR4, PT ;  /* 0x0000000403007c0c */ /* 0x000fda000bf06270 */
[----:B------:R-:W-:Y:S05]  /*2bb0*/  @P0 BREAK.RELIABLE B1 ;  /* 0x0000000000010942 */ /* 0x000fea0003800100 */
[----:B------:R-:W-:Y:S05]  /*2bc0*/  @P0 BRA `(.L_x_2051) ;  /* 0x0000001000e00947 */ /* 0x000fea0003800000 */
[----:B------:R-:W-:Y:S05]  /*2bd0*/  BSYNC.RELIABLE B1 ;  /* 0x0000000000017941 */ /* 0x000fea0003800100 */
.L_x_2048:
        /* <DEDUP_REMOVED lines=298> */
.L_x_2053:
        /* <DEDUP_REMOVED lines=13> */
.L_x_2051:
[----:B------:R-:W-:Y:S05]  /*3f50*/  BSYNC.RECONVERGENT B0 ;  /* 0x0000000000007941 */ /* 0x000fea0003800200 */
.L_x_2047:
        /* <DEDUP_REMOVED lines=301> */
.L_x_2054:
        /* <DEDUP_REMOVED lines=13> */
.L_x_2055:
        /* <DEDUP_REMOVED lines=16> */
.L_x_7996:


//--------------------- .text._ZN2at6native27unrolled_elementwise_kernelINS0_13AUnaryFunctorIN3c104HalfES4_S4_ZZZNS0_20copysign_kernel_cudaERNS_18TensorIteratorBaseEENKUlvE_clEvENKUlvE2_clEvEUlS4_S4_E_EESt5arrayIPcLm2EELi4E23TrivialOffsetCalculatorILi1EjESF_NS0_6memory15LoadWithoutCastENSG_16StoreWithoutCastEEEviT_T0_T2_T3_T4_T5_ --------------------------
	.section	.text._ZN2at6native27unrolled_elementwise_kernelINS0_13AUnaryFunctorIN3c104HalfES4_S4_ZZZNS0_20copysign_kernel_cudaERNS_18TensorIteratorBaseEENKUlvE_clEvENKUlvE2_clEvEUlS4_S4_E_EESt5arrayIPcLm2EELi4E23TrivialOffsetCalculatorILi1EjESF_NS0_6memory15LoadWithoutCastENSG_16StoreWithoutCastEEEviT_T0_T2_T3_T4_T5_,"ax",@progbits
	.align	128
        .global         _ZN2at6native27unrolled_elementwise_kernelINS0_13AUnaryFunctorIN3c104HalfES4_S4_ZZZNS0_20copysign_kernel_cudaERNS_18TensorIteratorBaseEENKUlvE_clEvENKUlvE2_clEvEUlS4_S4_E_EESt5arrayIPcLm2EELi4E23TrivialOffsetCalculatorILi1EjESF_NS0_6memory15LoadWithoutCastENSG_16StoreWithoutCastEEEviT_T0_T2_T3_T4_T5_
        .type           _ZN2at6native27unrolled_elementwise_kernelINS0_13AUnaryFunctorIN3c104HalfES4_S4_ZZZNS0_20copysign_kernel_cudaERNS_18TensorIteratorBaseEENKUlvE_clEvENKUlvE2_clEvEUlS4_S4_E_EESt5arrayIPcLm2EELi4E23TrivialOffsetCalculatorILi1EjESF_NS0_6memory15LoadWithoutCastENSG_16StoreWithoutCastEEEviT_T0_T2_T3_T4_T5_,@function
        .size           _ZN2at6native27unrolled_elementwise_kernelINS0_13AUnaryFunctorIN3c104HalfES4_S4_ZZZNS0_20copysign_kernel_cudaERNS_18TensorIteratorBaseEENKUlvE_clEvENKUlvE2_clEvEUlS4_S4_E_EESt5arrayIPcLm2EELi4E23TrivialOffsetCalculatorILi1EjESF_NS0_6memory15LoadWithoutCastENSG_16StoreWithoutCastEEEviT_T0_T2_T3_T4_T5_,(.L_x_7997 - _ZN2at6native27unrolled_elementwise_kernelINS0_13AUnaryFunctorIN3c104HalfES4_S4_ZZZNS0_20copysign_kernel_cudaERNS_18TensorIteratorBaseEENKUlvE_clEvENKUlvE2_clEvEUlS4_S4_E_EESt5arrayIPcLm2EELi4E23TrivialOffsetCalculatorILi1EjESF_NS0_6memory15LoadWithoutCastENSG_16StoreWithoutCastEEEviT_T0_T2_T3_T4_T5_)
        .other          _ZN2at6native27unrolled_elementwise_kernelINS0_13AUnaryFunctorIN3c104HalfES4_S4_ZZZNS0_20copysign_kernel_cudaERNS_18TensorIteratorBaseEENKUlvE_clEvENKUlvE2_clEvEUlS4_S4_E_EESt5arrayIPcLm2EELi4E23TrivialOffsetCalculatorILi1EjESF_NS0_6memory15LoadWithoutCastENSG_16StoreWithoutCastEEEviT_T0_T2_T3_T4_T5_,@"STO_CUDA_ENTRY STV_DEFAULT"
_ZN2at6native27unrolled_elementwise_kernelINS0_13AUnaryFunctorIN3c104HalfES4_S4_ZZZNS0_20copysign_kernel_cudaERNS_18TensorIteratorBaseEENKUlvE_clEvENKUlvE2_clEvEUlS4_S4_E_EESt5arrayIPcLm2EELi4E23TrivialOffsetCalculatorILi1EjESF_NS0_6memory15LoadWithoutCastENSG_16StoreWithoutCastEEEviT_T0_T2_T3_T4_T5_:
.text._ZN2at6native27unrolled_elementwise_kernelINS0_13AUnaryFunctorIN3c104HalfES4_S4_ZZZNS0_20copysign_kernel_cudaERNS_18TensorIteratorBaseEENKUlvE_clEvENKUlvE2_clEvEUlS4_S4_E_EESt5arrayIPcLm2EELi4E23TrivialOffsetCalculatorILi1EjESF_NS0_6memory15LoadWithoutCastENSG_16StoreWithoutCastEEEviT_T0_T2_T3_T4_T5_:
        /* <DEDUP_REMOVED lines=42> */
[----:B------:R-:W3:Y:S03]  /*02a0*/  @!P3 LDC.U16 R18, c[0x0][0x386] ;  /* 0x0000e180ff12bb82 */ /* 0x000ee60000000400 */
[----:B------:R-:W-:Y:S01]  /*02b0*/  ISETP.GE.AND P0, PT, R13, R2, PT ;  /* 0x000000020d00720c */ /* 0x000fe20003f06270 */
[----:B0-----:R-:W-:-:S06]  /*02c0*/  @!P1 HADD2.F32 R13, -RZ, R16.H0_H0 ;  /* 0x20000010ff0d9230 */ /* 0x001fcc0000004100 */
[----:B------:R-:W0:Y:S01]  /*02d0*/  @!P2 LDC.U16 R17, c[0x0][0x386] ;  /* 0x0000e180ff11ab82 */ /* 0x000e220000000400 */
[----:B--2---:R-:W-:-:S05]  /*02e0*/  @!P1 LEA R15, R0, R3, 0x9 ;  /* 0x00000003000f9211 */ /* 0x004fca00078e48ff */
        /* <DEDUP_REMOVED lines=9> */
[----:B------:R-:W-:Y:S02]  /*0380*/  @!P3 HADD2.F32 R13, -RZ, R18.H0_H0 ;  /* 0x20000012ff0db230 */ /* 0x000fe40000004100 */
[----:B0-----:R-:W-:Y:S02]  /*0390*/  @!P2 HADD2.F32 R14, -RZ, R17.H0_H0 ;  /* 0x20000011ff0ea230 */ /* 0x001fe40000004100 */
[----:B----4-:R-:W-:-:S05]  /*03a0*/  @!P2 HADD2.F32 R11, -RZ, R11.H0_H0 ;  /* 0x2000000bff0ba230 */ /* 0x010fca0000004100 */
[----:B------:R-:W-:Y:S01]  /*03b0*/  @!P2 LOP3.LUT R11, R14, 0x80000000, R11, 0xb8, !PT ;  /* 0x800000000e0ba812 */ /* 0x000fe200078eb80b */
[----:B------:R-:W-:-:S03]  /*03c0*/  @!P3 HADD2.F32 R12, -RZ, R12.H0_H0 ;  /* 0x2000000cff0cb230 */ /* 0x000fc60000004100 */
[----:B------:R-:W-:Y:S02]  /*03d0*/  @!P2 F2FP.F16.F32.PACK_AB R5, RZ, R11 ;  /* 0x0000000bff05a23e */ /* 0x000fe400000000ff */
[----:B------:R-:W-:-:S04]  /*03e0*/  @!P3 LOP3.LUT R12, R13, 0x80000000, R12, 0xb8, !PT ;  /* 0x800000000d0cb812 */ /* 0x000fc800078eb80c */
[----:B------:R-:W-:Y:S01]  /*03f0*/  @!P3 F2FP.F16.F32.PACK_AB R4, RZ, R12 ;  /* 0x0000000cff04b23e */ /* 0x000fe200000000ff */
[----:B-12---:R-:W-:Y:S06]  /*0400*/  @P4 BRA `(.L_x_2057) ;  /* 0x0000000000284947 */ /* 0x006fec0003800000 */
        /* <DEDUP_REMOVED lines=10> */
.L_x_2057:
[----:B------:R-:W-:Y:S05]  /*04b0*/  BSYNC.RECONVERGENT B0 ;  /* 0x0000000000007941 */ /* 0x000fea0003800200 */
.L_x_2056:
        /* <DEDUP_REMOVED lines=12> */
.L_x_2058:
        /* <DEDUP_REMOVED lines=16> */
.L_x_7997:


//--------------------- .text._ZN2at6native29vectorized_elementwise_kernelILi2ENS0_13AUnaryFunctorIN3c104HalfES4_S4_ZZZNS0_20copysign_kernel_cudaERNS_18TensorIteratorBaseEENKUlvE_clEvENKUlvE2_clEvEUlS4_S4_E_EESt5arrayIPcLm2EEEEviT0_T1_ --------------------------
	.section	.text._ZN2at6native29vectorized_elementwise_kernelILi2ENS0_13AUnaryFunctorIN3c104HalfES4_S4_ZZZNS0_20copysign_kernel_cudaERNS_18TensorIteratorBaseEENKUlvE_clEvENKUlvE2_clEvEUlS4_S4_E_EESt5arrayIPcLm2EEEEviT0_T1_,"ax",@progbits
	.align	128
        .global         _ZN2at6native29vectorized_elementwise_kernelILi2ENS0_13AUnaryFunctorIN3c104HalfES4_S4_ZZZNS0_20copysign_kernel_cudaERNS_18TensorIteratorBaseEENKUlvE_clEvENKUlvE2_clEvEUlS4_S4_E_EESt5arrayIPcLm2EEEEviT0_T1_
        .type           _ZN2at6native29vectorized_elementwise_kernelILi2ENS0_13AUnaryFunctorIN3c104HalfES4_S4_ZZZNS0_20copysign_kernel_cudaERNS_18TensorIteratorBaseEENKUlvE_clEvENKUlvE2_clEvEUlS4_S4_E_EESt5arrayIPcLm2EEEEviT0_T1_,@function
        .size           _ZN2at6native29vectorized_elementwise_kernelILi2ENS0_13AUnaryFunctorIN3c104HalfES4_S4_ZZZNS0_20copysign_kernel_cudaERNS_18TensorIteratorBaseEENKUlvE_clEvENKUlvE2_clEvEUlS4_S4_E_EESt5arrayIPcLm2EEEEviT0_T1_,(.L_x_7998 - _ZN2at6native29vectorized_elementwise_kernelILi2ENS0_13AUnaryFunctorIN3c104HalfES4_S4_ZZZNS0_20copysign_kernel_cudaERNS_18TensorIteratorBaseEENKUlvE_clEvENKUlvE2_clEvEUlS4_S4_E_EESt5arrayIPcLm2EEEEviT0_T1_)
        .other          _ZN2at6native29vectorized_elementwise_kernelILi2ENS0_13AUnaryFunctorIN3c104HalfES4_S4_ZZZNS0_20copysign_kernel_cudaERNS_18TensorIteratorBaseEENKUlvE_clEvENKUlvE2_clEvEUlS4_S4_E_EESt5arrayIPcLm2EEEEviT0_T1_,@"STO_CUDA_ENTRY STV_DEFAULT"
_ZN2at6native29vectorized_elementwise_kernelILi2ENS0_13AUnaryFunctorIN3c104HalfES4_S4_ZZZNS0_20copysign_kernel_cudaERNS_18TensorIteratorBaseEENKUlvE_clEvENKUlvE2_clEvEUlS4_S4_E_EESt5arrayIPcLm2EEEEviT0_T1_:
.text._ZN2at6native29vectorized_elementwise_kernelILi2ENS0_13AUnaryFunctorIN3c104HalfES4_S4_ZZZNS0_20copysign_kernel_cudaERNS_18TensorIteratorBaseEENKUlvE_clEvENKUlvE2_clEvEUlS4_S4_E_EESt5arrayIPcLm2EEEEviT0_T1_:
        /* <DEDUP_REMOVED lines=59> */
[----:B------:R-:W-:Y:S02]  /*03b0*/  PRMT R23, RZ, 0x7610, R23 ;  /* 0x00007610ff177816 */ /* 0x000fe40000000017 */
[----:B------:R1:W5:Y:S04]  /*03c0*/  @!P4 LDG.E.U16 R25, desc[UR4][R16.64] ;  /* 0x000000041019c981 */ /* 0x000368000c1e1500 */
[----:B------:R-:W5:Y:S01]  /*03d0*/  @!P5 LDG.E.U16 R23, desc[UR4][R18.64] ;  /* 0x000000041217d981 */ /* 0x000f62000c1e1500 */
[----:B--2---:R-:W-:Y:S01]  /*03e0*/  @!P0 IMAD.WIDE.U32 R12, R27, 0x2, R12 ;  /* 0x000000021b0c8825 */ /* 0x004fe200078e000c */
[----:B------:R-:W-:-:S06]  /*03f0*/  PRMT R27, RZ, 0x7610, R27 ;  /* 0x00007610ff1b7816 */ /* 0x000fcc000000001b */
[----:B------:R2:W5:Y:S01]  /*0400*/  @!P0 LDG.E.U16 R27, desc[UR4][R12.64] ;  /* 0x000000040c1b8981 */ /* 0x000562000c1e1500 */
[----:B0-----:R-:W-:-:S05]  /*0410*/  VIADD R11, R3, 0x100 ;  /* 0x00000100030b7836 */ /* 0x001fca0000000000 */
[-C--:B------:R-:W-:Y:S02]  /*0420*/  ISETP.GE.U32.AND P5, PT, R11, R2.reuse, PT ;  /* 0x000000020b00720c */ /* 0x080fe40003fa6070 */
[----:B------:R-:W-:-:S11]  /*0430*/  ISETP.GE.U32.AND P0, PT, R3, R2, PT ;  /* 0x000000020300720c */ /* 0x000fd60003f06070 */
[----:B------:R-:W0:Y:S01]  /*0440*/  @!P5 LDC.U16 R10, c[0x0][0x386] ;  /* 0x0000e180ff0adb82 */ /* 0x000e220000000400 */
[----:B------:R-:W-:-:S07]  /*0450*/  IADD3 R11, PT, PT, R3, 0x180, RZ ;  /* 0x00000180030b7810 */ /* 0x000fce0007ffe0ff */
[----:B-1----:R-:W1:Y:S01]  /*0460*/  @!P0 LDC.U16 R16, c[0x0][0x386] ;  /* 0x0000e180ff108b82 */ /* 0x002e620000000400 */
[----:B------:R-:W-:Y:S01]  /*0470*/  ISETP.GE.U32.AND P1, PT, R11, R2, PT ;  /* 0x000000020b00720c */ /* 0x000fe20003f26070 */
[C---:B------:R-:W-:Y:S01]  /*0480*/  VIADD R11, R3.reuse, 0x200 ;  /* 0x00000200030b7836 */ /* 0x040fe20000000000 */
[C---:B--2---:R-:W-:Y:S01]  /*0490*/  IADD3 R13, PT, PT, R3.reuse, 0x300, RZ ;  /* 0x00000300030d7810 */ /* 0x044fe20007ffe0ff */
[----:B------:R-:W-:-:S03]  /*04a0*/  VIADD R15, R3, 0x380 ;  /* 0x00000380030f7836 */ /* 0x000fc60000000000 */
[-C--:B------:R-:W-:Y:S01]  /*04b0*/  ISETP.GE.U32.AND P2, PT, R11, R2.reuse, PT ;  /* 0x000000020b00720c */ /* 0x080fe20003f46070 */
[----:B------:R-:W-:Y:S01]  /*04c0*/  VIADD R11, R3, 0x280 ;  /* 0x00000280030b7836 */ /* 0x000fe20000000000 */
[-C--:B------:R-:W-:Y:S01]  /*04d0*/  ISETP.GE.U32.AND P4, PT, R13, R2.reuse, PT ;  /* 0x000000020d00720c */ /* 0x080fe20003f86070 */
[----:B------:R-:W-:Y:S02]  /*04e0*/  VIADD R13, R3, 0x80 ;  /* 0x00000080030d7836 */ /* 0x000fe40000000000 */
[----:B0-----:R-:W-:Y:S01]  /*04f0*/  @!P5 HADD2.F32 R10, -RZ, R10.H0_H0 ;  /* 0x2000000aff0ad230 */ /* 0x001fe20000004100 */
[-C--:B------:R-:W-:Y:S02]  /*0500*/  ISETP.GE.U32.AND P3, PT, R11, R2.reuse, PT ;  /* 0x000000020b00720c */ /* 0x080fe40003f66070 */
[----:B------:R-:W-:Y:S01]  /*0510*/  ISETP.GE.U32.AND P6, PT, R15, R2, PT ;  /* 0x000000020f00720c */ /* 0x000fe20003fc6070 */
[----:B-1----:R-:W-:-:S04]  /*0520*/  @!P0 HADD2.F32 R17, -RZ, R16.H0_H0 ;  /* 0x20000010ff118230 */ /* 0x002fc80000004100 */
[----:B------:R-:W0:Y:S01]  /*0530*/  @!P2 LDC.U16 R14, c[0x0][0x386] ;  /* 0x0000e180ff0eab82 */ /* 0x000e220000000400 */
[----:B------:R-:W-:-:S07]  /*0540*/  @!P0 IADD3 R19, PT, PT, R0, R3, RZ ;  /* 0x0000000300138210 */ /* 0x000fce0007ffe0ff */
[----:B------:R-:W1:Y:S08]  /*0550*/  @!P1 LDC.U16 R12, c[0x0][0x386] ;  /* 0x0000e180ff0c9b82 */ /* 0x000e700000000400 */
[----:B------:R-:W2:Y:S08]  /*0560*/  @!P3 LDC.U16 R15, c[0x0][0x386] ;  /* 0x0000e180ff0fbb82 */ /* 0x000eb00000000400 */
[----:B------:R-:W0:Y:S08]  /*0570*/  @!P4 LDC.U16 R16, c[0x0][0x386] ;  /* 0x0000e180ff10cb82 */ /* 0x000e300000000400 */
[----:B------:R-:W2:Y:S01]  /*0580*/  @!P6 LDC.U16 R18, c[0x0][0x386] ;  /* 0x0000e180ff12eb82 */ /* 0x000ea20000000400 */
[----:B------:R-:W-:-:S02]  /*0590*/  @!P0 IMAD.MOV.U32 R3, RZ, RZ, R13 ;  /* 0x000000ffff038224 */ /* 0x000fc400078e000d */
[----:B-1----:R-:W-:Y:S01]  /*05a0*/  @!P1 HADD2.F32 R12, -RZ, R12.H0_H0 ;  /* 0x2000000cff0c9230 */ /* 0x002fe20000004100 */
[----:B------:R-:W-:Y:S04]  /*05b0*/  BSSY.RECONVERGENT B0, `(.L_x_2060) ;  /* 0x000004f000007945 */ /* 0x000fe80003800200 */
[----:B------:R-:W-:Y:S01]  /*05c0*/  BSSY.RELIABLE B1, `(.L_x_2061) ;  /* 0x0000047000017945 */ /* 0x000fe20003800100 */
[----:B0-----:R-:W-:Y:S02]  /*05d0*/  @!P4 HADD2.F32 R16, -RZ, R16.H0_H0 ;  /* 0x20000010ff10c230 */ /* 0x001fe40000004100 */
[----:B--2---:R-:W-:Y:S02]  /*05e0*/  @!P6 HADD2.F32 R18, -RZ, R18.H0_H0 ;  /* 0x20000012ff12e230 */ /* 0x004fe40000004100 */
[----:B---3--:R-:W-:-:S05]  /*05f0*/  @!P5 HADD2.F32 R21, -RZ, R21.H0_H0 ;  /* 0x20000015ff15d230 */ /* 0x008fca0000004100 */
[----:B------:R-:W-:Y:S02]  /*0600*/  @!P5 LOP3.LUT R21, R10, 0x80000000, R21, 0xb8, !PT ;  /* 0x800000000a15d812 */ /* 0x000fe400078eb815 */
[----:B------:R-:W0:Y:S02]  /*0610*/  @!P0 LDC.64 R10, c[0x0][0x388] ;  /* 0x0000e200ff0a8b82 */ /* 0x000e240000000a00 */
[----:B------:R-:W-:Y:S02]  /*0620*/  @!P5 F2FP.F16.F32.PACK_AB R4, RZ, R21 ;  /* 0x00000015ff04d23e */ /* 0x000fe400000000ff */
[----:B------:R-:W-:Y:S01]  /*0630*/  ISETP.GE.U32.AND P5, PT, R13, R2, PT ;  /* 0x000000020d00720c */ /* 0x000fe20003fa6070 */
[----:B----4-:R-:W-:-:S05]  /*0640*/  @!P0 HADD2.F32 R22, -RZ, R22.H0_H0 ;  /* 0x20000016ff168230 */ /* 0x010fca0000004100 */
[----:B------:R-:W-:-:S07]  /*0650*/  @!P0 LOP3.LUT R22, R17, 0x80000000, R22, 0xb8, !PT ;  /* 0x8000000011168812 */ /* 0x000fce00078eb816 */
[----:B------:R-:W1:Y:S01]  /*0660*/  @!P5 LDC.U16 R17, c[0x0][0x386] ;  /* 0x0000e180ff11db82 */ /* 0x000e620000000400 */
[----:B0-----:R-:W-:Y:S01]  /*0670*/  @!P0 IMAD.WIDE.U32 R10, R19, 0x2, R10 ;  /* 0x00000002130a8825 */ /* 0x001fe200078e000a */
[----:B------:R-:W-:-:S05]  /*0680*/  @!P0 F2FP.F16.F32.PACK_AB R24, RZ, R22 ;  /* 0x00000016ff18823e */ /* 0x000fca00000000ff */
[----:B------:R1:W-:Y:S01]  /*0690*/  @!P0 STG.E.U16 desc[UR4][R10.64], R24 ;  /* 0x000000180a008986 */ /* 0x0003e2000c101504 */
[----:B------:R-:W-:Y:S01]  /*06a0*/  ISETP.GE.U32.AND P0, PT, R3, R2, PT ;  /* 0x000000020300720c */ /* 0x000fe20003f06070 */
[----:B------:R-:W-:Y:S02]  /*06b0*/  @!P2 HADD2.F32 R21, -RZ, R14.H0_H0 ;  /* 0x2000000eff15a230 */ /* 0x000fe40000004100 */
[----:B-----5:R-:W-:Y:S02]  /*06c0*/  @!P1 HADD2.F32 R19, -RZ, R26.H0_H0 ;  /* 0x2000001aff139230 */ /* 0x020fe40000004100 */
[----:B------:R-:W-:-:S03]  /*06d0*/  @!P3 HADD2.F32 R14, -RZ, R15.H0_H0 ;  /* 0x2000000fff0eb230 */ /* 0x000fc60000004100 */
[----:B------:R-:W-:Y:S01]  /*06e0*/  @!P1 LOP3.LUT R12, R12, 0x80000000, R19, 0xb8, !PT ;  /* 0x800000000c0c9812 */ /* 0x000fe200078eb813 */
[----:B-1----:R-:W-:-:S03]  /*06f0*/  @!P5 HADD2.F32 R10, -RZ, R17.H0_H0 ;  /* 0x20000011ff0ad230 */ /* 0x002fc60000004100 */
[----:B------:R-:W-:Y:S01]  /*0700*/  @!P1 F2FP.F16.F32.PACK_AB R5, RZ, R12 ;  /* 0x0000000cff05923e */ /* 0x000fe200000000ff */
[----:B------:R-:W-:Y:S02]  /*0710*/  @!P2 HADD2.F32 R28, -RZ, R28.H0_H0 ;  /* 0x2000001cff1ca230 */ /* 0x000fe40000004100 */
[----:B------:R-:W-:Y:S02]  /*0720*/  @!P3 HADD2.F32 R29, -RZ, R29.H0_H0 ;  /* 0x2000001dff1db230 */ /* 0x000fe40000004100 */
[----:B------:R-:W-:Y:S02]  /*0730*/  @!P4 HADD2.F32 R25, -RZ, R25.H0_H0 ;  /* 0x20000019ff19c230 */ /* 0x000fe40000004100 */
[----:B------:R-:W-:Y:S01]  /*0740*/  @!P6 HADD2.F32 R23, -RZ, R23.H0_H0 ;  /* 0x20000017ff17e230 */ /* 0x000fe20000004100 */
[----:B------:R-:W-:Y:S02]  /*0750*/  @!P2 LOP3.LUT R13, R21, 0x80000000, R28, 0xb8, !PT ;  /* 0x80000000150da812 */ /* 0x000fe400078eb81c */
[----:B------:R-:W-:Y:S01]  /*0760*/  @!P3 LOP3.LUT R29, R14, 0x80000000, R29, 0xb8, !PT ;  /* 0x800000000e1db812 */ /* 0x000fe200078eb81d */
[----:B------:R-:W-:Y:S01]  /*0770*/  @!P5 HADD2.F32 R27, -RZ, R27.H0_H0 ;  /* 0x2000001bff1bd230 */ /* 0x000fe20000004100 */
[----:B------:R-:W-:-:S02]  /*0780*/  @!P4 LOP3.LUT R25, R16, 0x80000000, R25, 0xb8, !PT ;  /* 0x800000001019c812 */ /* 0x000fc400078eb819 */
[----:B------:R-:W-:Y:S02]  /*0790*/  @!P6 LOP3.LUT R23, R18, 0x80000000, R23, 0xb8, !PT ;  /* 0x800000001217e812 */ /* 0x000fe400078eb817 */
[----:B------:R-:W-:Y:S02]  /*07a0*/  @!P5 LOP3.LUT R27, R10, 0x80000000, R27, 0xb8, !PT ;  /* 0x800000000a1bd812 */ /* 0x000fe400078eb81b */
[----:B------:R-:W-:Y:S02]  /*07b0*/  @!P2 F2FP.F16.F32.PACK_AB R6, RZ, R13 ;  /* 0x0000000dff06a23e */ /* 0x000fe400000000ff */
[----:B------:R-:W-:Y:S02]  /*07c0*/  @!P3 F2FP.F16.F32.PACK_AB R7, RZ, R29 ;  /* 0x0000001dff07b23e */ /* 0x000fe400000000ff */
[----:B------:R-:W-:Y:S02]  /*07d0*/  @!P4 F2FP.F16.F32.PACK_AB R8, RZ, R25 ;  /* 0x00000019ff08c23e */ /* 0x000fe400000000ff */
[----:B------:R-:W-:-:S02]  /*07e0*/  @!P6 F2FP.F16.F32.PACK_AB R9, RZ, R23 ;  /* 0x00000017ff09e23e */ /* 0x000fc400000000ff */
[----:B------:R-:W-:Y:S01]  /*07f0*/  @!P5 F2FP.F16.F32.PACK_AB R20, RZ, R27 ;  /* 0x0000001bff14d23e */ /* 0x000fe200000000ff */
[----:B------:R-:W-:Y:S06]  /*0800*/  @P0 BRA `(.L_x_2062) ;  /* 0x0000000000300947 */ /* 0x000fec0003800000 */
        /* <DEDUP_REMOVED lines=12> */
.L_x_2062:
[----:B------:R-:W-:-:S13]  /*08d0*/  ISETP.GE.U32.AND P0, PT, R3, R2, PT ;  /* 0x000000020300720c */ /* 0x000fda0003f06070 */
[----:B------:R-:W-:Y:S05]  /*08e0*/  @P0 BRA `(.L_x_2064) ;  /* 0x0000000000300947 */ /* 0x000fea0003800000 */
[----:B0-----:R-:W0:Y:S01]  /*08f0*/  LDC.64 R10, c[0x0][0x388] ;  /* 0x0000e200ff0a7b82 */ /* 0x001e220000000a00 */
[----:B------:R-:W-:Y:S01]  /*0900*/  IADD3 R13, PT, PT, R0, R3, RZ ;  /* 0x00000003000d7210 */ /* 0x000fe20007ffe0ff */
[----:B------:R-:W-:-:S04]  /*0910*/  VIADD R3, R3, 0x80 ;  /* 0x0000008003037836 */ /* 0x000fc80000000000 */
[----:B0-----:R-:W-:-:S05]  /*0920*/  IMAD.WIDE.U32 R10, R13, 0x2, R10 ;  /* 0x000000020d0a7825 */ /* 0x001fca00078e000a */
[----:B------:R1:W-:Y:S02]  /*0930*/  STG.E.U16 desc[UR4][R10.64], R5 ;  /* 0x000000050a007986 */ /* 0x0003e4000c101504 */
.L_x_2063:
[----:B------:R-:W-:-:S13]  /*0940*/  ISETP.GE.U32.AND P0, PT, R3, R2, PT ;  /* 0x000000020300720c */ /* 0x000fda0003f06070 */
[----:B------:R-:W-:Y:S05]  /*0950*/  @P0 BRA `(.L_x_2065) ;  /* 0x0000000000340947 */ /* 0x000fea0003800000 */
[----:B-1----:R-:W1:Y:S01]  /*0960*/  LDC.64 R4, c[0x0][0x388] ;  /* 0x0000e200ff047b82 */ /* 0x002e620000000a00 */
[----:B0-----:R-:W-:Y:S01]  /*0970*/  IMAD.IADD R11, R0, 0x1, R3 ;  /* 0x00000001000b7824 */ /* 0x001fe200078e0203 */
[----:B------:R-:W-:-:S03]  /*0980*/  IADD3 R3, PT, PT, R3, 0x80, RZ ;  /* 0x0000008003037810 */ /* 0x000fc60007ffe0ff */
[----:B-1----:R-:W-:-:S05]  /*0990*/  IMAD.WIDE.U32 R4, R11, 0x2, R4 ;  /* 0x000000020b047825 */ /* 0x002fca00078e0004 */
[----:B------:R1:W-:Y:S02]  /*09a0*/  STG.E.U16 desc[UR4][R4.64], R6 ;  /* 0x0000000604007986 */ /* 0x0003e4000c101504 */
.L_x_2064:
        /* <DEDUP_REMOVED lines=8> */
.L_x_2065:
[----:B------:R-:W-:Y:S05]  /*0a30*/  BSYNC.RELIABLE B1 ;  /* 0x0000000000017941 */ /* 0x000fea0003800100 */
.L_x_2061:
[----:B------:R-:W-:-:S13]  /*0a40*/  ISETP.GE.U32.AND P0, PT, R3, R2, PT ;  /* 0x000000020300720c */ /* 0x000fda0003f06070 */
[----:B-12---:R-:W1:Y:S01]  /*0a50*/  @!P0 LDC.64 R4, c[0x0][0x388] ;  /* 0x0000e200ff048b82 */ /* 0x006e620000000a00 */
[----:B------:R-:W-:Y:S01]  /*0a60*/  @!P0 IADD3 R7, PT, PT, R0, R3, RZ ;  /* 0x0000000300078210 */ /* 0x000fe20007ffe0ff */
[----:B------:R-:W-:-:S04]  /*0a70*/  @!P0 VIADD R3, R3, 0x80 ;  /* 0x0000008003038836 */ /* 0x000fc80000000000 */
[----:B-1----:R-:W-:-:S05]  /*0a80*/  @!P0 IMAD.WIDE.U32 R4, R7, 0x2, R4 ;  /* 0x0000000207048825 */ /* 0x002fca00078e0004 */
[----:B------:R2:W-:Y:S02]  /*0a90*/  @!P0 STG.E.U16 desc[UR4][R4.64], R8 ;  /* 0x0000000804008986 */ /* 0x0005e4000c101504 */
.L_x_2066:
[----:B------:R-:W-:Y:S05]  /*0aa0*/  BSYNC.RECONVERGENT B0 ;  /* 0x0000000000007941 */ /* 0x000fea0003800200 */
.L_x_2060:
        /* <DEDUP_REMOVED lines=8> */
.L_x_2059:
        /* <DEDUP_REMOVED lines=16> */
[C---:B------:R-:W-:Y:S01]  /*0c30*/  LOP3.LUT R0, R13.reuse, 0x80000000, R0, 0xb8, !PT ;  /* 0x800000000d007812 */ /* 0x040fe200078eb800 */
[----:B------:R-:W-:Y:S01]  /*0c40*/  HADD2.F32 R7, -RZ, R7.H1_H1 ;  /* 0x30000007ff077230 */ /* 0x000fe20000004100 */
[C---:B------:R-:W-:Y:S01]  /*0c50*/  LOP3.LUT R5, R13.reuse, 0x80000000, R6, 0xb8, !PT ;  /* 0x800000000d057812 */ /* 0x040fe200078eb806 */
[--C-:B----4-:R-:W-:Y:S01]  /*0c60*/  HADD2.F32 R11, -RZ, R8.reuse.H0_H0 ;  /* 0x20000008ff0b7230 */ /* 0x110fe20000004100 */
[C---:B------:R-:W-:Y:S01]  /*0c70*/  LOP3.LUT R10, R13.reuse, 0x80000000, R10, 0xb8, !PT ;  /* 0x800000000d0a7812 */ /* 0x040fe200078eb80a */
[----:B------:R-:W-:Y:S01]  /*0c80*/  HADD2.F32 R8, -RZ, R8.H1_H1 ;  /* 0x30000008ff087230 */ /* 0x000fe20000004100 */
[C---:B------:R-:W-:Y:S01]  /*0c90*/  LOP3.LUT R7, R13.reuse, 0x80000000, R7, 0xb8, !PT ;  /* 0x800000000d077812 */ /* 0x040fe200078eb807 */
[--C-:B-----5:R-:W-:Y:S01]  /*0ca0*/  HADD2.F32 R4, -RZ, R9.reuse.H0_H0 ;  /* 0x20000009ff047230 */ /* 0x120fe20000004100 */
[C---:B------:R-:W-:Y:S01]  /*0cb0*/  LOP3.LUT R11, R13.reuse, 0x80000000, R11, 0xb8, !PT ;  /* 0x800000000d0b7812 */ /* 0x040fe200078eb80b */
[----:B------:R-:W-:Y:S01]  /*0cc0*/  HADD2.F32 R9, -RZ, R9.H1_H1 ;  /* 0x30000009ff097230 */ /* 0x000fe20000004100 */
[----:B------:R-:W-:-:S02]  /*0cd0*/  LOP3.LUT R8, R13, 0x80000000, R8, 0xb8, !PT ;  /* 0x800000000d087812 */ /* 0x000fc400078eb808 */
[C---:B------:R-:W-:Y:S02]  /*0ce0*/  LOP3.LUT R4, R13.reuse, 0x80000000, R4, 0xb8, !PT ;  /* 0x800000000d047812 */ /* 0x040fe400078eb804 */
        /* <DEDUP_REMOVED lines=10> */
.L_x_2067:
        /* <DEDUP_REMOVED lines=15> */
.L_x_7998:


//--------------------- .text._ZN2at6native29vectorized_elementwise_kernelILi4ENS0_13AUnaryFunctorIN3c104HalfES4_S4_ZZZNS0_20copysign_kernel_cudaERNS_18TensorIteratorBaseEENKUlvE_clEvENKUlvE2_clEvEUlS4_S4_E_EESt5arrayIPcLm2EEEEviT0_T1_ --------------------------
	.section	.text._ZN2at6native29vectorized_elementwise_kernelILi4ENS0_13AUnaryFunctorIN3c104HalfES4_S4_ZZZNS0_20copysign_kernel_cudaERNS_18TensorIteratorBaseEENKUlvE_clEvENKUlvE2_clEvEUlS4_S4_E_EESt5arrayIPcLm2EEEEviT0_T1_,"ax",@progbits
	.align	128
        .global         _ZN2at6native29vectorized_elementwise_kernelILi4ENS0_13AUnaryFunctorIN3c104HalfES4_S4_ZZZNS0_20copysign_kernel_cudaERNS_18TensorIteratorBaseEENKUlvE_clEvENKUlvE2_clEvEUlS4_S4_E_EESt5arrayIPcLm2EEEEviT0_T1_
        .type           _ZN2at6native29vectorized_elementwise_kernelILi4ENS0_13AUnaryFunctorIN3c104HalfES4_S4_ZZZNS0_20copysign_kernel_cudaERNS_18TensorIteratorBaseEENKUlvE_clEvENKUlvE2_clEvEUlS4_S4_E_EESt5arrayIPcLm2EEEEviT0_T1_,@function
        .size           _ZN2at6native29vectorized_elementwise_kernelILi4ENS0_13AUnaryFunctorIN3c104HalfES4_S4_ZZZNS0_20copysign_kernel_cudaERNS_18TensorIteratorBaseEENKUlvE_clEvENKUlvE2_clEvEUlS4_S4_E_EESt5arrayIPcLm2EEEEviT0_T1_,(.L_x_7999 - _ZN2at6native29vectorized_elementwise_kernelILi4ENS0_13AUnaryFunctorIN3c104HalfES4_S4_ZZZNS0_20copysign_kernel_cudaERNS_18TensorIteratorBaseEENKUlvE_clEvENKUlvE2_clEvEUlS4_S4_E_EESt5arrayIPcLm2EEEEviT0_T1_)
        .other          _ZN2at6native29vectorized_elementwise_kernelILi4ENS0_13AUnaryFunctorIN3c104HalfES4_S4_ZZZNS0_20copysign_kernel_cudaERNS_18TensorIteratorBaseEENKUlvE_clEvENKUlvE2_clEvEUlS4_S4_E_EESt5arrayIPcLm2EEEEviT0_T1_,@"STO_CUDA_ENTRY STV_DEFAULT"
_ZN2at6native29vectorized_elementwise_kernelILi4ENS0_13AUnaryFunctorIN3c104HalfES4_S4_ZZZNS0_20copysign_kernel_cudaERNS_18TensorIteratorBaseEENKUlvE_clEvENKUlvE2_clEvEUlS4_S4_E_EESt5arrayIPcLm2EEEEviT0_T1_:
.text._ZN2at6native29vectorized_elementwise_kernelILi4ENS0_13AUnaryFunctorIN3c104HalfES4_S4_ZZZNS0_20copysign_kernel_cudaERNS_18TensorIteratorBaseEENKUlvE_clEvENKUlvE2_clEvEUlS4_S4_E_EESt5arrayIPcLm2EEEEviT0_T1_:
        /* <DEDUP_REMOVED lines=141> */
.L_x_2071:
[----:B------:R-:W-:-:S13]  /*08d0*/  ISETP.GE.U32.AND P0, PT, R3, R2, PT ;  /* 0x000000020300720c */ /* 0x000fda0003f06070 */
[----:B------:R-:W-:Y:S05]  /*08e0*/  @P0 BRA `(.L_x_2073) ;  /* 0x0000000000300947 */ /* 0x000fea0003800000 */
[----:B0-----:R-:W0:Y:S01]  /*08f0*/  LDC.64 R10, c[0x0][0x388] ;  /* 0x0000e200ff0a7b82 */ /* 0x001e220000000a00 */
[----:B------:R-:W-:Y:S01]  /*0900*/  IADD3 R13, PT, PT, R0, R3, RZ ;  /* 0x00000003000d7210 */ /* 0x000fe20007ffe0ff */
[----:B------:R-:W-:-:S04]  /*0910*/  VIADD R3, R3, 0x80 ;  /* 0x0000008003037836 */ /* 0x000fc80000000000 */
[----:B0-----:R-:W-:-:S05]  /*0920*/  IMAD.WIDE.U32 R10, R13, 0x2, R10 ;  /* 0x000000020d0a7825 */ /* 0x001fca00078e000a */
[----:B------:R1:W-:Y:S02]  /*0930*/  STG.E.U16 desc[UR4][R10.64], R5 ;  /* 0x000000050a007986 */ /* 0x0003e4000c101504 */
.L_x_2072:
[----:B------:R-:W-:-:S13]  /*0940*/  ISETP.GE.U32.AND P0, PT, R3, R2, PT ;  /* 0x000000020300720c */ /* 0x000fda0003f06070 */
[----:B------:R-:W-:Y:S05]  /*0950*/  @P0 BRA `(.L_x_2074) ;  /* 0x0000000000340947 */ /* 0x000fea0003800000 */
[----:B-1----:R-:W1:Y:S01]  /*0960*/  LDC.64 R4, c[0x0][0x388] ;  /* 0x0000e200ff047b82 */ /* 0x002e620000000a00 */
[----:B0-----:R-:W-:Y:S01]  /*0970*/  IMAD.IADD R11, R0, 0x1, R3 ;  /* 0x00000001000b7824 */ /* 0x001fe200078e0203 */
[----:B------:R-:W-:-:S03]  /*0980*/  IADD3 R3, PT, PT, R3, 0x80, RZ ;  /* 0x0000008003037810 */ /* 0x000fc60007ffe0ff */
[----:B-1----:R-:W-:-:S05]  /*0990*/  IMAD.WIDE.U32 R4, R11, 0x2, R4 ;  /* 0x000000020b047825 */ /* 0x002fca00078e0004 */
[----:B------:R1:W-:Y:S02]  /*09a0*/  STG.E.U16 desc[UR4][R4.64], R6 ;  /* 0x0000000604007986 */ /* 0x0003e4000c101504 */
.L_x_2073:
        /* <DEDUP_REMOVED lines=8> */
.L_x_2074:
[----:B------:R-:W-:Y:S05]  /*0a30*/  BSYNC.RELIABLE B1 ;  /* 0x0000000000017941 */ /* 0x000fea0003800100 */
.L_x_2070:
[----:B------:R-:W-:-:S13]  /*0a40*/  ISETP.GE.U32.AND P0, PT, R3, R2, PT ;  /* 0x000000020300720c */ /* 0x000fda0003f06070 */
[----:B-12---:R-:W1:Y:S01]  /*0a50*/  @!P0 LDC.64 R4, c[0x0][0x388] ;  /* 0x0000e200ff048b82 */ /* 0x006e620000000a00 */
[----:B------:R-:W-:Y:S01]  /*0a60*/  @!P0 IADD3 R7, PT, PT, R0, R3, RZ ;  /* 0x0000000300078210 */ /* 0x000fe20007ffe0ff */
[----:B------:R-:W-:-:S04]  /*0a70*/  @!P0 VIADD R3, R3, 0x80 ;  /* 0x0000008003038836 */ /* 0x000fc80000000000 */
[----:B-1----:R-:W-:-:S05]  /*0a80*/  @!P0 IMAD.WIDE.U32 R4, R7, 0x2, R4 ;  /* 0x0000000207048825 */ /* 0x002fca00078e0004 */
[----:B------:R2:W-:Y:S02]  /*0a90*/  @!P0 STG.E.U16 desc[UR4][R4.64], R8 ;  /* 0x0000000804008986 */ /* 0x0005e4000c101504 */
.L_x_2075:
[----:B------:R-:W-:Y:S05]  /*0aa0*/  BSYNC.RECONVERGENT B0 ;  /* 0x0000000000007941 */ /* 0x000fea0003800200 */
.L_x_2069:
        /* <DEDUP_REMOVED lines=8> */
.L_x_2068:
        /* <DEDUP_REMOVED lines=14> */
[C---:B------:R-:W-:Y:S01]  /*0c10*/  LOP3.LUT R0, R13.reuse, 0x80000000, R0, 0xb8, !PT ;  /* 0x800000000d007812 */ /* 0x040fe200078eb800 */
[----:B------:R-:W-:Y:S02]  /*0c20*/  HADD2.F32 R10, -RZ, R11.H1_H1 ;  /* 0x3000000bff0a7230 */ /* 0x000fe40000004100 */
[--C-:B---3--:R-:W-:Y:S01]  /*0c30*/  HADD2.F32 R11, -RZ, R4.reuse.H0_H0 ;  /* 0x20000004ff0b7230 */ /* 0x108fe20000004100 */
[C---:B------:R-:W-:Y:S01]  /*0c40*/  LOP3.LUT R9, R13.reuse, 0x80000000, R9, 0xb8, !PT ;  /* 0x800000000d097812 */ /* 0x040fe200078eb809 */
[----:B------:R-:W-:Y:S01]  /*0c50*/  HADD2.F32 R4, -RZ, R4.H1_H1 ;  /* 0x30000004ff047230 */ /* 0x000fe20000004100 */
[C---:B------:R-:W-:Y:S01]  /*0c60*/  LOP3.LUT R10, R13.reuse, 0x80000000, R10, 0xb8, !PT ;  /* 0x800000000d0a7812 */ /* 0x040fe200078eb80a */
[--C-:B------:R-:W-:Y:S01]  /*0c70*/  HADD2.F32 R6, -RZ, R5.reuse.H0_H0 ;  /* 0x20000005ff067230 */ /* 0x100fe20000004100 */
[C---:B------:R-:W-:Y:S01]  /*0c80*/  LOP3.LUT R11, R13.reuse, 0x80000000, R11, 0xb8, !PT ;  /* 0x800000000d0b7812 */ /* 0x040fe200078eb80b */
[----:B------:R-:W-:Y:S01]  /*0c90*/  HADD2.F32 R7, -RZ, R5.H1_H1 ;  /* 0x30000005ff077230 */ /* 0x000fe20000004100 */
[----:B------:R-:W-:-:S02]  /*0ca0*/  LOP3.LUT R5, R13, 0x80000000, R8, 0xb8, !PT ;  /* 0x800000000d057812 */ /* 0x000fc400078eb808 */
[C---:B------:R-:W-:Y:S02]  /*0cb0*/  LOP3.LUT R4, R13.reuse, 0x80000000, R4, 0xb8, !PT ;  /* 0x800000000d047812 */ /* 0x040fe400078eb804 */
[C---:B------:R-:W-:Y:S02]  /*0cc0*/  LOP3.LUT R6, R13.reuse, 0x80000000, R6, 0xb8, !PT ;  /* 0x800000000d067812 */ /* 0x040fe400078eb806 */
        /* <DEDUP_REMOVED lines=8> */
.L_x_2076:
        /* <DEDUP_REMOVED lines=11> */
.L_x_7999:


//--------------------- .text._ZN2at6native29vectorized_elementwise_kernelILi8ENS0_13AUnaryFunctorIN3c104HalfES4_S4_ZZZNS0_20copysign_kernel_cudaERNS_18TensorIteratorBaseEENKUlvE_clEvENKUlvE2_clEvEUlS4_S4_E_EESt5arrayIPcLm2EEEEviT0_T1_ --------------------------
	.section	.text._ZN2at6native29vectorized_elementwise_kernelILi8ENS0_13AUnaryFunctorIN3c104HalfES4_S4_ZZZNS0_20copysign_kernel_cudaERNS_18TensorIteratorBaseEENKUlvE_clEvENKUlvE2_clEvEUlS4_S4_E_EESt5arrayIPcLm2EEEEviT0_T1_,"ax",@progbits
	.align	128
        .global         _ZN2at6native29vectorized_elementwise_kernelILi8ENS0_13AUnaryFunctorIN3c104HalfES4_S4_ZZZNS0_20copysign_kernel_cudaERNS_18TensorIteratorBaseEENKUlvE_clEvENKUlvE2_clEvEUlS4_S4_E_EESt5arrayIPcLm2EEEEviT0_T1_
        .type           _ZN2at6native29vectorized_elementwise_kernelILi8ENS0_13AUnaryFunctorIN3c104HalfES4_S4_ZZZNS0_20copysign_kernel_cudaERNS_18TensorIteratorBaseEENKUlvE_clEvENKUlvE2_clEvEUlS4_S4_E_EESt5arrayIPcLm2EEEEviT0_T1_,@function
        .size           _ZN2at6native29vectorized_elementwise_kernelILi8ENS0_13AUnaryFunctorIN3c104HalfES4_S4_ZZZNS0_20copysign_kernel_cudaERNS_18TensorIteratorBaseEENKUlvE_clEvENKUlvE2_clEvEUlS4_S4_E_EESt5arrayIPcLm2EEEEviT0_T1_,(.L_x_8000 - _ZN2at6native29vectorized_elementwise_kernelILi8ENS0_13AUnaryFunctorIN3c104HalfES4_S4_ZZZNS0_20copysign_kernel_cudaERNS_18TensorIteratorBaseEENKUlvE_clEvENKUlvE2_clEvEUlS4_S4_E_EESt5arrayIPcLm2EEEEviT0_T1_)
        .other          _ZN2at6native29vectorized_elementwise_kernelILi8ENS0_13AUnaryFunctorIN3c104HalfES4_S4_ZZZNS0_20copysign_kernel_cudaERNS_18TensorIteratorBaseEENKUlvE_clEvENKUlvE2_clEvEUlS4_S4_E_EESt5arrayIPcLm2EEEEviT0_T1_,@"STO_CUDA_ENTRY STV_DEFAULT"
_ZN2at6native29vectorized_elementwise_kernelILi8ENS0_13AUnaryFunctorIN3c104HalfES4_S4_ZZZNS0_20copysign_kernel_cudaERNS_18TensorIteratorBaseEENKUlvE_clEvENKUlvE2_clEvEUlS4_S4_E_EESt5arrayIPcLm2EEEEviT0_T1_:
.text._ZN2at6native29vectorized_elementwise_kernelILi8ENS0_13AUnaryFunctorIN3c104HalfES4_S4_ZZZNS0_20copysign_kernel_cudaERNS_18TensorIteratorBaseEENKUlvE_clEvENKUlvE2_clEvEUlS4_S4_E_EESt5arrayIPcLm2EEEEviT0_T1_:
[----:B------:R-:W-:Y:S01]  /*0000*/  LDC R1, c[0x0][0x37c] ;  /* 0x0000df00ff017b82 */ /* 0x000fe20000000800 */
[----:B------:R-:W-:Y:S05]  /*0010*/  EXIT ;  /* 0x000000000000794d */ /* 0x000fea0003800000 */
.L_x_2077:
        /* <DEDUP_REMOVED lines=14> */
.L_x_8000:


//--------------------- .text._ZN2at6native18elementwise_kernelILi128ELi4EZNS0_15gpu_kernel_implINS0_13BinaryFunctorIN3c108BFloat16ES5_S5_ZZZNS0_20copysign_kernel_cudaERNS_18TensorIteratorBaseEENKUlvE_clEvENKUlvE1_clEvEUlS5_S5_E_EEEEvS7_RKT_EUliE_EEviT1_ --------------------------
	.section	.text._ZN2at6native18elementwise_kernelILi128ELi4EZNS0_15gpu_kernel_implINS0_13BinaryFunctorIN3c108BFloat16ES5_S5_ZZZNS0_20copysign_kernel_cudaERNS_18TensorIteratorBaseEENKUlvE_clEvENKUlvE1_clEvEUlS5_S5_E_EEEEvS7_RKT_EUliE_EEviT1_,"ax",@progbits
	.align	128
        .global         _ZN2at6native18elementwise_kernelILi128ELi4EZNS0_15gpu_kernel_implINS0_13BinaryFunctorIN3c108BFloat16ES5_S5_ZZZNS0_20copysign_kernel_cudaERNS_18TensorIteratorBaseEENKUlvE_clEvENKUlvE1_clEvEUlS5_S5_E_EEEEvS7_RKT_EUliE_EEviT1_
        .type           _ZN2at6native18elementwise_kernelILi128ELi4EZNS0_15gpu_kernel_implINS0_13BinaryFunctorIN3c108BFloat16ES5_S5_ZZZNS0_20copysign_kernel_cudaERNS_18TensorIteratorBaseEENKUlvE_clEvENKUlvE1_clEvEUlS5_S5_E_EEEEvS7_RKT_EUliE_EEviT1_,@function
        .size           _ZN2at6native18elementwise_kernelILi128ELi4EZNS0_15gpu_kernel_implINS0_13BinaryFunctorIN3c108BFloat16ES5_S5_ZZZNS0_20copysign_kernel_cudaERNS_18TensorIteratorBaseEENKUlvE_clEvENKUlvE1_clEvEUlS5_S5_E_EEEEvS7_RKT_EUliE_EEviT1_,(.L_x_8001 - _ZN2at6native18elementwise_kernelILi128ELi4EZNS0_15gpu_kernel_implINS0_13BinaryFunctorIN3c108BFloat16ES5_S5_ZZZNS0_20copysign_kernel_cudaERNS_18TensorIteratorBaseEENKUlvE_clEvENKUlvE1_clEvEUlS5_S5_E_EEEEvS7_RKT_EUliE_EEviT1_)
        .other          _ZN2at6native18elementwise_kernelILi128ELi4EZNS0_15gpu_kernel_implINS0_13BinaryFunctorIN3c108BFloat16ES5_S5_ZZZNS0_20copysign_kernel_cudaERNS_18TensorIteratorBaseEENKUlvE_clEvENKUlvE1_clEvEUlS5_S5_E_EEEEvS7_RKT_EUliE_EEviT1_,@"STO_CUDA_ENTRY STV_DEFAULT"
_ZN2at6native18elementwise_kernelILi128ELi4EZNS0_15gpu_kernel_implINS0_13BinaryFunctorIN3c108BFloat16ES5_S5_ZZZNS0_20copysign_kernel_cudaERNS_18TensorIteratorBaseEENKUlvE_clEvENKUlvE1_clEvEUlS5_S5_E_EEEEvS7_RKT_EUliE_EEviT1_:
.text._ZN2at6native18elementwise_kernelILi128ELi4EZNS0_15gpu_kernel_implINS0_13BinaryFunctorIN3c108BFloat16ES5_S5_ZZZNS0_20copysign_kernel_cudaERNS_18TensorIteratorBaseEENKUlvE_clEvENKUlvE1_clEvEUlS5_S5_E_EEEEvS7_RKT_EUliE_EEviT1_:
        /* <DEDUP_REMOVED lines=371> */
.L_x_2080:
        /* <DEDUP_REMOVED lines=16> */
[----:B0-----:R-:W-:-:S04]  /*1830*/  F2FP.BF16.F32.PACK_AB R0, RZ, R0 ;  /* 0x00000000ff00723e */ /* 0x001fc800000010ff */
[----:B------:R-:W-:Y:S01]  /*1840*/  PRMT R19, R0, 0x7610, R19 ;  /* 0x0000761000137816 */ /* 0x000fe20000000013 */
[----:B------:R-:W-:Y:S06]  /*1850*/  BRA `(.L_x_2086) ;  /* 0x0000000c00f47947 */ /* 0x000fec0003800000 */
.L_x_2084:
[----:B------:R-:W2:Y:S02]  /*1860*/  LDG.E.U8 R2, desc[UR36][R2.64] ;  /* 0x0000002402027981 */ /* 0x000ea4000c1e1100 */
[----:B--2---:R-:W-:-:S04]  /*1870*/  I2FP.F32.U32 R0, R2 ;  /* 0x0000000200007245 */ /* 0x004fc80000201000 */
[----:B------:R-:W-:-:S04]  /*1880*/  F2FP.BF16.F32.PACK_AB R0, RZ, R0 ;  /* 0x00000000ff00723e */ /* 0x000fc800000010ff */
[----:B------:R-:W-:Y:S01]  /*1890*/  PRMT R19, R0, 0x7610, R19 ;  /* 0x0000761000137816 */ /* 0x000fe20000000013 */
[----:B------:R-:W-:Y:S06]  /*18a0*/  BRA `(.L_x_2086) ;  /* 0x0000000c00e07947 */ /* 0x000fec0003800000 */
.L_x_2083:
        /* <DEDUP_REMOVED lines=8> */
[----:B0-----:R-:W-:-:S04]  /*1930*/  F2FP.BF16.F32.PACK_AB R0, RZ, R0 ;  /* 0x00000000ff00723e */ /* 0x001fc800000010ff */
[----:B------:R-:W-:Y:S01]  /*1940*/  PRMT R19, R0, 0x7610, R19 ;  /* 0x0000761000137816 */ /* 0x000fe20000000013 */
[----:B------:R-:W-:Y:S06]  /*1950*/  BRA `(.L_x_2086) ;  /* 0x0000000c00b47947 */ /* 0x000fec0003800000 */
.L_x_2088:
[----:B------:R-:W2:Y:S02]  /*1960*/  LDG.E R2, desc[UR36][R2.64] ;  /* 0x0000002402027981 */ /* 0x000ea4000c1e1900 */
[----:B--2---:R-:W-:-:S04]  /*1970*/  I2FP.F32.S32 R0, R2 ;  /* 0x0000000200007245 */ /* 0x004fc80000201400 */
[----:B------:R-:W-:-:S04]  /*1980*/  F2FP.BF16.F32.PACK_AB R0, RZ, R0 ;  /* 0x00000000ff00723e */ /* 0x000fc800000010ff */
[----:B------:R-:W-:Y:S01]  /*1990*/  PRMT R19, R0, 0x7610, R19 ;  /* 0x0000761000137816 */ /* 0x000fe20000000013 */
[----:B------:R-:W-:Y:S06]  /*19a0*/  BRA `(.L_x_2086) ;  /* 0x0000000c00a07947 */ /* 0x000fec0003800000 */
.L_x_2087:
[----:B------:R-:W2:Y:S02]  /*19b0*/  LDG.E.U16 R2, desc[UR36][R2.64] ;  /* 0x0000002402027981 */ /* 0x000ea4000c1e1500 */
[----:B--2---:R-:W0:Y:S02]  /*19c0*/  I2F.S16 R0, R2 ;  /* 0x0000000200007306 */ /* 0x004e240000101400 */
[----:B0-----:R-:W-:-:S04]  /*19d0*/  F2FP.BF16.F32.PACK_AB R0, RZ, R0 ;  /* 0x00000000ff00723e */ /* 0x001fc800000010ff */
[----:B------:R-:W-:Y:S01]  /*19e0*/  PRMT R19, R0, 0x7610, R19 ;  /* 0x0000761000137816 */ /* 0x000fe20000000013 */
[----:B------:R-:W-:Y:S06]  /*19f0*/  BRA `(.L_x_2086) ;  /* 0x0000000c008c7947 */ /* 0x000fec0003800000 */
.L_x_2082:
[----:B------:R-:W-:-:S09]  /*1a00*/  UISETP.GT.AND UP0, UPT, UR4, 0x6, UPT ;  /* 0x000000060400788c */ /* 0x000fd2000bf04270 */
[----:B------:R-:W-:Y:S05]  /*1a10*/  BRA.U UP0, `(.L_x_2089) ;  /* 0x0000000100307547 */ /* 0x000fea000b800000 */
[----:B------:R-:W-:-:S09]  /*1a20*/  UISETP.NE.AND UP0, UPT, UR4, 0x5, UPT ;  /* 0x000000050400788c */ /* 0x000fd2000bf05270 */
[----:B------:R-:W-:Y:S05]  /*1a30*/  BRA.U !UP0, `(.L_x_2090) ;  /* 0x0000000108147547 */ /* 0x000fea000b800000 */
[----:B------:R-:W-:-:S09]  /*1a40*/  UISETP.NE.AND UP0, UPT, UR4, 0x6, UPT ;  /* 0x000000060400788c */ /* 0x000fd2000bf05270 */
[----:B------:R-:W-:Y:S05]  /*1a50*/  BRA.U UP0, `(.L_x_2085) ;  /* 0x0000000900d87547 */ /* 0x000fea000b800000 */
[----:B------:R-:W2:Y:S02]  /*1a60*/  LDG.E R2, desc[UR36][R2.64] ;  /* 0x0000002402027981 */ /* 0x000ea4000c1e1900 */
[----:B--2---:R-:W-:Y:S01]  /*1a70*/  F2FP.BF16.F32.PACK_AB R19, RZ, R2 ;  /* 0x00000002ff13723e */ /* 0x004fe200000010ff */
[----:B------:R-:W-:Y:S06]  /*1a80*/  BRA `(.L_x_2086) ;  /* 0x0000000c00687947 */ /* 0x000fec0003800000 */
.L_x_2090:
[----:B------:R-:W2:Y:S02]  /*1a90*/  LDG.E.U16 R0, desc[UR36][R2.64] ;  /* 0x0000002402007981 */ /* 0x000ea4000c1e1500 */
[----:B--2---:R-:W-:-:S05]  /*1aa0*/  HADD2.F32 R0, -RZ, R0.H0_H0 ;  /* 0x20000000ff007230 */ /* 0x004fca0000004100 */
[----:B------:R-:W-:-:S04]  /*1ab0*/  F2FP.BF16.F32.PACK_AB R0, RZ, R0 ;  /* 0x00000000ff00723e */ /* 0x000fc800000010ff */
[----:B------:R-:W-:Y:S01]  /*1ac0*/  PRMT R19, R0, 0x7610, R19 ;  /* 0x0000761000137816 */ /* 0x000fe20000000013 */
[----:B------:R-:W-:Y:S06]  /*1ad0*/  BRA `(.L_x_2086) ;  /* 0x0000000c00547947 */ /* 0x000fec0003800000 */
.L_x_2089:
[----:B------:R-:W-:-:S09]  /*1ae0*/  UISETP.NE.AND UP0, UPT, UR4, 0x7, UPT ;  /* 0x000000070400788c */ /* 0x000fd2000bf05270 */
[----:B------:R-:W-:Y:S05]  /*1af0*/  BRA.U !UP0, `(.L_x_2091) ;  /* 0x0000000108307547 */ /* 0x000fea000b800000 */
[----:B------:R-:W-:-:S09]  /*1b00*/  UISETP.NE.AND UP0, UPT, UR4, 0x8, UPT ;  /* 0x000000080400788c */ /* 0x000fd2000bf05270 */
[----:B------:R-:W-:Y:S05]  /*1b10*/  BRA.U !UP0, `(.L_x_2092) ;  /* 0x0000000108147547 */ /* 0x000fea000b800000 */
[----:B------:R-:W-:-:S09]  /*1b20*/  UISETP.NE.AND UP0, UPT, UR4, 0x9, UPT ;  /* 0x000000090400788c */ /* 0x000fd2000bf05270 */
[----:B------:R-:W-:Y:S05]  /*1b30*/  BRA.U UP0, `(.L_x_2085) ;  /* 0x0000000900a07547 */ /* 0x000fea000b800000 */
[----:B------:R-:W2:Y:S02]  /*1b40*/  LDG.E R2, desc[UR36][R2.64] ;  /* 0x0000002402027981 */ /* 0x000ea4000c1e1900 */
[----:B--2---:R-:W-:Y:S01]  /*1b50*/  F2FP.BF16.F32.PACK_AB R19, RZ, R2 ;  /* 0x00000002ff13723e */ /* 0x004fe200000010ff */
[----:B------:R-:W-:Y:S06]  /*1b60*/  BRA `(.L_x_2086) ;  /* 0x0000000c00307947 */ /* 0x000fec0003800000 */
.L_x_2092:
[----:B------:R-:W2:Y:S02]  /*1b70*/  LDG.E.U16 R2, desc[UR36][R2.64] ;  /* 0x0000002402027981 */ /* 0x000ea4000c1e1500 */
[----:B--2---:R-:W-:-:S05]  /*1b80*/  HADD2.F32 R0, -RZ, R2.H0_H0 ;  /* 0x20000002ff007230 */ /* 0x004fca0000004100 */
[----:B------:R-:W-:-:S04]  /*1b90*/  F2FP.BF16.F32.PACK_AB R0, RZ, R0 ;  /* 0x00000000ff00723e */ /* 0x000fc800000010ff */
[----:B------:R-:W-:Y:S01]  /*1ba0*/  PRMT R19, R0, 0x7610, R19 ;  /* 0x0000761000137816 */ /* 0x000fe20000000013 */
[----:B------:R-:W-:Y:S06]  /*1bb0*/  BRA `(.L_x_2086) ;  /* 0x0000000c001c7947 */ /* 0x000fec0003800000 */
.L_x_2091:
        /* <DEDUP_REMOVED lines=10> */
[----:B------:R-:W-:-:S04]  /*1c60*/  F2FP.BF16.F32.PACK_AB R0, RZ, R0 ;  /* 0x00000000ff00723e */ /* 0x000fc800000010ff */
[----:B------:R-:W-:Y:S01]  /*1c70*/  PRMT R19, R0, 0x7610, R19 ;  /* 0x0000761000137816 */ /* 0x000fe20000000013 */
[----:B------:R-:W-:Y:S06]  /*1c80*/  BRA `(.L_x_2086) ;  /* 0x0000000800e87947 */ /* 0x000fec0003800000 */
.L_x_2081:
        /* <DEDUP_REMOVED lines=11> */
[----:B------:R-:W-:-:S04]  /*1d40*/  F2FP.BF16.F32.PACK_AB R0, RZ, R0 ;  /* 0x00000000ff00723e */ /* 0x000fc800000010ff */
[----:B------:R-:W-:Y:S01]  /*1d50*/  PRMT R19, R0, 0x7610, R19 ;  /* 0x0000761000137816 */ /* 0x000fe20000000013 */
[----:B------:R-:W-:Y:S06]  /*1d60*/  BRA `(.L_x_2086) ;  /* 0x0000000800b07947 */ /* 0x000fec0003800000 */
.L_x_2095:
        /* <DEDUP_REMOVED lines=13> */
.L_x_2094:
        /* <DEDUP_REMOVED lines=24> */
[----:B------:R-:W-:-:S04]  /*1fc0*/  F2FP.BF16.F32.PACK_AB R5, RZ, R5 ;  /* 0x00000005ff05723e */ /* 0x000fc800000010ff */
[----:B------:R-:W-:Y:S01]  /*1fd0*/  PRMT R19, R5, 0x7610, R19 ;  /* 0x0000761005137816 */ /* 0x000fe20000000013 */
[----:B------:R-:W-:Y:S06]  /*1fe0*/  BRA `(.L_x_2086) ;  /* 0x0000000800107947 */ /* 0x000fec0003800000 */
.L_x_2097:
        /* <DEDUP_REMOVED lines=11> */
[----:B------:R-:W-:-:S04]  /*20a0*/  F2FP.BF16.F32.PACK_AB R0, RZ, R0 ;  /* 0x00000000ff00723e */ /* 0x000fc800000010ff */
[----:B------:R-:W-:Y:S01]  /*20b0*/  PRMT R19, R0, 0x7610, R19 ;  /* 0x0000761000137816 */ /* 0x000fe20000000013 */
[----:B------:R-:W-:Y:S06]  /*20c0*/  BRA `(.L_x_2086) ;  /* 0x0000000400d87947 */ /* 0x000fec0003800000 */
.L_x_2096:
[----:B------:R0:W5:Y:S01]  /*20d0*/  LDG.E.U16 R19, desc[UR36][R2.64] ;  /* 0x0000002402137981 */ /* 0x000162000c1e1500 */
[----:B------:R-:W-:Y:S05]  /*20e0*/  BRA `(.L_x_2086) ;  /* 0x0000000400d07947 */ /* 0x000fea0003800000 */
.L_x_2093:
        /* <DEDUP_REMOVED lines=10> */
[----:B------:R-:W-:-:S04]  /*2190*/  F2FP.BF16.F32.PACK_AB R0, RZ, R0 ;  /* 0x00000000ff00723e */ /* 0x000fc800000010ff */
[----:B------:R-:W-:Y:S01]  /*21a0*/  PRMT R19, R0, 0x7610, R19 ;  /* 0x0000761000137816 */ /* 0x000fe20000000013 */
[----:B------:R-:W-:Y:S06]  /*21b0*/  BRA `(.L_x_2086) ;  /* 0x00000004009c7947 */ /* 0x000fec0003800000 */
.L_x_2100:
        /* <DEDUP_REMOVED lines=21> */
.L_x_2104:
[----:B------:R-:W-:Y:S05]  /*2310*/  BSYNC.RECONVERGENT B1 ;  /* 0x0000000000017941 */ /* 0x000fea0003800200 */
.L_x_2103:
[----:B------:R-:W-:Y:S01]  /*2320*/  IMAD.SHL.U32 R0, R0, 0x100000, RZ ;  /* 0x0010000000007824 */ /* 0x000fe200078e00ff */
[----:B------:R-:W-:-:S04]  /*2330*/  LEA R2, R2, 0x3b800000, 0x17 ;  /* 0x3b80000002027811 */ /* 0x000fc800078eb8ff */
[----:B------:R-:W-:-:S07]  /*2340*/  LOP3.LUT R0, R2, R0, R7, 0xfe, !PT ;  /* 0x0000000002007212 */ /* 0x000fce00078efe07 */
.L_x_2102:
[----:B------:R-:W-:Y:S05]  /*2350*/  BSYNC.RECONVERGENT B0 ;  /* 0x0000000000007941 */ /* 0x000fea0003800200 */
.L_x_2101:
[----:B------:R-:W-:-:S04]  /*2360*/  F2FP.BF16.F32.PACK_AB R0, RZ, R0 ;  /* 0x00000000ff00723e */ /* 0x000fc800000010ff */
[----:B------:R-:W-:Y:S01]  /*2370*/  PRMT R19, R0, 0x7610, R19 ;  /* 0x0000761000137816 */ /* 0x000fe20000000013 */
[----:B------:R-:W-:Y:S06]  /*2380*/  BRA `(.L_x_2086) ;  /* 0x0000000400287947 */ /* 0x000fec0003800000 */
.L_x_2099:
        /* <DEDUP_REMOVED lines=21> */
.L_x_2108:
[----:B------:R-:W-:Y:S05]  /*24e0*/  BSYNC.RECONVERGENT B1 ;  /* 0x0000000000017941 */ /* 0x000fea0003800200 */
.L_x_2107:
[----:B------:R-:W-:Y:S01]  /*24f0*/  IMAD.SHL.U32 R0, R0, 0x200000, RZ ;  /* 0x0020000000007824 */ /* 0x000fe200078e00ff */
[----:B------:R-:W-:-:S04]  /*2500*/  LEA R2, R2, 0x37800000, 0x17 ;  /* 0x3780000002027811 */ /* 0x000fc800078eb8ff */
[----:B------:R-:W-:-:S07]  /*2510*/  LOP3.LUT R0, R2, R0, R7, 0xfe, !PT ;  /* 0x0000000002007212 */ /* 0x000fce00078efe07 */
.L_x_2106:
[----:B------:R-:W-:Y:S05]  /*2520*/  BSYNC.RECONVERGENT B0 ;  /* 0x0000000000007941 */ /* 0x000fea0003800200 */
.L_x_2105:
[----:B------:R-:W-:-:S04]  /*2530*/  F2FP.BF16.F32.PACK_AB R0, RZ, R0 ;  /* 0x00000000ff00723e */ /* 0x000fc800000010ff */
[----:B------:R-:W-:Y:S01]  /*2540*/  PRMT R19, R0, 0x7610, R19 ;  /* 0x0000761000137816 */ /* 0x000fe20000000013 */
[----:B------:R-:W-:Y:S06]  /*2550*/  BRA `(.L_x_2086) ;  /* 0x0000000000b47947 */ /* 0x000fec0003800000 */
.L_x_2098:
[----:B------:R-:W-:-:S09]  /*2560*/  UISETP.NE.AND UP0, UPT, UR4, 0x1c, UPT ;  /* 0x0000001c0400788c */ /* 0x000fd2000bf05270 */
[----:B------:R-:W-:Y:S05]  /*2570*/  BRA.U !UP0, `(.L_x_2109) ;  /* 0x00000001089c7547 */ /* 0x000fea000b800000 */
[----:B------:R-:W-:-:S09]  /*2580*/  UISETP.NE.AND UP0, UPT, UR4, 0x1d, UPT ;  /* 0x0000001d0400788c */ /* 0x000fd2000bf05270 */
[----:B------:R-:W-:Y:S05]  /*2590*/  BRA.U !UP0, `(.L_x_2110) ;  /* 0x0000000108807547 */ /* 0x000fea000b800000 */
[----:B------:R-:W-:-:S09]  /*25a0*/  UISETP.NE.AND UP0, UPT, UR4, 0x2c, UPT ;  /* 0x0000002c0400788c */ /* 0x000fd2000bf05270 */
[----:B------:R-:W-:Y:S05]  /*25b0*/  BRA.U !UP0, `(.L_x_2111) ;  /* 0x0000000108487547 */ /* 0x000fea000b800000 */
.L_x_2085:
        /* <DEDUP_REMOVED lines=16> */
.L_x_2112:
[----:B------:R-:W-:Y:S01]  /*26c0*/  PRMT R19, RZ, 0x7610, R19 ;  /* 0x00007610ff137816 */ /* 0x000fe20000000013 */
[----:B------:R-:W-:Y:S06]  /*26d0*/  BRA `(.L_x_2086) ;  /* 0x0000000000547947 */ /* 0x000fec0003800000 */
.L_x_2111:
        /* <DEDUP_REMOVED lines=8> */
.L_x_2114:
[----:B------:R-:W-:Y:S05]  /*2760*/  BSYNC.RECONVERGENT B0 ;  /* 0x0000000000007941 */ /* 0x000fea0003800200 */
.L_x_2113:
[----:B------:R-:W-:-:S04]  /*2770*/  F2FP.BF16.F32.PACK_AB R0, RZ, R0 ;  /* 0x00000000ff00723e */ /* 0x000fc800000010ff */
[----:B------:R-:W-:Y:S01]  /*2780*/  PRMT R19, R0, 0x7610, R19 ;  /* 0x0000761000137816 */ /* 0x000fe20000000013 */
[----:B------:R-:W-:Y:S06]  /*2790*/  BRA `(.L_x_2086) ;  /* 0x0000000000247947 */ /* 0x000fec0003800000 */
.L_x_2110:
[----:B------:R-:W2:Y:S02]  /*27a0*/  LDG.E.64 R2, desc[UR36][R2.64] ;  /* 0x0000002402027981 */ /* 0x000ea4000c1e1b00 */
[----:B--2---:R-:W0:Y:S02]  /*27b0*/  I2F.U64 R0, R2 ;  /* 0x0000000200007312 */ /* 0x004e240000301000 */
[----:B0-----:R-:W-:-:S04]  /*27c0*/  F2FP.BF16.F32.PACK_AB R0, RZ, R0 ;  /* 0x00000000ff00723e */ /* 0x001fc800000010ff */
[----:B------:R-:W-:Y:S01]  /*27d0*/  PRMT R19, R0, 0x7610, R19 ;  /* 0x0000761000137816 */ /* 0x000fe20000000013 */
[----:B------:R-:W-:Y:S06]  /*27e0*/  BRA `(.L_x_2086) ;  /* 0x0000000000107947 */ /* 0x000fec0003800000 */
.L_x_2109:
[----:B------:R-:W2:Y:S02]  /*27f0*/  LDG.E R2, desc[UR36][R2.64] ;  /* 0x0000002402027981 */ /* 0x000ea4000c1e1900 */
[----:B--2---:R-:W-:-:S04]  /*2800*/  I2FP.F32.U32 R0, R2 ;  /* 0x0000000200007245 */ /* 0x004fc80000201000 */
[----:B------:R-:W-:-:S04]  /*2810*/  F2FP.BF16.F32.PACK_AB R0, RZ, R0 ;  /* 0x00000000ff00723e */ /* 0x000fc800000010ff */
[----:B------:R-:W-:-:S07]  /*2820*/  PRMT R19, R0, 0x7610, R19 ;  /* 0x0000761000137816 */ /* 0x000fce0000000013 */
.L_x_2086:
        /* <DEDUP_REMOVED lines=16> */
[----:B0-----:R-:W-:Y:S01]  /*2930*/  F2FP.BF16.F32.PACK_AB R0, RZ, R0 ;  /* 0x00000000ff00723e */ /* 0x001fe200000010ff */
[----:B------:R-:W-:Y:S06]  /*2940*/  BRA `(.L_x_2120) ;  /* 0x0000000c00b47947 */ /* 0x000fec0003800000 */
.L_x_2118:
[----:B------:R-:W2:Y:S02]  /*2950*/  LDG.E.U8 R2, desc[UR36][R2.64] ;  /* 0x0000002402027981 */ /* 0x000ea4000c1e1100 */
[----:B--2---:R-:W-:-:S04]  /*2960*/  I2FP.F32.U32 R0, R2 ;  /* 0x0000000200007245 */ /* 0x004fc80000201000 */
[----:B------:R-:W-:Y:S01]  /*2970*/  F2FP.BF16.F32.PACK_AB R0, RZ, R0 ;  /* 0x00000000ff00723e */ /* 0x000fe200000010ff */
[----:B------:R-:W-:Y:S06]  /*2980*/  BRA `(.L_x_2120) ;  /* 0x0000000c00a47947 */ /* 0x000fec0003800000 */
.L_x_2117:
        /* <DEDUP_REMOVED lines=8> */
[----:B0-----:R-:W-:Y:S01]  /*2a10*/  F2FP.BF16.F32.PACK_AB R0, RZ, R0 ;  /* 0x00000000ff00723e */ /* 0x001fe200000010ff */
[----:B------:R-:W-:Y:S06]  /*2a20*/  BRA `(.L_x_2120) ;  /* 0x0000000c007c7947 */ /* 0x000fec0003800000 */
.L_x_2122:
[----:B------:R-:W2:Y:S02]  /*2a30*/  LDG.E R2, desc[UR36][R2.64] ;  /* 0x0000002402027981 */ /* 0x000ea4000c1e1900 */
[----:B--2---:R-:W-:-:S04]  /*2a40*/  I2FP.F32.S32 R0, R2 ;  /* 0x0000000200007245 */ /* 0x004fc80000201400 */
[----:B------:R-:W-:Y:S01]  /*2a50*/  F2FP.BF16.F32.PACK_AB R0, RZ, R0 ;  /* 0x00000000ff00723e */ /* 0x000fe200000010ff */
[----:B------:R-:W-:Y:S06]  /*2a60*/  BRA `(.L_x_2120) ;  /* 0x0000000c006c7947 */ /* 0x000fec0003800000 */
.L_x_2121:
[----:B------:R-:W2:Y:S02]  /*2a70*/  LDG.E.U16 R2, desc[UR36][R2.64] ;  /* 0x0000002402027981 */ /* 0x000ea4000c1e1500 */
[----:B--2---:R-:W0:Y:S02]  /*2a80*/  I2F.S16 R0, R2 ;  /* 0x0000000200007306 */ /* 0x004e240000101400 */
[----:B0-----:R-:W-:Y:S01]  /*2a90*/  F2FP.BF16.F32.PACK_AB R0, RZ, R0 ;  /* 0x00000000ff00723e */ /* 0x001fe200000010ff */
[----:B------:R-:W-:Y:S06]  /*2aa0*/  BRA `(.L_x_2120) ;  /* 0x0000000c005c7947 */ /* 0x000fec0003800000 */
.L_x_2116:
        /* <DEDUP_REMOVED lines=9> */
.L_x_2124:
[----:B------:R-:W2:Y:S02]  /*2b40*/  LDG.E.U16 R0, desc[UR36][R2.64] ;  /* 0x0000002402007981 */ /* 0x000ea4000c1e1500 */
[----:B--2---:R-:W-:-:S05]  /*2b50*/  HADD2.F32 R0, -RZ, R0.H0_H0 ;  /* 0x20000000ff007230 */ /* 0x004fca0000004100 */
[----:B------:R-:W-:Y:S01]  /*2b60*/  F2FP.BF16.F32.PACK_AB R0, RZ, R0 ;  /* 0x00000000ff00723e */ /* 0x000fe200000010ff */
[----:B------:R-:W-:Y:S06]  /*2b70*/  BRA `(.L_x_2120) ;  /* 0x0000000c00287947 */ /* 0x000fec0003800000 */
.L_x_2123:
        /* <DEDUP_REMOVED lines=9> */
.L_x_2126:
[----:B------:R-:W2:Y:S02]  /*2c10*/  LDG.E.U16 R2, desc[UR36][R2.64] ;  /* 0x0000002402027981 */ /* 0x000ea4000c1e1500 */
[----:B--2---:R-:W-:-:S05]  /*2c20*/  HADD2.F32 R0, -RZ, R2.H0_H0 ;  /* 0x20000002ff007230 */ /* 0x004fca0000004100 */
[----:B------:R-:W-:Y:S01]  /*2c30*/  F2FP.BF16.F32.PACK_AB R0, RZ, R0 ;  /* 0x00000000ff00723e */ /* 0x000fe200000010ff */
[----:B------:R-:W-:Y:S06]  /*2c40*/  BRA `(.L_x_2120) ;  /* 0x0000000800f47947 */ /* 0x000fec0003800000 */
.L_x_2125:
        /* <DEDUP_REMOVED lines=10> */
[----:B------:R-:W-:Y:S01]  /*2cf0*/  F2FP.BF16.F32.PACK_AB R0, RZ, R0 ;  /* 0x00000000ff00723e */ /* 0x000fe200000010ff */
[----:B------:R-:W-:Y:S06]  /*2d00*/  BRA `(.L_x_2120) ;  /* 0x0000000800c47947 */ /* 0x000fec0003800000 */
.L_x_2115:
        /* <DEDUP_REMOVED lines=11> */
[----:B------:R-:W-:Y:S01]  /*2dc0*/  F2FP.BF16.F32.PACK_AB R0, RZ, R0 ;  /* 0x00000000ff00723e */ /* 0x000fe200000010ff */
[----:B------:R-:W-:Y:S06]  /*2dd0*/  BRA `(.L_x_2120) ;  /* 0x0000000800907947 */ /* 0x000fec0003800000 */
.L_x_2129:
        /* <DEDUP_REMOVED lines=12> */
.L_x_2128:
        /* <DEDUP_REMOVED lines=27> */
.L_x_2131:
        /* <DEDUP_REMOVED lines=11> */
[----:B------:R-:W-:Y:S01]  /*3100*/  F2FP.BF16.F32.PACK_AB R0, RZ, R0 ;  /* 0x00000000ff00723e */ /* 0x000fe200000010ff */
[----:B------:R-:W-:Y:S06]  /*3110*/  BRA `(.L_x_2120) ;  /* 0x0000000400c07947 */ /* 0x000fec0003800000 */
.L_x_2130:
[----:B------:R0:W5:Y:S01]  /*3120*/  LDG.E.U16 R0, desc[UR36][R2.64] ;  /* 0x0000002402007981 */ /* 0x000162000c1e1500 */
[----:B------:R-:W-:Y:S05]  /*3130*/  BRA `(.L_x_2120) ;  /* 0x0000000400b87947 */ /* 0x000fea0003800000 */
.L_x_2127:
        /* <DEDUP_REMOVED lines=10> */
[----:B------:R-:W-:Y:S01]  /*31e0*/  F2FP.BF16.F32.PACK_AB R0, RZ, R0 ;  /* 0x00000000ff00723e */ /* 0x000fe200000010ff */
[----:B------:R-:W-:Y:S06]  /*31f0*/  BRA `(.L_x_2120) ;  /* 0x0000000400887947 */ /* 0x000fec0003800000 */
.L_x_2134:
        /* <DEDUP_REMOVED lines=21> */
.L_x_2138:
[----:B------:R-:W-:Y:S05]  /*3350*/  BSYNC.RECONVERGENT B1 ;  /* 0x0000000000017941 */ /* 0x000fea0003800200 */
.L_x_2137:
[----:B------:R-:W-:Y:S01]  /*3360*/  IMAD.SHL.U32 R0, R0, 0x100000, RZ ;  /* 0x0010000000007824 */ /* 0x000fe200078e00ff */
[----:B------:R-:W-:-:S04]  /*3370*/  LEA R2, R2, 0x3b800000, 0x17 ;  /* 0x3b80000002027811 */ /* 0x000fc800078eb8ff */
[----:B------:R-:W-:-:S07]  /*3380*/  LOP3.LUT R0, R2, R0, R7, 0xfe, !PT ;  /* 0x0000000002007212 */ /* 0x000fce00078efe07 */
.L_x_2136:
[----:B------:R-:W-:Y:S05]  /*3390*/  BSYNC.RECONVERGENT B0 ;  /* 0x0000000000007941 */ /* 0x000fea0003800200 */
.L_x_2135:
[----:B------:R-:W-:Y:S01]  /*33a0*/  F2FP.BF16.F32.PACK_AB R0, RZ, R0 ;  /* 0x00000000ff00723e */ /* 0x000fe200000010ff */
[----:B------:R-:W-:Y:S06]  /*33b0*/  BRA `(.L_x_2120) ;  /* 0x0000000400187947 */ /* 0x000fec0003800000 */
.L_x_2133:
        /* <DEDUP_REMOVED lines=21> */
.L_x_2142:
[----:B------:R-:W-:Y:S05]  /*3510*/  BSYNC.RECONVERGENT B1 ;  /* 0x0000000000017941 */ /* 0x000fea0003800200 */
.L_x_2141:
[----:B------:R-:W-:Y:S01]  /*3520*/  IMAD.SHL.U32 R0, R0, 0x200000, RZ ;  /* 0x0020000000007824 */ /* 0x000fe200078e00ff */
[----:B------:R-:W-:-:S04]  /*3530*/  LEA R2, R2, 0x37800000, 0x17 ;  /* 0x3780000002027811 */ /* 0x000fc800078eb8ff */
[----:B------:R-:W-:-:S07]  /*3540*/  LOP3.LUT R0, R2, R0, R7, 0xfe, !PT ;  /* 0x0000000002007212 */ /* 0x000fce00078efe07 */
.L_x_2140:
[----:B------:R-:W-:Y:S05]  /*3550*/  BSYNC.RECONVERGENT B0 ;  /* 0x0000000000007941 */ /* 0x000fea0003800200 */
.L_x_2139:
[----:B------:R-:W-:Y:S01]  /*3560*/  F2FP.BF16.F32.PACK_AB R0, RZ, R0 ;  /* 0x00000000ff00723e */ /* 0x000fe200000010ff */
[----:B------:R-:W-:Y:S06]  /*3570*/  BRA `(.L_x_2120) ;  /* 0x0000000000a87947 */ /* 0x000fec0003800000 */
.L_x_2132:
[----:B------:R-:W-:-:S09]  /*3580*/  UISETP.NE.AND UP0, UPT, UR4, 0x1c, UPT ;  /* 0x0000001c0400788c */ /* 0x000fd2000bf05270 */
[----:B------:R-:W-:Y:S05]  /*3590*/  BRA.U !UP0, `(.L_x_2143) ;  /* 0x0000000108947547 */ /* 0x000fea000b800000 */
[----:B------:R-:W-:-:S09]  /*35a0*/  UISETP.NE.AND UP0, UPT, UR4, 0x1d, UPT ;  /* 0x0000001d0400788c */ /* 0x000fd2000bf05270 */
[----:B------:R-:W-:Y:S05]  /*35b0*/  BRA.U !UP0, `(.L_x_2144) ;  /* 0x00000001087c7547 */ /* 0x000fea000b800000 */
[----:B------:R-:W-:-:S09]  /*35c0*/  UISETP.NE.AND UP0, UPT, UR4, 0x2c, UPT ;  /* 0x0000002c0400788c */ /* 0x000fd2000bf05270 */
[----:B------:R-:W-:Y:S05]  /*35d0*/  BRA.U !UP0, `(.L_x_2145) ;  /* 0x0000000108487547 */ /* 0x000fea000b800000 */
.L_x_2119:
        /* <DEDUP_REMOVED lines=16> */
.L_x_2146:
[----:B------:R-:W-:Y:S01]  /*36e0*/  PRMT R0, RZ, 0x7610, R0 ;  /* 0x00007610ff007816 */ /* 0x000fe20000000000 */
[----:B------:R-:W-:Y:S06]  /*36f0*/  BRA `(.L_x_2120) ;  /* 0x0000000000487947 */ /* 0x000fec0003800000 */
.L_x_2145:
        /* <DEDUP_REMOVED lines=8> */
.L_x_2148:
[----:B------:R-:W-:Y:S05]  /*3780*/  BSYNC.RECONVERGENT B0 ;  /* 0x0000000000007941 */ /* 0x000fea0003800200 */
.L_x_2147:
[----:B------:R-:W-:Y:S01]  /*3790*/  F2FP.BF16.F32.PACK_AB R0, RZ, R0 ;  /* 0x00000000ff00723e */ /* 0x000fe200000010ff */
[----:B------:R-:W-:Y:S06]  /*37a0*/  BRA `(.L_x_2120) ;  /* 0x00000000001c7947 */ /* 0x000fec0003800000 */
.L_x_2144:
[----:B------:R-:W2:Y:S02]  /*37b0*/  LDG.E.64 R2, desc[UR36][R2.64] ;  /* 0x0000002402027981 */ /* 0x000ea4000c1e1b00 */
[----:B--2---:R-:W0:Y:S02]  /*37c0*/  I2F.U64 R0, R2 ;  /* 0x0000000200007312 */ /* 0x004e240000301000 */
[----:B0-----:R-:W-:Y:S01]  /*37d0*/  F2FP.BF16.F32.PACK_AB R0, RZ, R0 ;  /* 0x00000000ff00723e */ /* 0x001fe200000010ff */
[----:B------:R-:W-:Y:S06]  /*37e0*/  BRA `(.L_x_2120) ;  /* 0x00000000000c7947 */ /* 0x000fec0003800000 */
.L_x_2143:
[----:B------:R-:W2:Y:S02]  /*37f0*/  LDG.E R2, desc[UR36][R2.64] ;  /* 0x0000002402027981 */ /* 0x000ea4000c1e1900 */
[----:B--2---:R-:W-:-:S04]  /*3800*/  I2FP.F32.U32 R0, R2 ;  /* 0x0000000200007245 */ /* 0x004fc80000201000 */
[----:B------:R-:W-:-:S07]  /*3810*/  F2FP.BF16.F32.PACK_AB R0, RZ, R0 ;  /* 0x00000000ff00723e */ /* 0x000fce00000010ff */
.L_x_2120:
[----:B------:R-:W0:Y:S01]  /*3820*/  LDCU.64 UR6, c[0x0][0x5e8] ;  /* 0x0000bd00ff0677ac */ /* 0x000e220008000a00 */
[----:B-----5:R-:W-:Y:S01]  /*3830*/  IMAD.U32 R19, R19, 0x10000, RZ ;  /* 0x0001000013137824 */ /* 0x020fe200078e00ff */
[----:B------:R-:W-:Y:S01]  /*3840*/  SHF.L.U32 R0, R0, 0x10, RZ ;  /* 0x0000001000007819 */ /* 0x000fe200000006ff */
[----:B------:R-:W-:-:S03]  /*3850*/  UPRMT UR4, UR43, 0x9910, URZ ;  /* 0x000099102b047896 */ /* 0x000fc600080000ff */
[----:B------:R-:W-:Y:S01]  /*3860*/  LOP3.LUT R0, R19, 0x80000000, R0, 0xb8, !PT ;  /* 0x8000000013007812 */ /* 0x000fe200078eb800 */
[----:B------:R-:W-:-:S03]  /*3870*/  UISETP.GT.AND UP0, UPT, UR4, 0x9, UPT ;  /* 0x000000090400788c */ /* 0x000fc6000bf04270 */
[----:B------:R1:W2:Y:S01]  /*3880*/  F2F.BF16.F32 R5, R0 ;  /* 0x0000000000057304 */ /* 0x0002a20000202000 */
[----:B0-----:R-:W-:-:S05]  /*3890*/  IADD3 R2, P0, PT, R16, UR6, RZ ;  /* 0x0000000610027c10 */ /* 0x001fca000ff1e0ff */
[----:B------:R-:W-:Y:S01]  /*38a0*/  IMAD.X R3, RZ, RZ, UR7, P0 ;  /* 0x00000007ff037e24 */ /* 0x000fe200080e06ff */
[----:B-1----:R-:W-:Y:S07]  /*38b0*/  BRA.U UP0, `(.L_x_2149) ;  /* 0x00000005000c7547 */ /* 0x002fee000b800000 */
        /* <DEDUP_REMOVED lines=8> */
[----:B--2---:R-:W-:-:S04]  /*3940*/  IMAD.U32 R0, R5, 0x10000, RZ ;  /* 0x0001000005007824 */ /* 0x004fc800078e00ff */
[----:B------:R-:W0:Y:S02]  /*3950*/  F2I.FTZ.TRUNC.NTZ R5, R0 ;  /* 0x0000000000057305 */ /* 0x000e24000021f100 */
[----:B0-----:R0:W-:Y:S01]  /*3960*/  STG.E.U8 desc[UR36][R2.64], R5 ;  /* 0x0000000502007986 */ /* 0x0011e2000c101124 */
[----:B------:R-:W-:Y:S05]  /*3970*/  BRA `(.L_x_2154) ;  /* 0x0000000c00807947 */ /* 0x000fea0003800000 */
.L_x_2152:
[----:B--2---:R-:W-:-:S06]  /*3980*/  IMAD.U32 R5, R5, 0x10000, RZ ;  /* 0x0001000005057824 */ /* 0x004fcc00078e00ff */
[----:B------:R-:W0:Y:S02]  /*3990*/  F2I.S64.TRUNC R4, R5 ;  /* 0x0000000500047311 */ /* 0x000e24000020d900 */
[----:B0-----:R1:W-:Y:S01]  /*39a0*/  STG.E.U8 desc[UR36][R2.64], R4 ;  /* 0x0000000402007986 */ /* 0x0013e2000c101124 */
[----:B------:R-:W-:Y:S05]  /*39b0*/  BRA `(.L_x_2154) ;  /* 0x0000000c00707947 */ /* 0x000fea0003800000 */
.L_x_2151:
[----:B------:R-:W-:-:S09]  /*39c0*/  UISETP.NE.AND UP0, UPT, UR4, 0x2, UPT ;  /* 0x000000020400788c */ /* 0x000fd2000bf05270 */
[----:B------:R-:W-:Y:S05]  /*39d0*/  BRA.U !UP0, `(.L_x_2155) ;  /* 0x0000000108307547 */ /* 0x000fea000b800000 */
[----:B------:R-:W-:-:S09]  /*39e0*/  UISETP.NE.AND UP0, UPT, UR4, 0x3, UPT ;  /* 0x000000030400788c */ /* 0x000fd2000bf05270 */
[----:B------:R-:W-:Y:S05]  /*39f0*/  BRA.U !UP0, `(.L_x_2156) ;  /* 0x0000000108187547 */ /* 0x000fea000b800000 */
[----:B------:R-:W-:-:S09]  /*3a00*/  UISETP.NE.AND UP0, UPT, UR4, 0x4, UPT ;  /* 0x000000040400788c */ /* 0x000fd2000bf05270 */
[----:B------:R-:W-:Y:S05]  /*3a10*/  BRA.U UP0, `(.L_x_2153) ;  /* 0x0000000900b87547 */ /* 0x000fea000b800000 */
[----:B--2---:R-:W-:-:S06]  /*3a20*/  IMAD.U32 R5, R5, 0x10000, RZ ;  /* 0x0001000005057824 */ /* 0x004fcc00078e00ff */
[----:B------:R-:W0:Y:S02]  /*3a30*/  F2I.S64.TRUNC R4, R5 ;  /* 0x0000000500047311 */ /* 0x000e24000020d900 */
[----:B0-----:R4:W-:Y:S01]  /*3a40*/  STG.E.64 desc[UR36][R2.64], R4 ;  /* 0x0000000402007986 */ /* 0x0019e2000c101b24 */
[----:B------:R-:W-:Y:S05]  /*3a50*/  BRA `(.L_x_2154) ;  /* 0x0000000c00487947 */ /* 0x000fea0003800000 */
.L_x_2156:
[----:B--2---:R-:W-:-:S06]  /*3a60*/  IMAD.U32 R5, R5, 0x10000, RZ ;  /* 0x0001000005057824 */ /* 0x004fcc00078e00ff */
[----:B------:R-:W0:Y:S02]  /*3a70*/  F2I.FTZ.TRUNC.NTZ R5, R5 ;  /* 0x0000000500057305 */ /* 0x000e24000021f100 */
[----:B0-----:R3:W-:Y:S01]  /*3a80*/  STG.E desc[UR36][R2.64], R5 ;  /* 0x0000000502007986 */ /* 0x0017e2000c101924 */
[----:B------:R-:W-:Y:S05]  /*3a90*/  BRA `(.L_x_2154) ;  /* 0x0000000c00387947 */ /* 0x000fea0003800000 */
.L_x_2155:
[----:B--2---:R-:W-:-:S06]  /*3aa0*/  SHF.L.U32 R5, R5, 0x10, RZ ;  /* 0x0000001005057819 */ /* 0x004fcc00000006ff */
[----:B------:R-:W0:Y:S02]  /*3ab0*/  F2I.FTZ.TRUNC.NTZ R5, R5 ;  /* 0x0000000500057305 */ /* 0x000e24000021f100 */
[----:B0-----:R2:W-:Y:S01]  /*3ac0*/  STG.E.U16 desc[UR36][R2.64], R5 ;  /* 0x0000000502007986 */ /* 0x0015e2000c101524 */
[----:B------:R-:W-:Y:S05]  /*3ad0*/  BRA `(.L_x_2154) ;  /* 0x0000000c00287947 */ /* 0x000fea0003800000 */
.L_x_2150:
[----:B------:R-:W-:-:S09]  /*3ae0*/  UISETP.GT.AND UP0, UPT, UR4, 0x6, UPT ;  /* 0x000000060400788c */ /* 0x000fd2000bf04270 */
[----:B------:R-:W-:Y:S05]  /*3af0*/  BRA.U UP0, `(.L_x_2157) ;  /* 0x00000001002c7547 */ /* 0x000fea000b800000 */
[----:B------:R-:W-:-:S09]  /*3b00*/  UISETP.NE.AND UP0, UPT, UR4, 0x5, UPT ;  /* 0x000000050400788c */ /* 0x000fd2000bf05270 */
[----:B------:R-:W-:Y:S05]  /*3b10*/  BRA.U !UP0, `(.L_x_2158) ;  /* 0x0000000108147547 */ /* 0x000fea000b800000 */
[----:B------:R-:W-:-:S09]  /*3b20*/  UISETP.NE.AND UP0, UPT, UR4, 0x6, UPT ;  /* 0x000000060400788c */ /* 0x000fd2000bf05270 */
[----:B------:R-:W-:Y:S05]  /*3b30*/  BRA.U UP0, `(.L_x_2153) ;  /* 0x0000000900707547 */ /* 0x000fea000b800000 */
[----:B--2---:R-:W-:-:S05]  /*3b40*/  IMAD.U32 R5, R5, 0x10000, RZ ;  /* 0x0001000005057824 */ /* 0x004fca00078e00ff */
[----:B------:R0:W-:Y:S01]  /*3b50*/  STG.E desc[UR36][R2.64], R5 ;  /* 0x0000000502007986 */ /* 0x0001e2000c101924 */
[----:B------:R-:W-:Y:S05]  /*3b60*/  BRA `(.L_x_2154) ;  /* 0x0000000c00047947 */ /* 0x000fea0003800000 */
.L_x_2158:
[----:B--2---:R-:W-:-:S05]  /*3b70*/  IMAD.U32 R0, R5, 0x10000, RZ ;  /* 0x0001000005007824 */ /* 0x004fca00078e00ff */
[----:B------:R-:W-:-:S05]  /*3b80*/  F2FP.F16.F32.PACK_AB R0, RZ, R0 ;  /* 0x00000000ff00723e */ /* 0x000fca00000000ff */
[----:B------:R0:W-:Y:S01]  /*3b90*/  STG.E.U16 desc[UR36][R2.64], R0 ;  /* 0x0000000002007986 */ /* 0x0001e2000c101524 */
[----:B------:R-:W-:Y:S05]  /*3ba0*/  BRA `(.L_x_2154) ;  /* 0x0000000800f47947 */ /* 0x000fea0003800000 */
.L_x_2157:
[----:B------:R-:W-:-:S09]  /*3bb0*/  UISETP.NE.AND UP0, UPT, UR4, 0x7, UPT ;  /* 0x000000070400788c */ /* 0x000fd2000bf05270 */
[----:B------:R-:W-:Y:S05]  /*3bc0*/  BRA.U !UP0, `(.L_x_2159) ;  /* 0x0000000108347547 */ /* 0x000fea000b800000 */
[----:B------:R-:W-:-:S09]  /*3bd0*/  UISETP.NE.AND UP0, UPT, UR4, 0x8, UPT ;  /* 0x000000080400788c */ /* 0x000fd2000bf05270 */
[----:B------:R-:W-:Y:S05]  /*3be0*/  BRA.U !UP0, `(.L_x_2160) ;  /* 0x0000000108187547 */ /* 0x000fea000b800000 */
[----:B------:R-:W-:-:S09]  /*3bf0*/  UISETP.NE.AND UP0, UPT, UR4, 0x9, UPT ;  /* 0x000000090400788c */ /* 0x000fd2000bf05270 */
[----:B------:R-:W-:Y:S05]  /*3c00*/  BRA.U UP0, `(.L_x_2153) ;  /* 0x00000009003c7547 */ /* 0x000fea000b800000 */
[----:B--2---:R-:W-:Y:S02]  /*3c10*/  IMAD.U32 R4, R5, 0x10000, RZ ;  /* 0x0001000005047824 */ /* 0x004fe400078e00ff */
[----:B------:R-:W-:-:S05]  /*3c20*/  IMAD.MOV.U32 R5, RZ, RZ, RZ ;  /* 0x000000ffff057224 */ /* 0x000fca00078e00ff */
[----:B------:R0:W-:Y:S01]  /*3c30*/  STG.E.64 desc[UR36][R2.64], R4 ;  /* 0x0000000402007986 */ /* 0x0001e2000c101b24 */
[----:B------:R-:W-:Y:S05]  /*3c40*/  BRA `(.L_x_2154) ;  /* 0x0000000800cc7947 */ /* 0x000fea0003800000 */
.L_x_2160:
[----:B--2---:R-:W-:-:S05]  /*3c50*/  IMAD.U32 R5, R5, 0x10000, RZ ;  /* 0x0001000005057824 */ /* 0x004fca00078e00ff */
[----:B------:R-:W-:-:S04]  /*3c60*/  F2FP.F16.F32.PACK_AB R5, RZ, R5 ;  /* 0x00000005ff05723e */ /* 0x000fc800000000ff */
[----:B------:R-:W-:-:S05]  /*3c70*/  PRMT R5, R5, 0x5410, RZ ;  /* 0x0000541005057816 */ /* 0x000fca00000000ff */
[----:B------:R0:W-:Y:S01]  /*3c80*/  STG.E desc[UR36][R2.64], R5 ;  /* 0x0000000502007986 */ /* 0x0001e2000c101924 */
[----:B------:R-:W-:Y:S05]  /*3c90*/  BRA `(.L_x_2154) ;  /* 0x0000000800b87947 */ /* 0x000fea0003800000 */
.L_x_2159:
[----:B--2---:R-:W-:-:S05]  /*3ca0*/  SHF.L.U32 R4, R5, 0x10, RZ ;  /* 0x0000001005047819 */ /* 0x004fca00000006ff */
[----:B------:R-:W-:-:S06]  /*3cb0*/  FMUL.FTZ R4, R4, 1 ;  /* 0x3f80000004047820 */ /* 0x000fcc0000410000 */
[----:B------:R-:W0:Y:S02]  /*3cc0*/  F2F.F64.F32 R4, R4 ;  /* 0x0000000400047310 */ /* 0x000e240000201800 */
[----:B0-----:R0:W-:Y:S01]  /*3cd0*/  STG.E.64 desc[UR36][R2.64], R4 ;  /* 0x0000000402007986 */ /* 0x0011e2000c101b24 */
[----:B------:R-:W-:Y:S05]  /*3ce0*/  BRA `(.L_x_2154) ;  /* 0x0000000800a47947 */ /* 0x000fea0003800000 */
.L_x_2149:
        /* <DEDUP_REMOVED lines=8> */
[----:B--2---:R-:W-:-:S05]  /*3d70*/  IMAD.U32 R5, R5, 0x10000, RZ ;  /* 0x0001000005057824 */ /* 0x004fca00078e00ff */
[----:B------:R-:W-:-:S04]  /*3d80*/  FSETP.NEU.FTZ.AND P0, PT, R5, RZ, PT ;  /* 0x000000ff0500720b */ /* 0x000fc80003f1d000 */
[----:B------:R-:W-:-:S05]  /*3d90*/  SEL R5, RZ, 0x1, !P0 ;  /* 0x00000001ff057807 */ /* 0x000fca0004000000 */
[----:B------:R0:W-:Y:S01]  /*3da0*/  STG.E.U8 desc[UR36][R2.64], R5 ;  /* 0x0000000502007986 */ /* 0x0001e2000c101124 */
[----:B------:R-:W-:Y:S05]  /*3db0*/  BRA `(.L_x_2154) ;  /* 0x0000000800707947 */ /* 0x000fea0003800000 */
.L_x_2163:
[----:B--2---:R-:W-:Y:S01]  /*3dc0*/  IMAD.U32 R5, R5, 0x10000, RZ ;  /* 0x0001000005057824 */ /* 0x004fe200078e00ff */
[----:B------:R-:W-:-:S03]  /*3dd0*/  CS2R R6, SRZ ;  /* 0x0000000000067805 */ /* 0x000fc6000001ff00 */
[----:B------:R-:W-:-:S06]  /*3de0*/  FMUL.FTZ R5, R5, 1 ;  /* 0x3f80000005057820 */ /* 0x000fcc0000410000 */
[----:B------:R-:W0:Y:S02]  /*3df0*/  F2F.F64.F32 R4, R5 ;  /* 0x0000000500047310 */ /* 0x000e240000201800 */
[----:B0-----:R0:W-:Y:S01]  /*3e00*/  STG.E.128 desc[UR36][R2.64], R4 ;  /* 0x0000000402007986 */ /* 0x0011e2000c101d24 */
[----:B------:R-:W-:Y:S05]  /*3e10*/  BRA `(.L_x_2154) ;  /* 0x0000000800587947 */ /* 0x000fea0003800000 */
.L_x_2162:
[----:B------:R-:W-:-:S09]  /*3e20*/  UISETP.NE.AND UP0, UPT, UR4, 0xf, UPT ;  /* 0x0000000f0400788c */ /* 0x000fd2000bf05270 */
[----:B------:R-:W-:Y:S05]  /*3e30*/  BRA.U !UP0, `(.L_x_2164) ;  /* 0x0000000108a07547 */ /* 0x000fea000b800000 */
[----:B------:R-:W-:-:S09]  /*3e40*/  UISETP.NE.AND UP0, UPT, UR4, 0x17, UPT ;  /* 0x000000170400788c */ /* 0x000fd2000bf05270 */
[----:B------:R-:W-:Y:S05]  /*3e50*/  BRA.U !UP0, `(.L_x_2165) ;  /* 0x00000001084c7547 */ /* 0x000fea000b800000 */
[----:B------:R-:W-:-:S09]  /*3e60*/  UISETP.NE.AND UP0, UPT, UR4, 0x18, UPT ;  /* 0x000000180400788c */ /* 0x000fd2000bf05270 */
[----:B------:R-:W-:Y:S05]  /*3e70*/  BRA.U UP0, `(.L_x_2153) ;  /* 0x0000000500a07547 */ /* 0x000fea000b800000 */
[----:B--2---:R-:W-:Y:S01]  /*3e80*/  IMAD.U32 R7, R5, 0x10000, RZ ;  /* 0x0001000005077824 */ /* 0x004fe200078e00ff */
        /* <DEDUP_REMOVED lines=12> */
.L_x_2167:
[----:B------:R-:W-:Y:S05]  /*3f50*/  BSYNC.RECONVERGENT B0 ;  /* 0x0000000000007941 */ /* 0x000fea0003800200 */
.L_x_2166:
[----:B------:R-:W-:-:S05]  /*3f60*/  LOP3.LUT R5, R0, 0x80, R5, 0xf8, !PT ;  /* 0x0000008000057812 */ /* 0x000fca00078ef805 */
[----:B------:R0:W-:Y:S01]  /*3f70*/  STG.E.U8 desc[UR36][R2.64], R5 ;  /* 0x0000000502007986 */ /* 0x0001e2000c101124 */
[----:B------:R-:W-:Y:S05]  /*3f80*/  BRA `(.L_x_2154) ;  /* 0x0000000400fc7947 */ /* 0x000fea0003800000 */
.L_x_2165:
[----:B--2---:R-:W-:Y:S01]  /*3f90*/  IMAD.U32 R7, R5, 0x10000, RZ ;  /* 0x0001000005077824 */ /* 0x004fe200078e00ff */
[----:B------:R-:W-:Y:S04]  /*3fa0*/  BSSY.RECONVERGENT B0, `(.L_x_2168) ;  /* 0x000000e000007945 */ /* 0x000fe80003800200 */
[----:B------:R-:W-:Y:S02]  /*3fb0*/  LOP3.LUT R6, R7, 0x7fffffff, RZ, 0xc0, !PT ;  /* 0x7fffffff07067812 */ /* 0x000fe400078ec0ff */
[----:B------:R-:W-:Y:S02]  /*3fc0*/  SHF.R.U32.HI R5, RZ, 0x18, R7 ;  /* 0x00000018ff057819 */ /* 0x000fe40000011607 */
[----:B------:R-:W-:-:S13]  /*3fd0*/  ISETP.GE.U32.AND P1, PT, R6, 0x47800000, PT ;  /* 0x478000000600780c */ /* 0x000fda0003f26070 */
[----:B------:R-:W-:Y:S02]  /*3fe0*/  @P1 ISETP.GT.U32.AND P0, PT, R6, 0x7f800000, PT ;  /* 0x7f8000000600180c */ /* 0x000fe40003f04070 */
[----:B------:R-:W-:-:S04]  /*3ff0*/  @P1 MOV R0, 0x7f ;  /* 0x0000007f00001802 */ /* 0x000fc80000000f00 */
[----:B------:R-:W-:Y:S01]  /*4000*/  @P1 SEL R0, R0, 0x7c, P0 ;  /* 0x0000007c00001807 */ /* 0x000fe20000000000 */
[----:B------:R-:W-:Y:S06]  /*4010*/  @P1 BRA `(.L_x_2169) ;  /* 0x0000000000181947 */ /* 0x000fec0003800000 */
[----:B------:R-:W-:-:S13]  /*4020*/  ISETP.GT.U32.AND P0, PT, R6, 0x387fffff, PT ;  /* 0x387fffff0600780c */ /* 0x000fda0003f04070 */
[----:B------:R-:W-:-:S04]  /*4030*/  @P0 SHF.R.U32.HI R0, RZ, 0x15, R7 ;  /* 0x00000015ff000819 */ /* 0x000fc80000011607 */
[----:B------:R-:W-:Y:S01]  /*4040*/  @P0 LOP3.LUT R4, R0, 0x1, RZ, 0xc0, !PT ;  /* 0x0000000100040812 */ /* 0x000fe200078ec0ff */
[----:B------:R-:W-:-:S03]  /*4050*/  @!P0 FADD.FTZ R0, R6, 128 ;  /* 0x4300000006008421 */ /* 0x000fc60000010000 */
[----:B------:R-:W-:-:S04]  /*4060*/  @P0 IADD3 R4, PT, PT, R7, 0x80fffff, R4 ;  /* 0x080fffff07040810 */ /* 0x000fc80007ffe004 */
[----:B------:R-:W-:-:S07]  /*4070*/  @P0 SHF.R.U32.HI R0, RZ, 0x15, R4 ;  /* 0x00000015ff000819 */ /* 0x000fce0000011604 */
.L_x_2169:
[----:B------:R-:W-:Y:S05]  /*4080*/  BSYNC.RECONVERGENT B0 ;  /* 0x0000000000007941 */ /* 0x000fea0003800200 */
.L_x_2168:
[----:B------:R-:W-:-:S05]  /*4090*/  LOP3.LUT R5, R0, 0x80, R5, 0xf8, !PT ;  /* 0x0000008000057812 */ /* 0x000fca00078ef805 */
[----:B------:R0:W-:Y:S01]  /*40a0*/  STG.E.U8 desc[UR36][R2.64], R5 ;  /* 0x0000000502007986 */ /* 0x0001e2000c101124 */
[----:B------:R-:W-:Y:S05]  /*40b0*/  BRA `(.L_x_2154) ;  /* 0x0000000400b07947 */ /* 0x000fea0003800000 */
.L_x_2164:
[----:B--2---:R0:W-:Y:S01]  /*40c0*/  STG.E.U16 desc[UR36][R2.64], R5 ;  /* 0x0000000502007986 */ /* 0x0041e2000c101524 */
[----:B------:R-:W-:Y:S05]  /*40d0*/  BRA `(.L_x_2154) ;  /* 0x0000000400a87947 */ /* 0x000fea0003800000 */
.L_x_2161:
        /* <DEDUP_REMOVED lines=8> */
[----:B--2---:R-:W-:-:S06]  /*4160*/  IMAD.U32 R5, R5, 0x10000, RZ ;  /* 0x0001000005057824 */ /* 0x004fcc00078e00ff */
[----:B------:R-:W0:Y:S02]  /*4170*/  F2I.FTZ.U32.TRUNC.NTZ R5, R5 ;  /* 0x0000000500057305 */ /* 0x000e24000021f000 */
[----:B0-----:R0:W-:Y:S01]  /*4180*/  STG.E.U16 desc[UR36][R2.64], R5 ;  /* 0x0000000502007986 */ /* 0x0011e2000c101524 */
[----:B------:R-:W-:Y:S05]  /*4190*/  BRA `(.L_x_2154) ;  /* 0x0000000400787947 */ /* 0x000fea0003800000 */
.L_x_2172:
[----:B--2---:R-:W-:Y:S01]  /*41a0*/  IMAD.U32 R5, R5, 0x10000, RZ ;  /* 0x0001000005057824 */ /* 0x004fe200078e00ff */
        /* <DEDUP_REMOVED lines=12> */
.L_x_2175:
[----:B------:R-:W-:-:S04]  /*4270*/  SHF.R.U32.HI R0, RZ, 0x14, R5 ;  /* 0x00000014ff007819 */ /* 0x000fc80000011605 */
[----:B------:R-:W-:-:S04]  /*4280*/  LOP3.LUT R0, R0, 0x1, RZ, 0xc0, !PT ;  /* 0x0000000100007812 */ /* 0x000fc800078ec0ff */
[----:B------:R-:W-:-:S04]  /*4290*/  IADD3 R0, PT, PT, R5, 0x487ffff, R0 ;  /* 0x0487ffff05007810 */ /* 0x000fc80007ffe000 */
[----:B------:R-:W-:-:S04]  /*42a0*/  SHF.R.U32.HI R0, RZ, 0x14, R0 ;  /* 0x00000014ff007819 */ /* 0x000fc80000011600 */
[----:B------:R-:W-:-:S07]  /*42b0*/  LOP3.LUT R4, R0, 0xff, RZ, 0xc0, !PT ;  /* 0x000000ff00047812 */ /* 0x000fce00078ec0ff */
.L_x_2176:
[----:B------:R-:W-:-:S04]  /*42c0*/  SHF.R.U32.HI R5, RZ, 0x18, R5 ;  /* 0x00000018ff057819 */ /* 0x000fc80000011605 */
[----:B------:R-:W-:-:S04]  /*42d0*/  LOP3.LUT R4, R4, 0x80, R5, 0xf8, !PT ;  /* 0x0000008004047812 */ /* 0x000fc800078ef805 */
[----:B------:R-:W-:-:S07]  /*42e0*/  PRMT R0, R4, 0x7610, R0 ;  /* 0x0000761004007816 */ /* 0x000fce0000000000 */
.L_x_2174:
[----:B------:R-:W-:Y:S05]  /*42f0*/  BSYNC.RECONVERGENT B0 ;  /* 0x0000000000007941 */ /* 0x000fea0003800200 */
.L_x_2173:
[----:B------:R0:W-:Y:S01]  /*4300*/  STG.E.U8 desc[UR36][R2.64], R0 ;  /* 0x0000000002007986 */ /* 0x0001e2000c101124 */
[----:B------:R-:W-:Y:S05]  /*4310*/  BRA `(.L_x_2154) ;  /* 0x0000000400187947 */ /* 0x000fea0003800000 */
.L_x_2171:
        /* <DEDUP_REMOVED lines=13> */
.L_x_2179:
[----:B------:R-:W-:-:S04]  /*43f0*/  SHF.R.U32.HI R0, RZ, 0x15, R5 ;  /* 0x00000015ff007819 */ /* 0x000fc80000011605 */
[----:B------:R-:W-:-:S04]  /*4400*/  LOP3.LUT R0, R0, 0x1, RZ, 0xc0, !PT ;  /* 0x0000000100007812 */ /* 0x000fc800078ec0ff */
[----:B------:R-:W-:-:S04]  /*4410*/  IADD3 R0, PT, PT, R5, 0x88fffff, R0 ;  /* 0x088fffff05007810 */ /* 0x000fc80007ffe000 */
[----:B------:R-:W-:-:S04]  /*4420*/  SHF.R.U32.HI R0, RZ, 0x15, R0 ;  /* 0x00000015ff007819 */ /* 0x000fc80000011600 */
[----:B------:R-:W-:-:S07]  /*4430*/  LOP3.LUT R4, R0, 0xff, RZ, 0xc0, !PT ;  /* 0x000000ff00047812 */ /* 0x000fce00078ec0ff */
.L_x_2180:
[----:B------:R-:W-:-:S04]  /*4440*/  SHF.R.U32.HI R5, RZ, 0x18, R5 ;  /* 0x00000018ff057819 */ /* 0x000fc80000011605 */
[----:B------:R-:W-:-:S04]  /*4450*/  LOP3.LUT R4, R4, 0x80, R5, 0xf8, !PT ;  /* 0x0000008004047812 */ /* 0x000fc800078ef805 */
[----:B------:R-:W-:-:S07]  /*4460*/  PRMT R0, R4, 0x7610, R0 ;  /* 0x0000761004007816 */ /* 0x000fce0000000000 */
.L_x_2178:
[----:B------:R-:W-:Y:S05]  /*4470*/  BSYNC.RECONVERGENT B0 ;  /* 0x0000000000007941 */ /* 0x000fea0003800200 */
.L_x_2177:
[----:B------:R0:W-:Y:S01]  /*4480*/  STG.E.U8 desc[UR36][R2.64], R0 ;  /* 0x0000000002007986 */ /* 0x0001e2000c101124 */
[----:B------:R-:W-:Y:S05]  /*4490*/  BRA `(.L_x_2154) ;  /* 0x0000000000b87947 */ /* 0x000fea0003800000 */
.L_x_2170:
[----:B------:R-:W-:-:S09]  /*44a0*/  UISETP.NE.AND UP0, UPT, UR4, 0x1c, UPT ;  /* 0x0000001c0400788c */ /* 0x000fd2000bf05270 */
[----:B------:R-:W-:Y:S05]  /*44b0*/  BRA.U !UP0, `(.L_x_2181) ;  /* 0x0000000108a47547 */ /* 0x000fea000b800000 */
[----:B------:R-:W-:-:S09]  /*44c0*/  UISETP.NE.AND UP0, UPT, UR4, 0x1d, UPT ;  /* 0x0000001d0400788c */ /* 0x000fd2000bf05270 */
[----:B------:R-:W-:Y:S05]  /*44d0*/  BRA.U !UP0, `(.L_x_2182) ;  /* 0x00000001088c7547 */ /* 0x000fea000b800000 */
[----:B------:R-:W-:-:S09]  /*44e0*/  UISETP.NE.AND UP0, UPT, UR4, 0x2c, UPT ;  /* 0x0000002c0400788c */ /* 0x000fd2000bf05270 */
[----:B------:R-:W-:Y:S05]  /*44f0*/  BRA.U !UP0, `(.L_x_2183) ;  /* 0x0000000108447547 */ /* 0x000fea000b800000 */
.L_x_2153:
[----:B------:R-:W-:Y:S01]  /*4500*/  MOV R0, 0x0 ;  /* 0x0000000000007802 */ /* 0x000fe20000000f00 */
[----:B------:R-:W0:Y:S01]  /*4510*/  LDCU.64 UR6, c[0x4][0x128] ;  /* 0x01002500ff0677ac */ /* 0x000e220008000a00 */
[----:B------:R-:W-:Y:S02]  /*4520*/  HFMA2 R8, -RZ, RZ, 0, 6.020069122314453125e-06 ;  /* 0x00000065ff087431 */ /* 0x000fe400000001ff */
[----:B------:R-:W-:Y:S01]  /*4530*/  IMAD.MOV.U32 R12, RZ, RZ, 0x1 ;  /* 0x00000001ff0c7424 */ /* 0x000fe200078e00ff */
[----:B------:R1:W3:Y:S01]  /*4540*/  LDC.64 R2, c[0x4][R0] ;  /* 0x0100000000027b82 */ /* 0x0002e20000000a00 */
[----:B------:R-:W4:Y:S01]  /*4550*/  LDCU.64 UR8, c[0x4][0x130] ;  /* 0x01002600ff0877ac */ /* 0x000f220008000a00 */
[----:B------:R-:W-:Y:S01]  /*4560*/  IMAD.MOV.U32 R13, RZ, RZ, RZ ;  /* 0x000000ffff0d7224 */ /* 0x000fe200078e00ff */
[----:B------:R-:W5:Y:S01]  /*4570*/  LDCU.64 UR4, c[0x4][0x30] ;  /* 0x01000600ff0477ac */ /* 0x000f620008000a00 */
[----:B0-----:R-:W-:Y:S01]  /*4580*/  MOV R4, UR6 ;  /* 0x0000000600047c02 */ /* 0x001fe20008000f00 */
[----:B--2---:R-:W-:-:S02]  /*4590*/  IMAD.U32 R5, RZ, RZ, UR7 ;  /* 0x00000007ff057e24 */ /* 0x004fc4000f8e00ff */
[----:B----4-:R-:W-:Y:S02]  /*45a0*/  IMAD.U32 R6, RZ, RZ, UR8 ;  /* 0x00000008ff067e24 */ /* 0x010fe4000f8e00ff */
[----:B------:R-:W-:Y:S02]  /*45b0*/  IMAD.U32 R7, RZ, RZ, UR9 ;  /* 0x00000009ff077e24 */ /* 0x000fe4000f8e00ff */
[----:B-----5:R-:W-:Y:S02]  /*45c0*/  IMAD.U32 R10, RZ, RZ, UR4 ;  /* 0x00000004ff0a7e24 */ /* 0x020fe4000f8e00ff */
[----:B-1----:R-:W-:-:S07]  /*45d0*/  IMAD.U32 R11, RZ, RZ, UR5 ;  /* 0x00000005ff0b7e24 */ /* 0x002fce000f8e00ff */
[----:B------:R-:W-:-:S07]  /*45e0*/  LEPC R20, `(.L_x_2184) ;  /* 0x000000001014794e */ /* 0x000fce0000000000 */
[----:B---3--:R-:W-:Y:S05]  /*45f0*/  CALL.ABS.NOINC R2 ;  /* 0x0000000002007343 */ /* 0x008fea0003c00000 */
.L_x_2184:
[----:B------:R-:W-:Y:S05]  /*4600*/  BRA `(.L_x_2154) ;  /* 0x00000000005c7947 */ /* 0x000fea0003800000 */
.L_x_2183:
[----:B--2---:R-:W-:-:S05]  /*4610*/  IMAD.U32 R5, R5, 0x10000, RZ ;  /* 0x0001000005057824 */ /* 0x004fca00078e00ff */
        /* <DEDUP_REMOVED lines=15> */
.L_x_2182:
[----:B--2---:R-:W-:-:S06]  /*4710*/  IMAD.U32 R5, R5, 0x10000, RZ ;  /* 0x0001000005057824 */ /* 0x004fcc00078e00ff */
[----:B------:R-:W0:Y:S02]  /*4720*/  F2I.U64.TRUNC R4, R5 ;  /* 0x0000000500047311 */ /* 0x000e24000020d800 */
[----:B0-----:R0:W-:Y:S01]  /*4730*/  STG.E.64 desc[UR36][R2.64], R4 ;  /* 0x0000000402007986 */ /* 0x0011e2000c101b24 */
[----:B------:R-:W-:Y:S05]  /*4740*/  BRA `(.L_x_2154) ;  /* 0x00000000000c7947 */ /* 0x000fea0003800000 */
.L_x_2181:
[----:B--2---:R-:W-:-:S06]  /*4750*/  IMAD.U32 R5, R5, 0x10000, RZ ;  /* 0x0001000005057824 */ /* 0x004fcc00078e00ff */
[----:B------:R-:W0:Y:S02]  /*4760*/  F2I.FTZ.U32.TRUNC.NTZ R5, R5 ;  /* 0x0000000500057305 */ /* 0x000e24000021f000 */
[----:B0-----:R0:W-:Y:S02]  /*4770*/  STG.E desc[UR36][R2.64], R5 ;  /* 0x0000000502007986 */ /* 0x0011e4000c101924 */
.L_x_2154:
[----:B------:R-:W-:-:S07]  /*4780*/  VIADD R17, R17, 0x80 ;  /* 0x0000008011117836 */ /* 0x000fce0000000000 */
.L_x_2079:
[----:B------:R-:W-:Y:S05]  /*4790*/  BSYNC.RECONVERGENT B6 ;  /* 0x0000000000067941 */ /* 0x000fea0003800200 */
.L_x_2078:
[----:B------:R-:W5:Y:S01]  /*47a0*/  LDCU UR4, c[0x0][0x380] ;  /* 0x00007000ff0477ac */ /* 0x000f620008000800 */
[----:B------:R-:W-:Y:S01]  /*47b0*/  BSSY.RECONVERGENT B6, `(.L_x_2185) ;  /* 0x000046a000067945 */ /* 0x000fe20003800200 */
[----:B-----5:R-:W-:-:S13]  /*47c0*/  ISETP.GE.AND P0, PT, R17, UR4, PT ;  /* 0x0000000411007c0c */ /* 0x020fda000bf06270 */
[----:B------:R-:W-:Y:S05]  /*47d0*/  @P0 BRA `(.L_x_2186) ;  /* 0x00000044009c0947 */ /* 0x000fea0003800000 */
[----:B------:R-:W5:Y:S01]  /*47e0*/  LDCU UR4, c[0x0][0x388] ;  /* 0x00007100ff0477ac */ /* 0x000f620008000800 */
[----:B0-----:R-:W-:Y:S02]  /*47f0*/  HFMA2 R0, -RZ, RZ, 0, 0 ;  /* 0x00000000ff007431 */ /* 0x001fe400000001ff */
[----:B------:R-:W-:Y:S02]  /*4800*/  IMAD.MOV.U32 R18, RZ, RZ, RZ ;  /* 0x000000ffff127224 */ /* 0x000fe400078e00ff */
        /* <DEDUP_REMOVED lines=10> */
[----:B------:R-:W-:-:S05]  /*48b0*/  SHF.R.U32.HI R3, RZ, UR5, R2 ;  /* 0x00000005ff037c19 */ /* 0x000fca0008011602 */
[----:B------:R-:W-:-:S04]  /*48c0*/  IMAD.MOV R18, RZ, RZ, -R3 ;  /* 0x000000ffff127224 */ /* 0x000fc800078e0a03 */
        /* <DEDUP_REMOVED lines=339> */
.L_x_2187:
        /* <DEDUP_REMOVED lines=19> */
.L_x_2191:
[----:B------:R-:W2:Y:S02]  /*5f30*/  LDG.E.U8 R2, desc[UR36][R2.64] ;  /* 0x0000002402027981 */ /* 0x000ea4000c1e1100 */
[----:B--2---:R-:W-:-:S04]  /*5f40*/  I2FP.F32.U32 R0, R2 ;  /* 0x0000000200007245 */ /* 0x004fc80000201000 */
[----:B------:R-:W-:-:S04]  /*5f50*/  F2FP.BF16.F32.PACK_AB R0, RZ, R0 ;  /* 0x00000000ff00723e */ /* 0x000fc800000010ff */
[----:B------:R-:W-:Y:S01]  /*5f60*/  PRMT R19, R0, 0x7610, R19 ;  /* 0x0000761000137816 */ /* 0x000fe20000000013 */
[----:B------:R-:W-:Y:S06]  /*5f70*/  BRA `(.L_x_2193) ;  /* 0x0000000c00e07947 */ /* 0x000fec0003800000 */
.L_x_2190:
        /* <DEDUP_REMOVED lines=11> */
.L_x_2195:
[----:B------:R-:W2:Y:S02]  /*6030*/  LDG.E R2, desc[UR36][R2.64] ;  /* 0x0000002402027981 */ /* 0x000ea4000c1e1900 */
[----:B--2---:R-:W-:-:S04]  /*6040*/  I2FP.F32.S32 R0, R2 ;  /* 0x0000000200007245 */ /* 0x004fc80000201400 */
[----:B------:R-:W-:-:S04]  /*6050*/  F2FP.BF16.F32.PACK_AB R0, RZ, R0 ;  /* 0x00000000ff00723e */ /* 0x000fc800000010ff */
[----:B------:R-:W-:Y:S01]  /*6060*/  PRMT R19, R0, 0x7610, R19 ;  /* 0x0000761000137816 */ /* 0x000fe20000000013 */
[----:B------:R-:W-:Y:S06]  /*6070*/  BRA `(.L_x_2193) ;  /* 0x0000000c00a07947 */ /* 0x000fec0003800000 */
.L_x_2194:
[----:B------:R-:W2:Y:S02]  /*6080*/  LDG.E.U16 R2, desc[UR36][R2.64] ;  /* 0x0000002402027981 */ /* 0x000ea4000c1e1500 */
[----:B--2---:R-:W0:Y:S02]  /*6090*/  I2F.S16 R0, R2 ;  /* 0x0000000200007306 */ /* 0x004e240000101400 */
[----:B0-----:R-:W-:-:S04]  /*60a0*/  F2FP.BF16.F32.PACK_AB R0, RZ, R0 ;  /* 0x00000000ff00723e */ /* 0x001fc800000010ff */
[----:B------:R-:W-:Y:S01]  /*60b0*/  PRMT R19, R0, 0x7610, R19 ;  /* 0x0000761000137816 */ /* 0x000fe20000000013 */
[----:B------:R-:W-:Y:S06]  /*60c0*/  BRA `(.L_x_2193) ;  /* 0x0000000c008c7947 */ /* 0x000fec0003800000 */
.L_x_2189:
        /* <DEDUP_REMOVED lines=9> */
.L_x_2197:
[----:B------:R-:W2:Y:S02]  /*6160*/  LDG.E.U16 R0, desc[UR36][R2.64] ;  /* 0x0000002402007981 */ /* 0x000ea4000c1e1500 */
[----:B--2---:R-:W-:-:S05]  /*6170*/  HADD2.F32 R0, -RZ, R0.H0_H0 ;  /* 0x20000000ff007230 */ /* 0x004fca0000004100 */
[----:B------:R-:W-:-:S04]  /*6180*/  F2FP.BF16.F32.PACK_AB R0, RZ, R0 ;  /* 0x00000000ff00723e */ /* 0x000fc800000010ff */
[----:B------:R-:W-:Y:S01]  /*6190*/  PRMT R19, R0, 0x7610, R19 ;  /* 0x0000761000137816 */ /* 0x000fe20000000013 */
[----:B------:R-:W-:Y:S06]  /*61a0*/  BRA `(.L_x_2193) ;  /* 0x0000000c00547947 */ /* 0x000fec0003800000 */
.L_x_2196:
        /* <DEDUP_REMOVED lines=9> */
.L_x_2199:
[----:B------:R-:W2:Y:S02]  /*6240*/  LDG.E.U16 R2, desc[UR36][R2.64] ;  /* 0x0000002402027981 */ /* 0x000ea4000c1e1500 */
[----:B--2---:R-:W-:-:S05]  /*6250*/  HADD2.F32 R0, -RZ, R2.H0_H0 ;  /* 0x20000002ff007230 */ /* 0x004fca0000004100 */
[----:B------:R-:W-:-:S04]  /*6260*/  F2FP.BF16.F32.PACK_AB R0, RZ, R0 ;  /* 0x00000000ff00723e */ /* 0x000fc800000010ff */
[----:B------:R-:W-:Y:S01]  /*6270*/  PRMT R19, R0, 0x7610, R19 ;  /* 0x0000761000137816 */ /* 0x000fe20000000013 */
[----:B------:R-:W-:Y:S06]  /*6280*/  BRA `(.L_x_2193) ;  /* 0x0000000c001c7947 */ /* 0x000fec0003800000 */
.L_x_2198:
        /* <DEDUP_REMOVED lines=13> */
.L_x_2188:
        /* <DEDUP_REMOVED lines=14> */
.L_x_2202:
        /* <DEDUP_REMOVED lines=13> */
.L_x_2201:
        /* <DEDUP_REMOVED lines=27> */
.L_x_2204:
        /* <DEDUP_REMOVED lines=11> */
[----:B------:R-:W-:-:S04]  /*6770*/  F2FP.BF16.F32.PACK_AB R0, RZ, R0 ;  /* 0x00000000ff00723e */ /* 0x000fc800000010ff */
[----:B------:R-:W-:Y:S01]  /*6780*/  PRMT R19, R0, 0x7610, R19 ;  /* 0x0000761000137816 */ /* 0x000fe20000000013 */
[----:B------:R-:W-:Y:S06]  /*6790*/  BRA `(.L_x_2193) ;  /* 0x0000000400d87947 */ /* 0x000fec0003800000 */
.L_x_2203:
[----:B------:R0:W5:Y:S01]  /*67a0*/  LDG.E.U16 R19, desc[UR36][R2.64] ;  /* 0x0000002402137981 */ /* 0x000162000c1e1500 */
[----:B------:R-:W-:Y:S05]  /*67b0*/  BRA `(.L_x_2193) ;  /* 0x0000000400d07947 */ /* 0x000fea0003800000 */
.L_x_2200:
        /* <DEDUP_REMOVED lines=13> */
.L_x_2207:
        /* <DEDUP_REMOVED lines=21> */
.L_x_2211:
[----:B------:R-:W-:Y:S05]  /*69e0*/  BSYNC.RECONVERGENT B1 ;  /* 0x0000000000017941 */ /* 0x000fea0003800200 */
.L_x_2210:
[----:B------:R-:W-:Y:S02]  /*69f0*/  SHF.L.U32 R0, R0, 0x14, RZ ;  /* 0x0000001400007819 */ /* 0x000fe400000006ff */
[----:B------:R-:W-:-:S04]  /*6a00*/  LEA R2, R2, 0x3b800000, 0x17 ;  /* 0x3b80000002027811 */ /* 0x000fc800078eb8ff */
[----:B------:R-:W-:-:S07]  /*6a10*/  LOP3.LUT R0, R2, R0, R7, 0xfe, !PT ;  /* 0x0000000002007212 */ /* 0x000fce00078efe07 */
.L_x_2209:
[----:B------:R-:W-:Y:S05]  /*6a20*/  BSYNC.RECONVERGENT B0 ;  /* 0x0000000000007941 */ /* 0x000fea0003800200 */
.L_x_2208:
[----:B------:R-:W-:-:S04]  /*6a30*/  F2FP.BF16.F32.PACK_AB R0, RZ, R0 ;  /* 0x00000000ff00723e */ /* 0x000fc800000010ff */
[----:B------:R-:W-:Y:S01]  /*6a40*/  PRMT R19, R0, 0x7610, R19 ;  /* 0x0000761000137816 */ /* 0x000fe20000000013 */
[----:B------:R-:W-:Y:S06]  /*6a50*/  BRA `(.L_x_2193) ;  /* 0x0000000400287947 */ /* 0x000fec0003800000 */
.L_x_2206:
        /* <DEDUP_REMOVED lines=21> */
.L_x_2215:
[----:B------:R-:W-:Y:S05]  /*6bb0*/  BSYNC.RECONVERGENT B1 ;  /* 0x0000000000017941 */ /* 0x000fea0003800200 */
.L_x_2214:
[----:B------:R-:W-:Y:S01]  /*6bc0*/  IMAD.SHL.U32 R0, R0, 0x200000, RZ ;  /* 0x0020000000007824 */ /* 0x000fe200078e00ff */
[----:B------:R-:W-:-:S04]  /*6bd0*/  LEA R2, R2, 0x37800000, 0x17 ;  /* 0x3780000002027811 */ /* 0x000fc800078eb8ff */
[----:B------:R-:W-:-:S07]  /*6be0*/  LOP3.LUT R0, R2, R0, R7, 0xfe, !PT ;  /* 0x0000000002007212 */ /* 0x000fce00078efe07 */
.L_x_2213:
[----:B------:R-:W-:Y:S05]  /*6bf0*/  BSYNC.RECONVERGENT B0 ;  /* 0x0000000000007941 */ /* 0x000fea0003800200 */
.L_x_2212:
[----:B------:R-:W-:-:S04]  /*6c00*/  F2FP.BF16.F32.PACK_AB R0, RZ, R0 ;  /* 0x00000000ff00723e */ /* 0x000fc800000010ff */
[----:B------:R-:W-:Y:S01]  /*6c10*/  PRMT R19, R0, 0x7610, R19 ;  /* 0x0000761000137816 */ /* 0x000fe20000000013 */
[----:B------:R-:W-:Y:S06]  /*6c20*/  BRA `(.L_x_2193) ;  /* 0x0000000000b47947 */ /* 0x000fec0003800000 */
.L_x_2205:
        /* <DEDUP_REMOVED lines=14> */
.L_x_2219:
[----:B------:R-:W-:Y:S05]  /*6d10*/  BSYNC.RECONVERGENT B0 ;  /* 0x0000000000007941 */ /* 0x000fea0003800200 */
.L_x_2218:
[----:B------:R-:W-:-:S04]  /*6d20*/  F2FP.BF16.F32.PACK_AB R0, RZ, R0 ;  /* 0x00000000ff00723e */ /* 0x000fc800000010ff */
[----:B------:R-:W-:Y:S01]  /*6d30*/  PRMT R19, R0, 0x7610, R19 ;  /* 0x0000761000137816 */ /* 0x000fe20000000013 */
[----:B------:R-:W-:Y:S06]  /*6d40*/  BRA `(.L_x_2193) ;  /* 0x00000000006c7947 */ /* 0x000fec0003800000 */
.L_x_2192:
        /* <DEDUP_REMOVED lines=16> */
.L_x_2220:
[----:B------:R-:W-:Y:S01]  /*6e50*/  PRMT R19, RZ, 0x7610, R19 ;  /* 0x00007610ff137816 */ /* 0x000fe20000000013 */
[----:B------:R-:W-:Y:S06]  /*6e60*/  BRA `(.L_x_2193) ;  /* 0x0000000000247947 */ /* 0x000fec0003800000 */
.L_x_2217:
[----:B------:R-:W2:Y:S02]  /*6e70*/  LDG.E.64 R2, desc[UR36][R2.64] ;  /* 0x0000002402027981 */ /* 0x000ea4000c1e1b00 */
[----:B--2---:R-:W0:Y:S02]  /*6e80*/  I2F.U64 R0, R2 ;  /* 0x0000000200007312 */ /* 0x004e240000301000 */
[----:B0-----:R-:W-:-:S04]  /*6e90*/  F2FP.BF16.F32.PACK_AB R0, RZ, R0 ;  /* 0x00000000ff00723e */ /* 0x001fc800000010ff */
[----:B------:R-:W-:Y:S01]  /*6ea0*/  PRMT R19, R0, 0x7610, R19 ;  /* 0x0000761000137816 */ /* 0x000fe20000000013 */
[----:B------:R-:W-:Y:S06]  /*6eb0*/  BRA `(.L_x_2193) ;  /* 0x0000000000107947 */ /* 0x000fec0003800000 */
.L_x_2216:
[----:B------:R-:W2:Y:S02]  /*6ec0*/  LDG.E R2, desc[UR36][R2.64] ;  /* 0x0000002402027981 */ /* 0x000ea4000c1e1900 */
[----:B--2---:R-:W-:-:S04]  /*6ed0*/  I2FP.F32.U32 R0, R2 ;  /* 0x0000000200007245 */ /* 0x004fc80000201000 */
[----:B------:R-:W-:-:S04]  /*6ee0*/  F2FP.BF16.F32.PACK_AB R0, RZ, R0 ;  /* 0x00000000ff00723e */ /* 0x000fc800000010ff */
[----:B------:R-:W-:-:S07]  /*6ef0*/  PRMT R19, R0, 0x7610, R19 ;  /* 0x0000761000137816 */ /* 0x000fce0000000013 */
.L_x_2193:
        /* <DEDUP_REMOVED lines=18> */
.L_x_2224:
[----:B------:R-:W2:Y:S02]  /*7020*/  LDG.E.U8 R2, desc[UR36][R2.64] ;  /* 0x0000002402027981 */ /* 0x000ea4000c1e1100 */
[----:B--2---:R-:W-:-:S04]  /*7030*/  I2FP.F32.U32 R0, R2 ;  /* 0x0000000200007245 */ /* 0x004fc80000201000 */
[----:B------:R-:W-:Y:S01]  /*7040*/  F2FP.BF16.F32.PACK_AB R0, RZ, R0 ;  /* 0x00000000ff00723e */ /* 0x000fe200000010ff */
[----:B------:R-:W-:Y:S06]  /*7050*/  BRA `(.L_x_2226) ;  /* 0x0000000c00a47947 */ /* 0x000fec0003800000 */
.L_x_2223:
        /* <DEDUP_REMOVED lines=10> */
.L_x_2228:
[----:B------:R-:W2:Y:S02]  /*7100*/  LDG.E R2, desc[UR36][R2.64] ;  /* 0x0000002402027981 */ /* 0x000ea4000c1e1900 */
[----:B--2---:R-:W-:-:S04]  /*7110*/  I2FP.F32.S32 R0, R2 ;  /* 0x0000000200007245 */ /* 0x004fc80000201400 */
[----:B------:R-:W-:Y:S01]  /*7120*/  F2FP.BF16.F32.PACK_AB R0, RZ, R0 ;  /* 0x00000000ff00723e */ /* 0x000fe200000010ff */
[----:B------:R-:W-:Y:S06]  /*7130*/  BRA `(.L_x_2226) ;  /* 0x0000000c006c7947 */ /* 0x000fec0003800000 */
.L_x_2227:
[----:B------:R-:W2:Y:S02]  /*7140*/  LDG.E.U16 R2, desc[UR36][R2.64] ;  /* 0x0000002402027981 */ /* 0x000ea4000c1e1500 */
[----:B--2---:R-:W0:Y:S02]  /*7150*/  I2F.S16 R0, R2 ;  /* 0x0000000200007306 */ /* 0x004e240000101400 */
[----:B0-----:R-:W-:Y:S01]  /*7160*/  F2FP.BF16.F32.PACK_AB R0, RZ, R0 ;  /* 0x00000000ff00723e */ /* 0x001fe200000010ff */
[----:B------:R-:W-:Y:S06]  /*7170*/  BRA `(.L_x_2226) ;  /* 0x0000000c005c7947 */ /* 0x000fec0003800000 */
.L_x_2222:
        /* <DEDUP_REMOVED lines=9> */
.L_x_2230:
[----:B------:R-:W2:Y:S02]  /*7210*/  LDG.E.U16 R0, desc[UR36][R2.64] ;  /* 0x0000002402007981 */ /* 0x000ea4000c1e1500 */
[----:B--2---:R-:W-:-:S05]  /*7220*/  HADD2.F32 R0, -RZ, R0.H0_H0 ;  /* 0x20000000ff007230 */ /* 0x004fca0000004100 */
[----:B------:R-:W-:Y:S01]  /*7230*/  F2FP.BF16.F32.PACK_AB R0, RZ, R0 ;  /* 0x00000000ff00723e */ /* 0x000fe200000010ff */
[----:B------:R-:W-:Y:S06]  /*7240*/  BRA `(.L_x_2226) ;  /* 0x0000000c00287947 */ /* 0x000fec0003800000 */
.L_x_2229:
        /* <DEDUP_REMOVED lines=9> */
.L_x_2232:
[----:B------:R-:W2:Y:S02]  /*72e0*/  LDG.E.U16 R2, desc[UR36][R2.64] ;  /* 0x0000002402027981 */ /* 0x000ea4000c1e1500 */
[----:B--2---:R-:W-:-:S05]  /*72f0*/  HADD2.F32 R0, -RZ, R2.H0_H0 ;  /* 0x20000002ff007230 */ /* 0x004fca0000004100 */
[----:B------:R-:W-:Y:S01]  /*7300*/  F2FP.BF16.F32.PACK_AB R0, RZ, R0 ;  /* 0x00000000ff00723e */ /* 0x000fe200000010ff */
[----:B------:R-:W-:Y:S06]  /*7310*/  BRA `(.L_x_2226) ;  /* 0x0000000800f47947 */ /* 0x000fec0003800000 */
.L_x_2231:
        /* <DEDUP_REMOVED lines=12> */
.L_x_2221:
        /* <DEDUP_REMOVED lines=13> */
.L_x_2235:
        /* <DEDUP_REMOVED lines=12> */
.L_x_2234:
        /* <DEDUP_REMOVED lines=27> */
.L_x_2237:
        /* <DEDUP_REMOVED lines=11> */
[----:B------:R-:W-:Y:S01]  /*77d0*/  F2FP.BF16.F32.PACK_AB R0, RZ, R0 ;  /* 0x00000000ff00723e */ /* 0x000fe200000010ff */
[----:B------:R-:W-:Y:S06]  /*77e0*/  BRA `(.L_x_2226) ;  /* 0x0000000400c07947 */ /* 0x000fec0003800000 */
.L_x_2236:
[----:B------:R0:W5:Y:S01]  /*77f0*/  LDG.E.U16 R0, desc[UR36][R2.64] ;  /* 0x0000002402007981 */ /* 0x000162000c1e1500 */
[----:B------:R-:W-:Y:S05]  /*7800*/  BRA `(.L_x_2226) ;  /* 0x0000000400b87947 */ /* 0x000fea0003800000 */
.L_x_2233:
        /* <DEDUP_REMOVED lines=12> */
.L_x_2240:
        /* <DEDUP_REMOVED lines=21> */
.L_x_2244:
[----:B------:R-:W-:Y:S05]  /*7a20*/  BSYNC.RECONVERGENT B1 ;  /* 0x0000000000017941 */ /* 0x000fea0003800200 */
.L_x_2243:
[----:B------:R-:W-:Y:S01]  /*7a30*/  IMAD.SHL.U32 R0, R0, 0x100000, RZ ;  /* 0x0010000000007824 */ /* 0x000fe200078e00ff */
[----:B------:R-:W-:-:S04]  /*7a40*/  LEA R2, R2, 0x3b800000, 0x17 ;  /* 0x3b80000002027811 */ /* 0x000fc800078eb8ff */
[----:B------:R-:W-:-:S07]  /*7a50*/  LOP3.LUT R0, R2, R0, R7, 0xfe, !PT ;  /* 0x0000000002007212 */ /* 0x000fce00078efe07 */
.L_x_2242:
[----:B------:R-:W-:Y:S05]  /*7a60*/  BSYNC.RECONVERGENT B0 ;  /* 0x0000000000007941 */ /* 0x000fea0003800200 */
.L_x_2241:
[----:B------:R-:W-:Y:S01]  /*7a70*/  F2FP.BF16.F32.PACK_AB R0, RZ, R0 ;  /* 0x00000000ff00723e */ /* 0x000fe200000010ff */
[----:B------:R-:W-:Y:S06]  /*7a80*/  BRA `(.L_x_2226) ;  /* 0x0000000400187947 */ /* 0x000fec0003800000 */
.L_x_2239:
        /* <DEDUP_REMOVED lines=21> */
.L_x_2248:
[----:B------:R-:W-:Y:S05]  /*7be0*/  BSYNC.RECONVERGENT B1 ;  /* 0x0000000000017941 */ /* 0x000fea0003800200 */
.L_x_2247:
[----:B------:R-:W-:Y:S01]  /*7bf0*/  IMAD.SHL.U32 R0, R0, 0x200000, RZ ;  /* 0x0020000000007824 */ /* 0x000fe200078e00ff */
[----:B------:R-:W-:-:S04]  /*7c00*/  LEA R2, R2, 0x37800000, 0x17 ;  /* 0x3780000002027811 */ /* 0x000fc800078eb8ff */
[----:B------:R-:W-:-:S07]  /*7c10*/  LOP3.LUT R0, R2, R0, R7, 0xfe, !PT ;  /* 0x0000000002007212 */ /* 0x000fce00078efe07 */
.L_x_2246:
[----:B------:R-:W-:Y:S05]  /*7c20*/  BSYNC.RECONVERGENT B0 ;  /* 0x0000000000007941 */ /* 0x000fea0003800200 */
.L_x_2245:
[----:B------:R-:W-:Y:S01]  /*7c30*/  F2FP.BF16.F32.PACK_AB R0, RZ, R0 ;  /* 0x00000000ff00723e */ /* 0x000fe200000010ff */
[----:B------:R-:W-:Y:S06]  /*7c40*/  BRA `(.L_x_2226) ;  /* 0x0000000000a87947 */ /* 0x000fec0003800000 */
.L_x_2238:
        /* <DEDUP_REMOVED lines=14> */
.L_x_2252:
[----:B------:R-:W-:Y:S05]  /*7d30*/  BSYNC.RECONVERGENT B0 ;  /* 0x0000000000007941 */ /* 0x000fea0003800200 */
.L_x_2251:
[----:B------:R-:W-:Y:S01]  /*7d40*/  F2FP.BF16.F32.PACK_AB R0, RZ, R0 ;  /* 0x00000000ff00723e */ /* 0x000fe200000010ff */
[----:B------:R-:W-:Y:S06]  /*7d50*/  BRA `(.L_x_2226) ;  /* 0x0000000000647947 */ /* 0x000fec0003800000 */
.L_x_2225:
        /* <DEDUP_REMOVED lines=16> */
.L_x_2253:
[----:B------:R-:W-:Y:S01]  /*7e60*/  PRMT R0, RZ, 0x7610, R0 ;  /* 0x00007610ff007816 */ /* 0x000fe20000000000 */
[----:B------:R-:W-:Y:S06]  /*7e70*/  BRA `(.L_x_2226) ;  /* 0x00000000001c7947 */ /* 0x000fec0003800000 */
.L_x_2250:
[----:B------:R-:W2:Y:S02]  /*7e80*/  LDG.E.64 R2, desc[UR36][R2.64] ;  /* 0x0000002402027981 */ /* 0x000ea4000c1e1b00 */
[----:B--2---:R-:W0:Y:S02]  /*7e90*/  I2F.U64 R0, R2 ;  /* 0x0000000200007312 */ /* 0x004e240000301000 */
[----:B0-----:R-:W-:Y:S01]  /*7ea0*/  F2FP.BF16.F32.PACK_AB R0, RZ, R0 ;  /* 0x00000000ff00723e */ /* 0x001fe200000010ff */
[----:B------:R-:W-:Y:S06]  /*7eb0*/  BRA `(.L_x_2226) ;  /* 0x00000000000c7947 */ /* 0x000fec0003800000 */
.L_x_2249:
[----:B------:R-:W2:Y:S02]  /*7ec0*/  LDG.E R2, desc[UR36][R2.64] ;  /* 0x0000002402027981 */ /* 0x000ea4000c1e1900 */
[----:B--2---:R-:W-:-:S04]  /*7ed0*/  I2FP.F32.U32 R0, R2 ;  /* 0x0000000200007245 */ /* 0x004fc80000201000 */
[----:B------:R-:W-:-:S07]  /*7ee0*/  F2FP.BF16.F32.PACK_AB R0, RZ, R0 ;  /* 0x00000000ff00723e */ /* 0x000fce00000010ff */
.L_x_2226:
[----:B------:R-:W0:Y:S01]  /*7ef0*/  LDCU.64 UR6, c[0x0][0x5e8] ;  /* 0x0000bd00ff0677ac */ /* 0x000e220008000a00 */
[----:B-----5:R-:W-:Y:S02]  /*7f00*/  IMAD.U32 R19, R19, 0x10000, RZ ;  /* 0x0001000013137824 */ /* 0x020fe400078e00ff */
[----:B------:R-:W-:Y:S01]  /*7f10*/  IMAD.U32 R0, R0, 0x10000, RZ ;  /* 0x0001000000007824 */ /* 0x000fe200078e00ff */
[----:B------:R-:W-:-:S04]  /*7f20*/  UPRMT UR4, UR43, 0x9910, URZ ;  /* 0x000099102b047896 */ /* 0x000fc800080000ff */
        /* <DEDUP_REMOVED lines=18> */
.L_x_2257:
[----:B--2---:R-:W-:-:S06]  /*8050*/  SHF.L.U32 R5, R5, 0x10, RZ ;  /* 0x0000001005057819 */ /* 0x004fcc00000006ff */
[----:B------:R-:W0:Y:S02]  /*8060*/  F2I.S64.TRUNC R4, R5 ;  /* 0x0000000500047311 */ /* 0x000e24000020d900 */
[----:B0-----:R0:W-:Y:S01]  /*8070*/  STG.E.U8 desc[UR36][R2.64], R4 ;  /* 0x0000000402007986 */ /* 0x0011e2000c101124 */
[----:B------:R-:W-:Y:S05]  /*8080*/  BRA `(.L_x_2259) ;  /* 0x0000000c006c7947 */ /* 0x000fea0003800000 */
.L_x_2256:
        /* <DEDUP_REMOVED lines=10> */
.L_x_2261:
[----:B--2---:R-:W-:-:S06]  /*8130*/  IMAD.U32 R5, R5, 0x10000, RZ ;  /* 0x0001000005057824 */ /* 0x004fcc00078e00ff */
[----:B------:R-:W0:Y:S02]  /*8140*/  F2I.FTZ.TRUNC.NTZ R5, R5 ;  /* 0x0000000500057305 */ /* 0x000e24000021f100 */
[----:B0-----:R0:W-:Y:S01]  /*8150*/  STG.E desc[UR36][R2.64], R5 ;  /* 0x0000000502007986 */ /* 0x0011e2000c101924 */
[----:B------:R-:W-:Y:S05]  /*8160*/  BRA `(.L_x_2259) ;  /* 0x0000000c00347947 */ /* 0x000fea0003800000 */
.L_x_2260:
[----:B--2---:R-:W-:-:S06]  /*8170*/  IMAD.U32 R5, R5, 0x10000, RZ ;  /* 0x0001000005057824 */ /* 0x004fcc00078e00ff */
[----:B------:R-:W0:Y:S02]  /*8180*/  F2I.FTZ.TRUNC.NTZ R5, R5 ;  /* 0x0000000500057305 */ /* 0x000e24000021f100 */
[----:B0-----:R0:W-:Y:S01]  /*8190*/  STG.E.U16 desc[UR36][R2.64], R5 ;  /* 0x0000000502007986 */ /* 0x0011e2000c101524 */
[----:B------:R-:W-:Y:S05]  /*81a0*/  BRA `(.L_x_2259) ;  /* 0x0000000c00247947 */ /* 0x000fea0003800000 */
.L_x_2255:
        /* <DEDUP_REMOVED lines=9> */
.L_x_2263:
[----:B--2---:R-:W-:-:S05]  /*8240*/  IMAD.U32 R0, R5, 0x10000, RZ ;  /* 0x0001000005007824 */ /* 0x004fca00078e00ff */
[----:B------:R-:W-:-:S05]  /*8250*/  F2FP.F16.F32.PACK_AB R0, RZ, R0 ;  /* 0x00000000ff00723e */ /* 0x000fca00000000ff */
[----:B------:R0:W-:Y:S01]  /*8260*/  STG.E.U16 desc[UR36][R2.64], R0 ;  /* 0x0000000002007986 */ /* 0x0001e2000c101524 */
[----:B------:R-:W-:Y:S05]  /*8270*/  BRA `(.L_x_2259) ;  /* 0x0000000800f07947 */ /* 0x000fea0003800000 */
.L_x_2262:
[----:B------:R-:W-:-:S09]  /*8280*/  UISETP.NE.AND UP0, UPT, UR4, 0x7, UPT ;  /* 0x000000070400788c */ /* 0x000fd2000bf05270 */
[----:B------:R-:W-:Y:S05]  /*8290*/  BRA.U !UP0, `(.L_x_2264) ;  /* 0x0000000108347547 */ /* 0x000fea000b800000 */
[----:B------:R-:W-:-:S09]  /*82a0*/  UISETP.NE.AND UP0, UPT, UR4, 0x8, UPT ;  /* 0x000000080400788c */ /* 0x000fd2000bf05270 */
[----:B------:R-:W-:Y:S05]  /*82b0*/  BRA.U !UP0, `(.L_x_2265) ;  /* 0x0000000108187547 */ /* 0x000fea000b800000 */
[----:B------:R-:W-:-:S09]  /*82c0*/  UISETP.NE.AND UP0, UPT, UR4, 0x9, UPT ;  /* 0x000000090400788c */ /* 0x000fd2000bf05270 */
[----:B------:R-:W-:Y:S05]  /*82d0*/  BRA.U UP0, `(.L_x_2258) ;  /* 0x0000000500fc7547 */ /* 0x000fea000b800000 */
[----:B--2---:R-:W-:Y:S01]  /*82e0*/  SHF.L.U32 R4, R5, 0x10, RZ ;  /* 0x0000001005047819 */ /* 0x004fe200000006ff */
[----:B------:R-:W-:-:S05]  /*82f0*/  IMAD.MOV.U32 R5, RZ, RZ, RZ ;  /* 0x000000ffff057224 */ /* 0x000fca00078e00ff */
[----:B------:R0:W-:Y:S01]  /*8300*/  STG.E.64 desc[UR36][R2.64], R4 ;  /* 0x0000000402007986 */ /* 0x0001e2000c101b24 */
[----:B------:R-:W-:Y:S05]  /*8310*/  BRA `(.L_x_2259) ;  /* 0x0000000800c87947 */ /* 0x000fea0003800000 */
.L_x_2265:
[----:B--2---:R-:W-:-:S05]  /*8320*/  IMAD.U32 R5, R5, 0x10000, RZ ;  /* 0x0001000005057824 */ /* 0x004fca00078e00ff */
[----:B------:R-:W-:-:S04]  /*8330*/  F2FP.F16.F32.PACK_AB R5, RZ, R5 ;  /* 0x00000005ff05723e */ /* 0x000fc800000000ff */
[----:B------:R-:W-:-:S05]  /*8340*/  PRMT R5, R5, 0x5410, RZ ;  /* 0x0000541005057816 */ /* 0x000fca00000000ff */
[----:B------:R0:W-:Y:S01]  /*8350*/  STG.E desc[UR36][R2.64], R5 ;  /* 0x0000000502007986 */ /* 0x0001e2000c101924 */
[----:B------:R-:W-:Y:S05]  /*8360*/  BRA `(.L_x_2259) ;  /* 0x0000000800b47947 */ /* 0x000fea0003800000 */
.L_x_2264:
[----:B--2---:R-:W-:-:S04]  /*8370*/  IMAD.U32 R4, R5, 0x10000, RZ ;  /* 0x0001000005047824 */ /* 0x004fc800078e00ff */
[----:B------:R-:W-:-:S06]  /*8380*/  FMUL.FTZ R4, R4, 1 ;  /* 0x3f80000004047820 */ /* 0x000fcc0000410000 */
[----:B------:R-:W0:Y:S02]  /*8390*/  F2F.F64.F32 R4, R4 ;  /* 0x0000000400047310 */ /* 0x000e240000201800 */
[----:B0-----:R0:W-:Y:S01]  /*83a0*/  STG.E.64 desc[UR36][R2.64], R4 ;  /* 0x0000000402007986 */ /* 0x0011e2000c101b24 */
[----:B------:R-:W-:Y:S05]  /*83b0*/  BRA `(.L_x_2259) ;  /* 0x0000000800a07947 */ /* 0x000fea0003800000 */
.L_x_2254:
        /* <DEDUP_REMOVED lines=14> */
.L_x_2269:
[----:B--2---:R-:W-:Y:S01]  /*84a0*/  IMAD.U32 R5, R5, 0x10000, RZ ;  /* 0x0001000005057824 */ /* 0x004fe200078e00ff */
        /* <DEDUP_REMOVED lines=17> */
.L_x_2272:
[----:B------:R-:W-:-:S04]  /*85c0*/  SHF.R.U32.HI R5, RZ, 0x18, R5 ;  /* 0x00000018ff057819 */ /* 0x000fc80000011605 */
[----:B------:R-:W-:-:S07]  /*85d0*/  LOP3.LUT R0, R0, 0x80, R5, 0xf8, !PT ;  /* 0x0000008000007812 */ /* 0x000fce00078ef805 */
.L_x_2271:
[----:B------:R-:W-:Y:S05]  /*85e0*/  BSYNC.RECONVERGENT B0 ;  /* 0x0000000000007941 */ /* 0x000fea0003800200 */
.L_x_2270:
[----:B------:R3:W-:Y:S01]  /*85f0*/  STG.E.U8 desc[UR36][R2.64], R0 ;  /* 0x0000000002007986 */ /* 0x0007e2000c101124 */
[----:B------:R-:W-:Y:S05]  /*8600*/  BRA `(.L_x_2259) ;  /* 0x00000008000c7947 */ /* 0x000fea0003800000 */
.L_x_2268:
[----:B--2---:R-:W-:Y:S01]  /*8610*/  IMAD.U32 R5, R5, 0x10000, RZ ;  /* 0x0001000005057824 */ /* 0x004fe200078e00ff */
        /* <DEDUP_REMOVED lines=17> */
.L_x_2275:
[----:B------:R-:W-:-:S04]  /*8730*/  SHF.R.U32.HI R5, RZ, 0x18, R5 ;  /* 0x00000018ff057819 */ /* 0x000fc80000011605 */
[----:B------:R-:W-:-:S07]  /*8740*/  LOP3.LUT R0, R0, 0x80, R5, 0xf8, !PT ;  /* 0x0000008000007812 */ /* 0x000fce00078ef805 */
.L_x_2274:
[----:B------:R-:W-:Y:S05]  /*8750*/  BSYNC.RECONVERGENT B0 ;  /* 0x0000000000007941 */ /* 0x000fea0003800200 */
.L_x_2273:
[----:B------:R0:W-:Y:S01]  /*8760*/  STG.E.U8 desc[UR36][R2.64], R0 ;  /* 0x0000000002007986 */ /* 0x0001e2000c101124 */
[----:B------:R-:W-:Y:S05]  /*8770*/  BRA `(.L_x_2259) ;  /* 0x0000000400b07947 */ /* 0x000fea0003800000 */
.L_x_2267:
[----:B------:R-:W-:-:S09]  /*8780*/  UISETP.NE.AND UP0, UPT, UR4, 0x1c, UPT ;  /* 0x0000001c0400788c */ /* 0x000fd2000bf05270 */
[----:B------:R-:W-:Y:S05]  /*8790*/  BRA.U !UP0, `(.L_x_2276) ;  /* 0x0000000108607547 */ /* 0x000fea000b800000 */
[----:B------:R-:W-:-:S09]  /*87a0*/  UISETP.NE.AND UP0, UPT, UR4, 0x1d, UPT ;  /* 0x0000001d0400788c */ /* 0x000fd2000bf05270 */
[----:B------:R-:W-:Y:S05]  /*87b0*/  BRA.U !UP0, `(.L_x_2277) ;  /* 0x0000000108487547 */ /* 0x000fea000b800000 */
[----:B------:R-:W-:-:S09]  /*87c0*/  UISETP.NE.AND UP0, UPT, UR4, 0x2c, UPT ;  /* 0x0000002c0400788c */ /* 0x000fd2000bf05270 */
[----:B------:R-:W-:Y:S05]  /*87d0*/  BRA.U UP0, `(.L_x_2258) ;  /* 0x0000000100bc7547 */ /* 0x000fea000b800000 */
[----:B--2---:R-:W-:-:S05]  /*87e0*/  IMAD.U32 R5, R5, 0x10000, RZ ;  /* 0x0001000005057824 */ /* 0x004fca00078e00ff */
        /* <DEDUP_REMOVED lines=15> */
.L_x_2277:
[----:B--2---:R-:W-:-:S06]  /*88e0*/  IMAD.U32 R5, R5, 0x10000, RZ ;  /* 0x0001000005057824 */ /* 0x004fcc00078e00ff */
[----:B------:R-:W0:Y:S02]  /*88f0*/  F2I.U64.TRUNC R4, R5 ;  /* 0x0000000500047311 */ /* 0x000e24000020d800 */
[----:B0-----:R1:W-:Y:S01]  /*8900*/  STG.E.64 desc[UR36][R2.64], R4 ;  /* 0x0000000402007986 */ /* 0x0013e2000c101b24 */
[----:B------:R-:W-:Y:S05]  /*8910*/  BRA `(.L_x_2259) ;  /* 0x0000000400487947 */ /* 0x000fea0003800000 */
.L_x_2276:
[----:B--2---:R-:W-:-:S06]  /*8920*/  IMAD.U32 R5, R5, 0x10000, RZ ;  /* 0x0001000005057824 */ /* 0x004fcc00078e00ff */
[----:B------:R-:W0:Y:S02]  /*8930*/  F2I.FTZ.U32.TRUNC.NTZ R5, R5 ;  /* 0x0000000500057305 */ /* 0x000e24000021f000 */
[----:B0-----:R0:W-:Y:S01]  /*8940*/  STG.E desc[UR36][R2.64], R5 ;  /* 0x0000000502007986 */ /* 0x0011e2000c101924 */
[----:B------:R-:W-:Y:S05]  /*8950*/  BRA `(.L_x_2259) ;  /* 0x0000000400387947 */ /* 0x000fea0003800000 */
.L_x_2266:
[----:B------:R-:W-:-:S09]  /*8960*/  UISETP.GT.AND UP0, UPT, UR4, 0xe, UPT ;  /* 0x0000000e0400788c */ /* 0x000fd2000bf04270 */
[----:B------:R-:W-:Y:S05]  /*8970*/  BRA.U UP0, `(.L_x_2278) ;  /* 0x00000001003c7547 */ /* 0x000fea000b800000 */
[----:B------:R-:W-:-:S09]  /*8980*/  UISETP.NE.AND UP0, UPT, UR4, 0xa, UPT ;  /* 0x0000000a0400788c */ /* 0x000fd2000bf05270 */
[----:B------:R-:W-:Y:S05]  /*8990*/  BRA.U !UP0, `(.L_x_2279) ;  /* 0x00000001081c7547 */ /* 0x000fea000b800000 */
[----:B------:R-:W-:-:S09]  /*89a0*/  UISETP.NE.AND UP0, UPT, UR4, 0xb, UPT ;  /* 0x0000000b0400788c */ /* 0x000fd2000bf05270 */
[----:B------:R-:W-:Y:S05]  /*89b0*/  BRA.U UP0, `(.L_x_2258) ;  /* 0x0000000100447547 */ /* 0x000fea000b800000 */
[----:B--2---:R-:W-:-:S04]  /*89c0*/  SHF.L.U32 R5, R5, 0x10, RZ ;  /* 0x0000001005057819 */ /* 0x004fc800000006ff */
[----:B------:R-:W-:-:S04]  /*89d0*/  FSETP.NEU.FTZ.AND P0, PT, R5, RZ, PT ;  /* 0x000000ff0500720b */ /* 0x000fc80003f1d000 */
[----:B------:R-:W-:-:S05]  /*89e0*/  SEL R5, RZ, 0x1, !P0 ;  /* 0x00000001ff057807 */ /* 0x000fca0004000000 */
[----:B------:R0:W-:Y:S01]  /*89f0*/  STG.E.U8 desc[UR36][R2.64], R5 ;  /* 0x0000000502007986 */ /* 0x0001e2000c101124 */
[----:B------:R-:W-:Y:S05]  /*8a00*/  BRA `(.L_x_2259) ;  /* 0x00000004000c7947 */ /* 0x000fea0003800000 */
.L_x_2279:
[----:B--2---:R-:W-:Y:S01]  /*8a10*/  IMAD.U32 R5, R5, 0x10000, RZ ;  /* 0x0001000005057824 */ /* 0x004fe200078e00ff */
[----:B------:R-:W-:-:S03]  /*8a20*/  CS2R R6, SRZ ;  /* 0x0000000000067805 */ /* 0x000fc6000001ff00 */
[----:B------:R-:W-:-:S06]  /*8a30*/  FMUL.FTZ R5, R5, 1 ;  /* 0x3f80000005057820 */ /* 0x000fcc0000410000 */
[----:B------:R-:W0:Y:S02]  /*8a40*/  F2F.F64.F32 R4, R5 ;  /* 0x0000000500047310 */ /* 0x000e240000201800 */
[----:B0-----:R0:W-:Y:S01]  /*8a50*/  STG.E.128 desc[UR36][R2.64], R4 ;  /* 0x0000000402007986 */ /* 0x0011e2000c101d24 */
[----:B------:R-:W-:Y:S05]  /*8a60*/  BRA `(.L_x_2259) ;  /* 0x0000000000f47947 */ /* 0x000fea0003800000 */
.L_x_2278:
[----:B------:R-:W-:-:S09]  /*8a70*/  UISETP.NE.AND UP0, UPT, UR4, 0xf, UPT ;  /* 0x0000000f0400788c */ /* 0x000fd2000bf05270 */
[----:B------:R-:W-:Y:S05]  /*8a80*/  BRA.U !UP0, `(.L_x_2280) ;  /* 0x0000000108e87547 */ /* 0x000fea000b800000 */
[----:B------:R-:W-:-:S09]  /*8a90*/  UISETP.NE.AND UP0, UPT, UR4, 0x17, UPT ;  /* 0x000000170400788c */ /* 0x000fd2000bf05270 */
[----:B------:R-:W-:Y:S05]  /*8aa0*/  BRA.U !UP0, `(.L_x_2281) ;  /* 0x0000000108907547 */ /* 0x000fea000b800000 */
[----:B------:R-:W-:-:S09]  /*8ab0*/  UISETP.NE.AND UP0, UPT, UR4, 0x18, UPT ;  /* 0x000000180400788c */ /* 0x000fd2000bf05270 */
[----:B------:R-:W-:Y:S05]  /*8ac0*/  BRA.U !UP0, `(.L_x_2282) ;  /* 0x0000000108447547 */ /* 0x000fea000b800000 */
.L_x_2258:
[----:B------:R-:W-:Y:S01]  /*8ad0*/  MOV R0, 0x0 ;  /* 0x0000000000007802 */ /* 0x000fe20000000f00 */
[----:B------:R-:W0:Y:S01]  /*8ae0*/  LDCU.64 UR4, c[0x4][0x128] ;  /* 0x01002500ff0477ac */ /* 0x000e220008000a00 */
[----:B------:R-:W-:Y:S02]  /*8af0*/  IMAD.MOV.U32 R8, RZ, RZ, 0x65 ;  /* 0x00000065ff087424 */ /* 0x000fe400078e00ff */
[----:B------:R1:W3:Y:S01]  /*8b00*/  LDC.64 R2, c[0x4][R0] ;  /* 0x0100000000027b82 */ /* 0x0002e20000000a00 */
[----:B------:R-:W4:Y:S01]  /*8b10*/  LDCU.64 UR6, c[0x4][0x130] ;  /* 0x01002600ff0677ac */ /* 0x000f220008000a00 */
[----:B------:R-:W-:Y:S02]  /*8b20*/  IMAD.MOV.U32 R12, RZ, RZ, 0x1 ;  /* 0x00000001ff0c7424 */ /* 0x000fe400078e00ff */
[----:B------:R-:W-:Y:S01]  /*8b30*/  IMAD.MOV.U32 R13, RZ, RZ, RZ ;  /* 0x000000ffff0d7224 */ /* 0x000fe200078e00ff */
[----:B------:R-:W5:Y:S01]  /*8b40*/  LDCU.64 UR8, c[0x4][0x30] ;  /* 0x01000600ff0877ac */ /* 0x000f620008000a00 */
[----:B0-----:R-:W-:-:S02]  /*8b50*/  IMAD.U32 R4, RZ, RZ, UR4 ;  /* 0x00000004ff047e24 */ /* 0x001fc4000f8e00ff */
[----:B--2---:R-:W-:Y:S02]  /*8b60*/  IMAD.U32 R5, RZ, RZ, UR5 ;  /* 0x00000005ff057e24 */ /* 0x004fe4000f8e00ff */
[----:B----4-:R-:W-:Y:S02]  /*8b70*/  IMAD.U32 R6, RZ, RZ, UR6 ;  /* 0x00000006ff067e24 */ /* 0x010fe4000f8e00ff */
[----:B------:R-:W-:Y:S01]  /*8b80*/  IMAD.U32 R7, RZ, RZ, UR7 ;  /* 0x00000007ff077e24 */ /* 0x000fe2000f8e00ff */
[----:B-----5:R-:W-:Y:S01]  /*8b90*/  MOV R10, UR8 ;  /* 0x00000008000a7c02 */ /* 0x020fe20008000f00 */
[----:B-1----:R-:W-:-:S07]  /*8ba0*/  IMAD.U32 R11, RZ, RZ, UR9 ;  /* 0x00000009ff0b7e24 */ /* 0x002fce000f8e00ff */
[----:B------:R-:W-:-:S07]  /*8bb0*/  LEPC R20, `(.L_x_2283) ;  /* 0x000000001014794e */ /* 0x000fce0000000000 */
[----:B---3--:R-:W-:Y:S05]  /*8bc0*/  CALL.ABS.NOINC R2 ;  /* 0x0000000002007343 */ /* 0x008fea0003c00000 */
.L_x_2283:
[----:B------:R-:W-:Y:S05]  /*8bd0*/  BRA `(.L_x_2259) ;  /* 0x0000000000987947 */ /* 0x000fea0003800000 */
.L_x_2282:
[----:B--2---:R-:W-:Y:S01]  /*8be0*/  IMAD.U32 R7, R5, 0x10000, RZ ;  /* 0x0001000005077824 */ /* 0x004fe200078e00ff */
[----:B------:R-:W-:Y:S01]  /*8bf0*/  BSSY.RECONVERGENT B0, `(.L_x_2284) ;  /* 0x000000c000007945 */ /* 0x000fe20003800200 */
[----:B------:R-:W-:-:S03]  /*8c00*/  HFMA2 R0, -RZ, RZ, 0, 7.569789886474609375e-06 ;  /* 0x0000007fff007431 */ /* 0x000fc600000001ff */
        /* <DEDUP_REMOVED lines=10> */
.L_x_2285:
[----:B------:R-:W-:Y:S05]  /*8cb0*/  BSYNC.RECONVERGENT B0 ;  /* 0x0000000000007941 */ /* 0x000fea0003800200 */
.L_x_2284:
[----:B------:R-:W-:-:S05]  /*8cc0*/  LOP3.LUT R5, R0, 0x80, R5, 0xf8, !PT ;  /* 0x0000008000057812 */ /* 0x000fca00078ef805 */
[----:B------:R0:W-:Y:S01]  /*8cd0*/  STG.E.U8 desc[UR36][R2.64], R5 ;  /* 0x0000000502007986 */ /* 0x0001e2000c101124 */
[----:B------:R-:W-:Y:S05]  /*8ce0*/  BRA `(.L_x_2259) ;  /* 0x0000000000547947 */ /* 0x000fea0003800000 */
.L_x_2281:
[----:B--2---:R-:W-:Y:S01]  /*8cf0*/  IMAD.U32 R5, R5, 0x10000, RZ ;  /* 0x0001000005057824 */ /* 0x004fe200078e00ff */
        /* <DEDUP_REMOVED lines=11> */
.L_x_2287:
[----:B------:R-:W-:Y:S01]  /*8db0*/  IMAD.MOV.U32 R0, RZ, RZ, 0x7f ;  /* 0x0000007fff007424 */ /* 0x000fe200078e00ff */
[----:B------:R-:W-:-:S04]  /*8dc0*/  ISETP.GT.U32.AND P0, PT, R4, 0x7f800000, PT ;  /* 0x7f8000000400780c */ /* 0x000fc80003f04070 */
[----:B------:R-:W-:-:S09]  /*8dd0*/  SEL R0, R0, 0x7c, P0 ;  /* 0x0000007c00007807 */ /* 0x000fd20000000000 */
.L_x_2288:
[----:B------:R-:W-:Y:S05]  /*8de0*/  BSYNC.RECONVERGENT B0 ;  /* 0x0000000000007941 */ /* 0x000fea0003800200 */
.L_x_2286:
[----:B------:R-:W-:-:S04]  /*8df0*/  SHF.R.U32.HI R5, RZ, 0x18, R5 ;  /* 0x00000018ff057819 */ /* 0x000fc80000011605 */
[----:B------:R-:W-:-:S05]  /*8e00*/  LOP3.LUT R5, R0, 0x80, R5, 0xf8, !PT ;  /* 0x0000008000057812 */ /* 0x000fca00078ef805 */
[----:B------:R0:W-:Y:S01]  /*8e10*/  STG.E.U8 desc[UR36][R2.64], R5 ;  /* 0x0000000502007986 */ /* 0x0001e2000c101124 */
[----:B------:R-:W-:Y:S05]  /*8e20*/  BRA `(.L_x_2259) ;  /* 0x0000000000047947 */ /* 0x000fea0003800000 */
.L_x_2280:
[----:B--2---:R0:W-:Y:S02]  /*8e30*/  STG.E.U16 desc[UR36][R2.64], R5 ;  /* 0x0000000502007986 */ /* 0x0041e4000c101524 */
.L_x_2259:
[----:B------:R-:W-:-:S07]  /*8e40*/  VIADD R17, R17, 0x80 ;  /* 0x0000008011117836 */ /* 0x000fce0000000000 */
.L_x_2186:
[----:B------:R-:W-:Y:S05]  /*8e50*/  BSYNC.RECONVERGENT B6 ;  /* 0x0000000000067941 */ /* 0x000fea0003800200 */
.L_x_2185:
[----:B------:R-:W5:Y:S01]  /*8e60*/  LDCU UR4, c[0x0][0x380] ;  /* 0x00007000ff0477ac */ /* 0x000f620008000800 */
[----:B------:R-:W-:Y:S01]  /*8e70*/  BSSY.RECONVERGENT B6, `(.L_x_2289) ;  /* 0x000046a000067945 */ /* 0x000fe20003800200 */
[----:B-----5:R-:W-:-:S13]  /*8e80*/  ISETP.GE.AND P0, PT, R17, UR4, PT ;  /* 0x0000000411007c0c */ /* 0x020fda000bf06270 */
[----:B------:R-:W-:Y:S05]  /*8e90*/  @P0 BRA `(.L_x_2290) ;  /* 0x00000044009c0947 */ /* 0x000fea0003800000 */
[----:B------:R-:W5:Y:S01]  /*8ea0*/  LDCU UR4, c[0x0][0x388] ;  /* 0x00007100ff0477ac */ /* 0x000f620008000800 */
[----:B------:R-:W-:Y:S01]  /*8eb0*/  IMAD.MOV.U32 R18, RZ, RZ, RZ ;  /* 0x000000ffff127224 */ /* 0x000fe200078e00ff */
[----:B------:R-:W-:Y:S01]  /*8ec0*/  MOV R16, RZ ;  /* 0x000000ff00107202 */ /* 0x000fe20000000f00 */
[----:B0--3--:R-:W-:Y:S01]  /*8ed0*/  IMAD.MOV.U32 R0, RZ, RZ, RZ ;  /* 0x000000ffff007224 */ /* 0x009fe200078e00ff */
        /* <DEDUP_REMOVED lines=350> */
.L_x_2291:
        /* <DEDUP_REMOVED lines=19> */
.L_x_2295:
[----:B------:R-:W2:Y:S02]  /*a5f0*/  LDG.E.U8 R2, desc[UR36][R2.64] ;  /* 0x0000002402027981 */ /* 0x000ea4000c1e1100 */
[----:B--2---:R-:W-:-:S04]  /*a600*/  I2FP.F32.U32 R0, R2 ;  /* 0x0000000200007245 */ /* 0x004fc80000201000 */
[----:B------:R-:W-:-:S04]  /*a610*/  F2FP.BF16.F32.PACK_AB R0, RZ, R0 ;  /* 0x00000000ff00723e */ /* 0x000fc800000010ff */
[----:B------:R-:W-:Y:S01]  /*a620*/  PRMT R19, R0, 0x7610, R19 ;  /* 0x0000761000137816 */ /* 0x000fe20000000013 */
[----:B------:R-:W-:Y:S06]  /*a630*/  BRA `(.L_x_2297) ;  /* 0x0000000c00e07947 */ /* 0x000fec0003800000 */
.L_x_2294:
        /* <DEDUP_REMOVED lines=11> */
.L_x_2299:
[----:B------:R-:W2:Y:S02]  /*a6f0*/  LDG.E R2, desc[UR36][R2.64] ;  /* 0x0000002402027981 */ /* 0x000ea4000c1e1900 */
[----:B--2---:R-:W-:-:S04]  /*a700*/  I2FP.F32.S32 R0, R2 ;  /* 0x0000000200007245 */ /* 0x004fc80000201400 */
[----:B------:R-:W-:-:S04]  /*a710*/  F2FP.BF16.F32.PACK_AB R0, RZ, R0 ;  /* 0x00000000ff00723e */ /* 0x000fc800000010ff */
[----:B------:R-:W-:Y:S01]  /*a720*/  PRMT R19, R0, 0x7610, R19 ;  /* 0x0000761000137816 */ /* 0x000fe20000000013 */
[----:B------:R-:W-:Y:S06]  /*a730*/  BRA `(.L_x_2297) ;  /* 0x0000000c00a07947 */ /* 0x000fec0003800000 */
.L_x_2298:
[----:B------:R-:W2:Y:S02]  /*a740*/  LDG.E.U16 R2, desc[UR36][R2.64] ;  /* 0x0000002402027981 */ /* 0x000ea4000c1e1500 */
[----:B--2---:R-:W0:Y:S02]  /*a750*/  I2F.S16 R0, R2 ;  /* 0x0000000200007306 */ /* 0x004e240000101400 */
[----:B0-----:R-:W-:-:S04]  /*a760*/  F2FP.BF16.F32.PACK_AB R0, RZ, R0 ;  /* 0x00000000ff00723e */ /* 0x001fc800000010ff */
[----:B------:R-:W-:Y:S01]  /*a770*/  PRMT R19, R0, 0x7610, R19 ;  /* 0x0000761000137816 */ /* 0x000fe20000000013 */
[----:B------:R-:W-:Y:S06]  /*a780*/  BRA `(.L_x_2297) ;  /* 0x0000000c008c7947 */ /* 0x000fec0003800000 */
.L_x_2293:
        /* <DEDUP_REMOVED lines=9> */
.L_x_2301:
[----:B------:R-:W2:Y:S02]  /*a820*/  LDG.E.U16 R0, desc[UR36][R2.64] ;  /* 0x0000002402007981 */ /* 0x000ea4000c1e1500 */
[----:B--2---:R-:W-:-:S05]  /*a830*/  HADD2.F32 R0, -RZ, R0.H0_H0 ;  /* 0x20000000ff007230 */ /* 0x004fca0000004100 */
[----:B------:R-:W-:-:S04]  /*a840*/  F2FP.BF16.F32.PACK_AB R0, RZ, R0 ;  /* 0x00000000ff00723e */ /* 0x000fc800000010ff */
[----:B------:R-:W-:Y:S01]  /*a850*/  PRMT R19, R0, 0x7610, R19 ;  /* 0x0000761000137816 */ /* 0x000fe20000000013 */
[----:B------:R-:W-:Y:S06]  /*a860*/  BRA `(.L_x_2297) ;  /* 0x0000000c00547947 */ /* 0x000fec0003800000 */
.L_x_2300:
        /* <DEDUP_REMOVED lines=9> */
.L_x_2303:
[----:B------:R-:W2:Y:S02]  /*a900*/  LDG.E.U16 R2, desc[UR36][R2.64] ;  /* 0x0000002402027981 */ /* 0x000ea4000c1e1500 */
[----:B--2---:R-:W-:-:S05]  /*a910*/  HADD2.F32 R0, -RZ, R2.H0_H0 ;  /* 0x20000002ff007230 */ /* 0x004fca0000004100 */
[----:B------:R-:W-:-:S04]  /*a920*/  F2FP.BF16.F32.PACK_AB R0, RZ, R0 ;  /* 0x00000000ff00723e */ /* 0x000fc800000010ff */
[----:B------:R-:W-:Y:S01]  /*a930*/  PRMT R19, R0, 0x7610, R19 ;  /* 0x0000761000137816 */ /* 0x000fe20000000013 */
[----:B------:R-:W-:Y:S06]  /*a940*/  BRA `(.L_x_2297) ;  /* 0x0000000c001c7947 */ /* 0x000fec0003800000 */
.L_x_2302:
        /* <DEDUP_REMOVED lines=13> */
.L_x_2292:
        /* <DEDUP_REMOVED lines=14> */
.L_x_2306:
        /* <DEDUP_REMOVED lines=13> */
.L_x_2305:
        /* <DEDUP_REMOVED lines=27> */
.L_x_2308:
        /* <DEDUP_REMOVED lines=14> */
.L_x_2307:
[----:B------:R0:W5:Y:S01]  /*ae60*/  LDG.E.U16 R19, desc[UR36][R2.64] ;  /* 0x0000002402137981 */ /* 0x000162000c1e1500 */
[----:B------:R-:W-:Y:S05]  /*ae70*/  BRA `(.L_x_2297) ;  /* 0x0000000400d07947 */ /* 0x000fea0003800000 */
.L_x_2304:
        /* <DEDUP_REMOVED lines=13> */
.L_x_2311:
        /* <DEDUP_REMOVED lines=21> */
.L_x_2315:
[----:B------:R-:W-:Y:S05]  /*b0a0*/  BSYNC.RECONVERGENT B1 ;  /* 0x0000000000017941 */ /* 0x000fea0003800200 */
.L_x_2314:
[----:B------:R-:W-:Y:S01]  /*b0b0*/  IMAD.SHL.U32 R0, R0, 0x100000, RZ ;  /* 0x0010000000007824 */ /* 0x000fe200078e00ff */
[----:B------:R-:W-:-:S04]  /*b0c0*/  LEA R2, R2, 0x3b800000, 0x17 ;  /* 0x3b80000002027811 */ /* 0x000fc800078eb8ff */
[----:B------:R-:W-:-:S07]  /*b0d0*/  LOP3.LUT R0, R2, R0, R7, 0xfe, !PT ;  /* 0x0000000002007212 */ /* 0x000fce00078efe07 */
.L_x_2313:
[----:B------:R-:W-:Y:S05]  /*b0e0*/  BSYNC.RECONVERGENT B0 ;  /* 0x0000000000007941 */ /* 0x000fea0003800200 */
.L_x_2312:
[----:B------:R-:W-:-:S04]  /*b0f0*/  F2FP.BF16.F32.PACK_AB R0, RZ, R0 ;  /* 0x00000000ff00723e */ /* 0x000fc800000010ff */
[----:B------:R-:W-:Y:S01]  /*b100*/  PRMT R19, R0, 0x7610, R19 ;  /* 0x0000761000137816 */ /* 0x000fe20000000013 */
[----:B------:R-:W-:Y:S06]  /*b110*/  BRA `(.L_x_2297) ;  /* 0x0000000400287947 */ /* 0x000fec0003800000 */
.L_x_2310:
        /* <DEDUP_REMOVED lines=21> */
.L_x_2319:
[----:B------:R-:W-:Y:S05]  /*b270*/  BSYNC.RECONVERGENT B1 ;  /* 0x0000000000017941 */ /* 0x000fea0003800200 */
.L_x_2318:
[----:B------:R-:W-:Y:S01]  /*b280*/  IMAD.SHL.U32 R0, R0, 0x200000, RZ ;  /* 0x0020000000007824 */ /* 0x000fe200078e00ff */
[----:B------:R-:W-:-:S04]  /*b290*/  LEA R2, R2, 0x37800000, 0x17 ;  /* 0x3780000002027811 */ /* 0x000fc800078eb8ff */
[----:B------:R-:W-:-:S07]  /*b2a0*/  LOP3.LUT R0, R2, R0, R7, 0xfe, !PT ;  /* 0x0000000002007212 */ /* 0x000fce00078efe07 */
.L_x_2317:
[----:B------:R-:W-:Y:S05]  /*b2b0*/  BSYNC.RECONVERGENT B0 ;  /* 0x0000000000007941 */ /* 0x000fea0003800200 */
.L_x_2316:
[----:B------:R-:W-:-:S04]  /*b2c0*/  F2FP.BF16.F32.PACK_AB R0, RZ, R0 ;  /* 0x00000000ff00723e */ /* 0x000fc800000010ff */
[----:B------:R-:W-:Y:S01]  /*b2d0*/  PRMT R19, R0, 0x7610, R19 ;  /* 0x0000761000137816 */ /* 0x000fe20000000013 */
[----:B------:R-:W-:Y:S06]  /*b2e0*/  BRA `(.L_x_2297) ;  /* 0x0000000000b47947 */ /* 0x000fec0003800000 */
.L_x_2309:
        /* <DEDUP_REMOVED lines=14> */
.L_x_2323:
[----:B------:R-:W-:Y:S05]  /*b3d0*/  BSYNC.RECONVERGENT B0 ;  /* 0x0000000000007941 */ /* 0x000fea0003800200 */
.L_x_2322:
[----:B------:R-:W-:-:S04]  /*b3e0*/  F2FP.BF16.F32.PACK_AB R0, RZ, R0 ;  /* 0x00000000ff00723e */ /* 0x000fc800000010ff */
[----:B------:R-:W-:Y:S01]  /*b3f0*/  PRMT R19, R0, 0x7610, R19 ;  /* 0x0000761000137816 */ /* 0x000fe20000000013 */
[----:B------:R-:W-:Y:S06]  /*b400*/  BRA `(.L_x_2297) ;  /* 0x00000000006c7947 */ /* 0x000fec0003800000 */
.L_x_2296:
        /* <DEDUP_REMOVED lines=16> */
.L_x_2324:
[----:B------:R-:W-:Y:S01]  /*b510*/  PRMT R19, RZ, 0x7610, R19 ;  /* 0x00007610ff137816 */ /* 0x000fe20000000013 */
[----:B------:R-:W-:Y:S06]  /*b520*/  BRA `(.L_x_2297) ;  /* 0x0000000000247947 */ /* 0x000fec0003800000 */
.L_x_2321:
[----:B------:R-:W2:Y:S02]  /*b530*/  LDG.E.64 R2, desc[UR36][R2.64] ;  /* 0x0000002402027981 */ /* 0x000ea4000c1e1b00 */
[----:B--2---:R-:W0:Y:S02]  /*b540*/  I2F.U64 R0, R2 ;  /* 0x0000000200007312 */ /* 0x004e240000301000 */
[----:B0-----:R-:W-:-:S04]  /*b550*/  F2FP.BF16.F32.PACK_AB R0, RZ, R0 ;  /* 0x00000000ff00723e */ /* 0x001fc800000010ff */
[----:B------:R-:W-:Y:S01]  /*b560*/  PRMT R19, R0, 0x7610, R19 ;  /* 0x0000761000137816 */ /* 0x000fe20000000013 */
[----:B------:R-:W-:Y:S06]  /*b570*/  BRA `(.L_x_2297) ;  /* 0x0000000000107947 */ /* 0x000fec0003800000 */
.L_x_2320:
[----:B------:R-:W2:Y:S02]  /*b580*/  LDG.E R2, desc[UR36][R2.64] ;  /* 0x0000002402027981 */ /* 0x000ea4000c1e1900 */
[----:B--2---:R-:W-:-:S04]  /*b590*/  I2FP.F32.U32 R0, R2 ;  /* 0x0000000200007245 */ /* 0x004fc80000201000 */
[----:B------:R-:W-:-:S04]  /*b5a0*/  F2FP.BF16.F32.PACK_AB R0, RZ, R0 ;  /* 0x00000000ff00723e */ /* 0x000fc800000010ff */
[----:B------:R-:W-:-:S07]  /*b5b0*/  PRMT R19, R0, 0x7610, R19 ;  /* 0x0000761000137816 */ /* 0x000fce0000000013 */
.L_x_2297:
        /* <DEDUP_REMOVED lines=18> */
.L_x_2328:
[----:B------:R-:W2:Y:S02]  /*b6e0*/  LDG.E.U8 R2, desc[UR36][R2.64] ;  /* 0x0000002402027981 */ /* 0x000ea4000c1e1100 */
[----:B--2---:R-:W-:-:S04]  /*b6f0*/  I2FP.F32.U32 R0, R2 ;  /* 0x0000000200007245 */ /* 0x004fc80000201000 */
[----:B------:R-:W-:Y:S01]  /*b700*/  F2FP.BF16.F32.PACK_AB R0, RZ, R0 ;  /* 0x00000000ff00723e */ /* 0x000fe200000010ff */
[----:B------:R-:W-:Y:S06]  /*b710*/  BRA `(.L_x_2330) ;  /* 0x0000000c00a47947 */ /* 0x000fec0003800000 */
.L_x_2327:
        /* <DEDUP_REMOVED lines=10> */
.L_x_2332:
[----:B------:R-:W2:Y:S02]  /*b7c0*/  LDG.E R2, desc[UR36][R2.64] ;  /* 0x0000002402027981 */ /* 0x000ea4000c1e1900 */
[----:B--2---:R-:W-:-:S04]  /*b7d0*/  I2FP.F32.S32 R0, R2 ;  /* 0x0000000200007245 */ /* 0x004fc80000201400 */
[----:B------:R-:W-:Y:S01]  /*b7e0*/  F2FP.BF16.F32.PACK_AB R0, RZ, R0 ;  /* 0x00000000ff00723e */ /* 0x000fe200000010ff */
[----:B------:R-:W-:Y:S06]  /*b7f0*/  BRA `(.L_x_2330) ;  /* 0x0000000c006c7947 */ /* 0x000fec0003800000 */
.L_x_2331:
[----:B------:R-:W2:Y:S02]  /*b800*/  LDG.E.U16 R2, desc[UR36][R2.64] ;  /* 0x0000002402027981 */ /* 0x000ea4000c1e1500 */
[----:B--2---:R-:W0:Y:S02]  /*b810*/  I2F.S16 R0, R2 ;  /* 0x0000000200007306 */ /* 0x004e240000101400 */
[----:B0-----:R-:W-:Y:S01]  /*b820*/  F2FP.BF16.F32.PACK_AB R0, RZ, R0 ;  /* 0x00000000ff00723e */ /* 0x001fe200000010ff */
[----:B------:R-:W-:Y:S06]  /*b830*/  BRA `(.L_x_2330) ;  /* 0x0000000c005c7947 */ /* 0x000fec0003800000 */
.L_x_2326:
        /* <DEDUP_REMOVED lines=9> */
.L_x_2334:
[----:B------:R-:W2:Y:S02]  /*b8d0*/  LDG.E.U16 R0, desc[UR36][R2.64] ;  /* 0x0000002402007981 */ /* 0x000ea4000c1e1500 */
[----:B--2---:R-:W-:-:S05]  /*b8e0*/  HADD2.F32 R0, -RZ, R0.H0_H0 ;  /* 0x20000000ff007230 */ /* 0x004fca0000004100 */
[----:B------:R-:W-:Y:S01]  /*b8f0*/  F2FP.BF16.F32.PACK_AB R0, RZ, R0 ;  /* 0x00000000ff00723e */ /* 0x000fe200000010ff */
[----:B------:R-:W-:Y:S06]  /*b900*/  BRA `(.L_x_2330) ;  /* 0x0000000c00287947 */ /* 0x000fec0003800000 */
.L_x_2333:
        /* <DEDUP_REMOVED lines=9> */
.L_x_2336:
[----:B------:R-:W2:Y:S02]  /*b9a0*/  LDG.E.U16 R2, desc[UR36][R2.64] ;  /* 0x0000002402027981 */ /* 0x000ea4000c1e1500 */
[----:B--2---:R-:W-:-:S05]  /*b9b0*/  HADD2.F32 R0, -RZ, R2.H0_H0 ;  /* 0x20000002ff007230 */ /* 0x004fca0000004100 */
[----:B------:R-:W-:Y:S01]  /*b9c0*/  F2FP.BF16.F32.PACK_AB R0, RZ, R0 ;  /* 0x00000000ff00723e */ /* 0x000fe200000010ff */
[----:B------:R-:W-:Y:S06]  /*b9d0*/  BRA `(.L_x_2330) ;  /* 0x0000000800f47947 */ /* 0x000fec0003800000 */
.L_x_2335:
        /* <DEDUP_REMOVED lines=12> */
.L_x_2325:
        /* <DEDUP_REMOVED lines=13> */
.L_x_2339:
        /* <DEDUP_REMOVED lines=12> */
.L_x_2338:
        /* <DEDUP_REMOVED lines=24> */
[----:B------:R-:W-:-:S04]  /*bdb0*/  F2FP.BF16.F32.PACK_AB R5, RZ, R5 ;  /* 0x00000005ff05723e */ /* 0x000fc800000010ff */
[----:B------:R-:W-:Y:S01]  /*bdc0*/  PRMT R0, R5, 0x7610, R0 ;  /* 0x0000761005007816 */ /* 0x000fe20000000000 */
[----:B------:R-:W-:Y:S06]  /*bdd0*/  BRA `(.L_x_2330) ;  /* 0x0000000400f47947 */ /* 0x000fec0003800000 */
.L_x_2341:
        /* <DEDUP_REMOVED lines=13> */
.L_x_2340:
[----:B------:R0:W5:Y:S01]  /*beb0*/  LDG.E.U16 R0, desc[UR36][R2.64] ;  /* 0x0000002402007981 */ /* 0x000162000c1e1500 */
[----:B------:R-:W-:Y:S05]  /*bec0*/  BRA `(.L_x_2330) ;  /* 0x0000000400b87947 */ /* 0x000fea0003800000 */
.L_x_2337:
        /* <DEDUP_REMOVED lines=12> */
.L_x_2344:
        /* <DEDUP_REMOVED lines=21> */
.L_x_2348:
[----:B------:R-:W-:Y:S05]  /*c0e0*/  BSYNC.RECONVERGENT B1 ;  /* 0x0000000000017941 */ /* 0x000fea0003800200 */
.L_x_2347:
[----:B------:R-:W-:Y:S01]  /*c0f0*/  IMAD.SHL.U32 R0, R0, 0x100000, RZ ;  /* 0x0010000000007824 */ /* 0x000fe200078e00ff */
[----:B------:R-:W-:-:S04]  /*c100*/  LEA R2, R2, 0x3b800000, 0x17 ;  /* 0x3b80000002027811 */ /* 0x000fc800078eb8ff */
[----:B------:R-:W-:-:S07]  /*c110*/  LOP3.LUT R0, R2, R0, R7, 0xfe, !PT ;  /* 0x0000000002007212 */ /* 0x000fce00078efe07 */
.L_x_2346:
[----:B------:R-:W-:Y:S05]  /*c120*/  BSYNC.RECONVERGENT B0 ;  /* 0x0000000000007941 */ /* 0x000fea0003800200 */
.L_x_2345:
[----:B------:R-:W-:Y:S01]  /*c130*/  F2FP.BF16.F32.PACK_AB R0, RZ, R0 ;  /* 0x00000000ff00723e */ /* 0x000fe200000010ff */
[----:B------:R-:W-:Y:S06]  /*c140*/  BRA `(.L_x_2330) ;  /* 0x0000000400187947 */ /* 0x000fec0003800000 */
.L_x_2343:
        /* <DEDUP_REMOVED lines=21> */
.L_x_2352:
[----:B------:R-:W-:Y:S05]  /*c2a0*/  BSYNC.RECONVERGENT B1 ;  /* 0x0000000000017941 */ /* 0x000fea0003800200 */
.L_x_2351:
[----:B------:R-:W-:Y:S02]  /*c2b0*/  SHF.L.U32 R0, R0, 0x15, RZ ;  /* 0x0000001500007819 */ /* 0x000fe400000006ff */
[----:B------:R-:W-:-:S04]  /*c2c0*/  LEA R2, R2, 0x37800000, 0x17 ;  /* 0x3780000002027811 */ /* 0x000fc800078eb8ff */
[----:B------:R-:W-:-:S07]  /*c2d0*/  LOP3.LUT R0, R2, R0, R7, 0xfe, !PT ;  /* 0x0000000002007212 */ /* 0x000fce00078efe07 */
.L_x_2350:
[----:B------:R-:W-:Y:S05]  /*c2e0*/  BSYNC.RECONVERGENT B0 ;  /* 0x0000000000007941 */ /* 0x000fea0003800200 */
.L_x_2349:
[----:B------:R-:W-:Y:S01]  /*c2f0*/  F2FP.BF16.F32.PACK_AB R0, RZ, R0 ;  /* 0x00000000ff00723e */ /* 0x000fe200000010ff */
[----:B------:R-:W-:Y:S06]  /*c300*/  BRA `(.L_x_2330) ;  /* 0x0000000000a87947 */ /* 0x000fec0003800000 */
.L_x_2342:
        /* <DEDUP_REMOVED lines=14> */
.L_x_2356:
[----:B------:R-:W-:Y:S05]  /*c3f0*/  BSYNC.RECONVERGENT B0 ;  /* 0x0000000000007941 */ /* 0x000fea0003800200 */
.L_x_2355:
[----:B------:R-:W-:Y:S01]  /*c400*/  F2FP.BF16.F32.PACK_AB R0, RZ, R0 ;  /* 0x00000000ff00723e */ /* 0x000fe200000010ff */
[----:B------:R-:W-:Y:S06]  /*c410*/  BRA `(.L_x_2330) ;  /* 0x0000000000647947 */ /* 0x000fec0003800000 */
.L_x_2329:
        /* <DEDUP_REMOVED lines=12> */
[----:B---3--:R-:W-:Y:S02]  /*c4e0*/  IMAD.U32 R10, RZ, RZ, UR8 ;  /* 0x00000008ff0a7e24 */ /* 0x008fe4000f8e00ff */
[----:B------:R-:W-:-:S07]  /*c4f0*/  IMAD.U32 R11, RZ, RZ, UR9 ;  /* 0x00000009ff0b7e24 */ /* 0x000fce000f8e00ff */
[----:B------:R-:W-:-:S07]  /*c500*/  LEPC R20, `(.L_x_2357) ;  /* 0x000000001014794e */ /* 0x000fce0000000000 */
[----:B--2--5:R-:W-:Y:S05]  /*c510*/  CALL.ABS.NOINC R2 ;  /* 0x0000000002007343 */ /* 0x024fea0003c00000 */
.L_x_2357:
[----:B------:R-:W-:Y:S01]  /*c520*/  PRMT R0, RZ, 0x7610, R0 ;  /* 0x00007610ff007816 */ /* 0x000fe20000000000 */
[----:B------:R-:W-:Y:S06]  /*c530*/  BRA `(.L_x_2330) ;  /* 0x00000000001c7947 */ /* 0x000fec0003800000 */
.L_x_2354:
[----:B------:R-:W2:Y:S02]  /*c540*/  LDG.E.64 R2, desc[UR36][R2.64] ;  /* 0x0000002402027981 */ /* 0x000ea4000c1e1b00 */
[----:B--2---:R-:W0:Y:S02]  /*c550*/  I2F.U64 R0, R2 ;  /* 0x0000000200007312 */ /* 0x004e240000301000 */
[----:B0-----:R-:W-:Y:S01]  /*c560*/  F2FP.BF16.F32.PACK_AB R0, RZ, R0 ;  /* 0x00000000ff00723e */ /* 0x001fe200000010ff */
[----:B------:R-:W-:Y:S06]  /*c570*/  BRA `(.L_x_2330) ;  /* 0x00000000000c7947 */ /* 0x000fec0003800000 */
.L_x_2353:
[----:B------:R-:W2:Y:S02]  /*c580*/  LDG.E R2, desc[UR36][R2.64] ;  /* 0x0000002402027981 */ /* 0x000ea4000c1e1900 */
[----:B--2---:R-:W-:-:S04]  /*c590*/  I2FP.F32.U32 R0, R2 ;  /* 0x0000000200007245 */ /* 0x004fc80000201000 */
[----:B------:R-:W-:-:S07]  /*c5a0*/  F2FP.BF16.F32.PACK_AB R0, RZ, R0 ;  /* 0x00000000ff00723e */ /* 0x000fce00000010ff */
.L_x_2330:
        /* <DEDUP_REMOVED lines=22> */
.L_x_2361:
[----:B--2---:R-:W-:-:S06]  /*c710*/  IMAD.U32 R5, R5, 0x10000, RZ ;  /* 0x0001000005057824 */ /* 0x004fcc00078e00ff */
[----:B------:R-:W0:Y:S02]  /*c720*/  F2I.S64.TRUNC R4, R5 ;  /* 0x0000000500047311 */ /* 0x000e24000020d900 */
[----:B0-----:R0:W-:Y:S01]  /*c730*/  STG.E.U8 desc[UR36][R2.64], R4 ;  /* 0x0000000402007986 */ /* 0x0011e2000c101124 */
[----:B------:R-:W-:Y:S05]  /*c740*/  BRA `(.L_x_2363) ;  /* 0x0000000c006c7947 */ /* 0x000fea0003800000 */
.L_x_2360:
[----:B------:R-:W-:-:S09]  /*c750*/  UISETP.NE.AND UP0, UPT, UR4, 0x2, UPT ;  /* 0x000000020400788c */ /* 0x000fd2000bf05270 */
[----:B------:R-:W-:Y:S05]  /*c760*/  BRA.U !UP0, `(.L_x_2364) ;  /* 0x0000000108307547 */ /* 0x000fea000b800000 */
[----:B------:R-:W-:-:S09]  /*c770*/  UISETP.NE.AND UP0, UPT, UR4, 0x3, UPT ;  /* 0x000000030400788c */ /* 0x000fd2000bf05270 */
[----:B------:R-:W-:Y:S05]  /*c780*/  BRA.U !UP0, `(.L_x_2365) ;  /* 0x0000000108187547 */ /* 0x000fea000b800000 */
[----:B------:R-:W-:-:S09]  /*c790*/  UISETP.NE.AND UP0, UPT, UR4, 0x4, UPT ;  /* 0x000000040400788c */ /* 0x000fd2000bf05270 */
[----:B------:R-:W-:Y:S05]  /*c7a0*/  BRA.U UP0, `(.L_x_2362) ;  /* 0x0000000900787547 */ /* 0x000fea000b800000 */
[----:B--2---:R-:W-:-:S06]  /*c7b0*/  SHF.L.U32 R5, R5, 0x10, RZ ;  /* 0x0000001005057819 */ /* 0x004fcc00000006ff */
[----:B------:R-:W0:Y:S02]  /*c7c0*/  F2I.S64.TRUNC R4, R5 ;  /* 0x0000000500047311 */ /* 0x000e24000020d900 */
[----:B0-----:R0:W-:Y:S01]  /*c7d0*/  STG.E.64 desc[UR36][R2.64], R4 ;  /* 0x0000000402007986 */ /* 0x0011e2000c101b24 */
[----:B------:R-:W-:Y:S05]  /*c7e0*/  BRA `(.L_x_2363) ;  /* 0x0000000c00447947 */ /* 0x000fea0003800000 */
.L_x_2365:
[----:B--2---:R-:W-:-:S06]  /*c7f0*/  IMAD.U32 R5, R5, 0x10000, RZ ;  /* 0x0001000005057824 */ /* 0x004fcc00078e00ff */
[----:B------:R-:W0:Y:S02]  /*c800*/  F2I.FTZ.TRUNC.NTZ R5, R5 ;  /* 0x0000000500057305 */ /* 0x000e24000021f100 */
[----:B0-----:R0:W-:Y:S01]  /*c810*/  STG.E desc[UR36][R2.64], R5 ;  /* 0x0000000502007986 */ /* 0x0011e2000c101924 */
[----:B------:R-:W-:Y:S05]  /*c820*/  BRA `(.L_x_2363) ;  /* 0x0000000c00347947 */ /* 0x000fea0003800000 */
.L_x_2364:
[----:B--2---:R-:W-:-:S06]  /*c830*/  IMAD.U32 R5, R5, 0x10000, RZ ;  /* 0x0001000005057824 */ /* 0x004fcc00078e00ff */
[----:B------:R-:W0:Y:S02]  /*c840*/  F2I.FTZ.TRUNC.NTZ R5, R5 ;  /* 0x0000000500057305 */ /* 0x000e24000021f100 */
[----:B0-----:R0:W-:Y:S01]  /*c850*/  STG.E.U16 desc[UR36][R2.64], R5 ;  /* 0x0000000502007986 */ /* 0x0011e2000c101524 */
[----:B------:R-:W-:Y:S05]  /*c860*/  BRA `(.L_x_2363) ;  /* 0x0000000c00247947 */ /* 0x000fea0003800000 */
.L_x_2359:
        /* <DEDUP_REMOVED lines=9> */
.L_x_2367:
[----:B--2---:R-:W-:-:S05]  /*c900*/  IMAD.U32 R0, R5, 0x10000, RZ ;  /* 0x0001000005007824 */ /* 0x004fca00078e00ff */
[----:B------:R-:W-:-:S05]  /*c910*/  F2FP.F16.F32.PACK_AB R0, RZ, R0 ;  /* 0x00000000ff00723e */ /* 0x000fca00000000ff */
[----:B------:R0:W-:Y:S01]  /*c920*/  STG.E.U16 desc[UR36][R2.64], R0 ;  /* 0x0000000002007986 */ /* 0x0001e2000c101524 */
[----:B------:R-:W-:Y:S05]  /*c930*/  BRA `(.L_x_2363) ;  /* 0x0000000800f07947 */ /* 0x000fea0003800000 */
.L_x_2366:
[----:B------:R-:W-:-:S09]  /*c940*/  UISETP.NE.AND UP0, UPT, UR4, 0x7, UPT ;  /* 0x000000070400788c */ /* 0x000fd2000bf05270 */
[----:B------:R-:W-:Y:S05]  /*c950*/  BRA.U !UP0, `(.L_x_2368) ;  /* 0x0000000108347547 */ /* 0x000fea000b800000 */
[----:B------:R-:W-:-:S09]  /*c960*/  UISETP.NE.AND UP0, UPT, UR4, 0x8, UPT ;  /* 0x000000080400788c */ /* 0x000fd2000bf05270 */
[----:B------:R-:W-:Y:S05]  /*c970*/  BRA.U !UP0, `(.L_x_2369) ;  /* 0x0000000108187547 */ /* 0x000fea000b800000 */
[----:B------:R-:W-:-:S09]  /*c980*/  UISETP.NE.AND UP0, UPT, UR4, 0x9, UPT ;  /* 0x000000090400788c */ /* 0x000fd2000bf05270 */
[----:B------:R-:W-:Y:S05]  /*c990*/  BRA.U UP0, `(.L_x_2362) ;  /* 0x0000000500fc7547 */ /* 0x000fea000b800000 */
[----:B--2---:R-:W-:Y:S01]  /*c9a0*/  IMAD.U32 R4, R5, 0x10000, RZ ;  /* 0x0001000005047824 */ /* 0x004fe200078e00ff */
[----:B------:R-:W-:-:S05]  /*c9b0*/  MOV R5, RZ ;  /* 0x000000ff00057202 */ /* 0x000fca0000000f00 */
[----:B------:R0:W-:Y:S01]  /*c9c0*/  STG.E.64 desc[UR36][R2.64], R4 ;  /* 0x0000000402007986 */ /* 0x0001e2000c101b24 */
[----:B------:R-:W-:Y:S05]  /*c9d0*/  BRA `(.L_x_2363) ;  /* 0x0000000800c87947 */ /* 0x000fea0003800000 */
.L_x_2369:
[----:B--2---:R-:W-:-:S05]  /*c9e0*/  IMAD.U32 R5, R5, 0x10000, RZ ;  /* 0x0001000005057824 */ /* 0x004fca00078e00ff */
[----:B------:R-:W-:-:S04]  /*c9f0*/  F2FP.F16.F32.PACK_AB R5, RZ, R5 ;  /* 0x00000005ff05723e */ /* 0x000fc800000000ff */
[----:B------:R-:W-:-:S05]  /*ca00*/  PRMT R5, R5, 0x5410, RZ ;  /* 0x0000541005057816 */ /* 0x000fca00000000ff */
[----:B------:R0:W-:Y:S01]  /*ca10*/  STG.E desc[UR36][R2.64], R5 ;  /* 0x0000000502007986 */ /* 0x0001e2000c101924 */
[----:B------:R-:W-:Y:S05]  /*ca20*/  BRA `(.L_x_2363) ;  /* 0x0000000800b47947 */ /* 0x000fea0003800000 */
.L_x_2368:
[----:B--2---:R-:W-:-:S04]  /*ca30*/  IMAD.U32 R4, R5, 0x10000, RZ ;  /* 0x0001000005047824 */ /* 0x004fc800078e00ff */
[----:B------:R-:W-:-:S06]  /*ca40*/  FMUL.FTZ R4, R4, 1 ;  /* 0x3f80000004047820 */ /* 0x000fcc0000410000 */
[----:B------:R-:W0:Y:S02]  /*ca50*/  F2F.F64.F32 R4, R4 ;  /* 0x0000000400047310 */ /* 0x000e240000201800 */
[----:B0-----:R0:W-:Y:S01]  /*ca60*/  STG.E.64 desc[UR36][R2.64], R4 ;  /* 0x0000000402007986 */ /* 0x0011e2000c101b24 */
[----:B------:R-:W-:Y:S05]  /*ca70*/  BRA `(.L_x_2363) ;  /* 0x0000000800a07947 */ /* 0x000fea0003800000 */
.L_x_2358:
        /* <DEDUP_REMOVED lines=14> */
.L_x_2373:
        /* <DEDUP_REMOVED lines=18> */
.L_x_2376:
[----:B------:R-:W-:-:S04]  /*cc80*/  SHF.R.U32.HI R5, RZ, 0x18, R5 ;  /* 0x00000018ff057819 */ /* 0x000fc80000011605 */
[----:B------:R-:W-:-:S07]  /*cc90*/  LOP3.LUT R0, R0, 0x80, R5, 0xf8, !PT ;  /* 0x0000008000007812 */ /* 0x000fce00078ef805 */
.L_x_2375:
[----:B------:R-:W-:Y:S05]  /*cca0*/  BSYNC.RECONVERGENT B0 ;  /* 0x0000000000007941 */ /* 0x000fea0003800200 */
.L_x_2374:
[----:B------:R0:W-:Y:S01]  /*ccb0*/  STG.E.U8 desc[UR36][R2.64], R0 ;  /* 0x0000000002007986 */ /* 0x0001e2000c101124 */
[----:B------:R-:W-:Y:S05]  /*ccc0*/  BRA `(.L_x_2363) ;  /* 0x00000008000c7947 */ /* 0x000fea0003800000 */
.L_x_2372:
        /* <DEDUP_REMOVED lines=18> */
.L_x_2379:
[----:B------:R-:W-:-:S04]  /*cdf0*/  SHF.R.U32.HI R5, RZ, 0x18, R5 ;  /* 0x00000018ff057819 */ /* 0x000fc80000011605 */
[----:B------:R-:W-:-:S07]  /*ce00*/  LOP3.LUT R0, R0, 0x80, R5, 0xf8, !PT ;  /* 0x0000008000007812 */ /* 0x000fce00078ef805 */
.L_x_2378:
[----:B------:R-:W-:Y:S05]  /*ce10*/  BSYNC.RECONVERGENT B0 ;  /* 0x0000000000007941 */ /* 0x000fea0003800200 */
.L_x_2377:
[----:B------:R0:W-:Y:S01]  /*ce20*/  STG.E.U8 desc[UR36][R2.64], R0 ;  /* 0x0000000002007986 */ /* 0x0001e2000c101124 */
[----:B------:R-:W-:Y:S05]  /*ce30*/  BRA `(.L_x_2363) ;  /* 0x0000000400b07947 */ /* 0x000fea0003800000 */
.L_x_2371:
        /* <DEDUP_REMOVED lines=22> */
.L_x_2381:
[----:B--2---:R-:W-:-:S06]  /*cfa0*/  IMAD.U32 R5, R5, 0x10000, RZ ;  /* 0x0001000005057824 */ /* 0x004fcc00078e00ff */
[----:B------:R-:W0:Y:S02]  /*cfb0*/  F2I.U64.TRUNC R4, R5 ;  /* 0x0000000500047311 */ /* 0x000e24000020d800 */
[----:B0-----:R0:W-:Y:S01]  /*cfc0*/  STG.E.64 desc[UR36][R2.64], R4 ;  /* 0x0000000402007986 */ /* 0x0011e2000c101b24 */
[----:B------:R-:W-:Y:S05]  /*cfd0*/  BRA `(.L_x_2363) ;  /* 0x0000000400487947 */ /* 0x000fea0003800000 */
.L_x_2380:
[----:B--2---:R-:W-:-:S06]  /*cfe0*/  IMAD.U32 R5, R5, 0x10000, RZ ;  /* 0x0001000005057824 */ /* 0x004fcc00078e00ff */
[----:B------:R-:W0:Y:S02]  /*cff0*/  F2I.FTZ.U32.TRUNC.NTZ R5, R5 ;  /* 0x0000000500057305 */ /* 0x000e24000021f000 */
[----:B0-----:R0:W-:Y:S01]  /*d000*/  STG.E desc[UR36][R2.64], R5 ;  /* 0x0000000502007986 */ /* 0x0011e2000c101924 */
[----:B------:R-:W-:Y:S05]  /*d010*/  BRA `(.L_x_2363) ;  /* 0x0000000400387947 */ /* 0x000fea0003800000 */
.L_x_2370:
        /* <DEDUP_REMOVED lines=11> */
.L_x_2383:
[----:B--2---:R-:W-:Y:S02]  /*d0d0*/  SHF.L.U32 R5, R5, 0x10, RZ ;  /* 0x0000001005057819 */ /* 0x004fe400000006ff */
[----:B------:R-:W-:-:S03]  /*d0e0*/  CS2R R6, SRZ ;  /* 0x0000000000067805 */ /* 0x000fc6000001ff00 */
[----:B------:R-:W-:-:S06]  /*d0f0*/  FMUL.FTZ R5, R5, 1 ;  /* 0x3f80000005057820 */ /* 0x000fcc0000410000 */
[----:B------:R-:W0:Y:S02]  /*d100*/  F2F.F64.F32 R4, R5 ;  /* 0x0000000500047310 */ /* 0x000e240000201800 */
[----:B0-----:R0:W-:Y:S01]  /*d110*/  STG.E.128 desc[UR36][R2.64], R4 ;  /* 0x0000000402007986 */ /* 0x0011e2000c101d24 */
[----:B------:R-:W-:Y:S05]  /*d120*/  BRA `(.L_x_2363) ;  /* 0x0000000000f47947 */ /* 0x000fea0003800000 */
.L_x_2382:
[----:B------:R-:W-:-:S09]  /*d130*/  UISETP.NE.AND UP0, UPT, UR4, 0xf, UPT ;  /* 0x0000000f0400788c */ /* 0x000fd2000bf05270 */
[----:B------:R-:W-:Y:S05]  /*d140*/  BRA.U !UP0, `(.L_x_2384) ;  /* 0x0000000108e87547 */ /* 0x000fea000b800000 */
[----:B------:R-:W-:-:S09]  /*d150*/  UISETP.NE.AND UP0, UPT, UR4, 0x17, UPT ;  /* 0x000000170400788c */ /* 0x000fd2000bf05270 */
[----:B------:R-:W-:Y:S05]  /*d160*/  BRA.U !UP0, `(.L_x_2385) ;  /* 0x0000000108907547 */ /* 0x000fea000b800000 */
[----:B------:R-:W-:-:S09]  /*d170*/  UISETP.NE.AND UP0, UPT, UR4, 0x18, UPT ;  /* 0x000000180400788c */ /* 0x000fd2000bf05270 */
[----:B------:R-:W-:Y:S05]  /*d180*/  BRA.U !UP0, `(.L_x_2386) ;  /* 0x0000000108447547 */ /* 0x000fea000b800000 */
.L_x_2362:
        /* <DEDUP_REMOVED lines=11> */
[----:B------:R-:W-:Y:S02]  /*d240*/  IMAD.U32 R7, RZ, RZ, UR7 ;  /* 0x00000007ff077e24 */ /* 0x000fe4000f8e00ff */
[----:B-----5:R-:W-:Y:S01]  /*d250*/  IMAD.U32 R10, RZ, RZ, UR8 ;  /* 0x00000008ff0a7e24 */ /* 0x020fe2000f8e00ff */
[----:B-1----:R-:W-:-:S07]  /*d260*/  MOV R11, UR9 ;  /* 0x00000009000b7c02 */ /* 0x002fce0008000f00 */
[----:B------:R-:W-:-:S07]  /*d270*/  LEPC R20, `(.L_x_2387) ;  /* 0x000000001014794e */ /* 0x000fce0000000000 */
[----:B---3--:R-:W-:Y:S05]  /*d280*/  CALL.ABS.NOINC R2 ;  /* 0x0000000002007343 */ /* 0x008fea0003c00000 */
.L_x_2387:
[----:B------:R-:W-:Y:S05]  /*d290*/  BRA `(.L_x_2363) ;  /* 0x0000000000987947 */ /* 0x000fea0003800000 */
.L_x_2386:
[----:B--2---:R-:W-:Y:S01]  /*d2a0*/  IMAD.U32 R7, R5, 0x10000, RZ ;  /* 0x0001000005077824 */ /* 0x004fe200078e00ff */
        /* <DEDUP_REMOVED lines=12> */
.L_x_2389:
[----:B------:R-:W-:Y:S05]  /*d370*/  BSYNC.RECONVERGENT B0 ;  /* 0x0000000000007941 */ /* 0x000fea0003800200 */
.L_x_2388:
[----:B------:R-:W-:-:S05]  /*d380*/  LOP3.LUT R5, R0, 0x80, R5, 0xf8, !PT ;  /* 0x0000008000057812 */ /* 0x000fca00078ef805 */
[----:B------:R3:W-:Y:S01]  /*d390*/  STG.E.U8 desc[UR36][R2.64], R5 ;  /* 0x0000000502007986 */ /* 0x0007e2000c101124 */
[----:B------:R-:W-:Y:S05]  /*d3a0*/  BRA `(.L_x_2363) ;  /* 0x0000000000547947 */ /* 0x000fea0003800000 */
.L_x_2385:
[----:B--2---:R-:W-:Y:S01]  /*d3b0*/  SHF.L.U32 R5, R5, 0x10, RZ ;  /* 0x0000001005057819 */ /* 0x004fe200000006ff */
[----:B------:R-:W-:Y:S03]  /*d3c0*/  BSSY.RECONVERGENT B0, `(.L_x_2390) ;  /* 0x000000e000007945 */ /* 0x000fe60003800200 */
        /* <DEDUP_REMOVED lines=10> */
.L_x_2391:
[----:B------:R-:W-:Y:S01]  /*d470*/  IMAD.MOV.U32 R0, RZ, RZ, 0x7f ;  /* 0x0000007fff007424 */ /* 0x000fe200078e00ff */
[----:B------:R-:W-:-:S04]  /*d480*/  ISETP.GT.U32.AND P0, PT, R4, 0x7f800000, PT ;  /* 0x7f8000000400780c */ /* 0x000fc80003f04070 */
[----:B------:R-:W-:-:S09]  /*d490*/  SEL R0, R0, 0x7c, P0 ;  /* 0x0000007c00007807 */ /* 0x000fd20000000000 */
.L_x_2392:
[----:B------:R-:W-:Y:S05]  /*d4a0*/  BSYNC.RECONVERGENT B0 ;  /* 0x0000000000007941 */ /* 0x000fea0003800200 */
.L_x_2390:
[----:B------:R-:W-:-:S04]  /*d4b0*/  SHF.R.U32.HI R5, RZ, 0x18, R5 ;  /* 0x00000018ff057819 */ /* 0x000fc80000011605 */
[----:B------:R-:W-:-:S05]  /*d4c0*/  LOP3.LUT R5, R0, 0x80, R5, 0xf8, !PT ;  /* 0x0000008000057812 */ /* 0x000fca00078ef805 */
[----:B------:R2:W-:Y:S01]  /*d4d0*/  STG.E.U8 desc[UR36][R2.64], R5 ;  /* 0x0000000502007986 */ /* 0x0005e2000c101124 */
[----:B------:R-:W-:Y:S05]  /*d4e0*/  BRA `(.L_x_2363) ;  /* 0x0000000000047947 */ /* 0x000fea0003800000 */
.L_x_2384:
[----:B--2---:R4:W-:Y:S02]  /*d4f0*/  STG.E.U16 desc[UR36][R2.64], R5 ;  /* 0x0000000502007986 */ /* 0x0049e4000c101524 */
.L_x_2363:
[----:B------:R-:W-:-:S07]  /*d500*/  VIADD R17, R17, 0x80 ;  /* 0x0000008011117836 */ /* 0x000fce0000000000 */
.L_x_2290:
[----:B------:R-:W-:Y:S05]  /*d510*/  BSYNC.RECONVERGENT B6 ;  /* 0x0000000000067941 */ /* 0x000fea0003800200 */
.L_x_2289:
[----:B------:R-:W5:Y:S02]  /*d520*/  LDCU UR4, c[0x0][0x380] ;  /* 0x00007000ff0477ac */ /* 0x000f640008000800 */
[----:B-----5:R-:W-:-:S13]  /*d530*/  ISETP.GE.AND P0, PT, R17, UR4, PT ;  /* 0x0000000411007c0c */ /* 0x020fda000bf06270 */
[----:B------:R-:W-:Y:S05]  /*d540*/  @P0 EXIT ;  /* 0x000000000000094d */ /* 0x000fea0003800000 */
[----:B------:R-:W5:Y:S01]  /*d550*/  LDCU UR4, c[0x0][0x388] ;  /* 0x00007100ff0477ac */ /* 0x000f620008000800 */
[----:B------:R-:W-:Y:S02]  /*d560*/  IMAD.MOV.U32 R18, RZ, RZ, RZ ;  /* 0x000000ffff127224 */ /* 0x000fe400078e00ff */
[----:B0--3--:R-:W-:Y:S02]  /*d570*/  IMAD.MOV.U32 R0, RZ, RZ, RZ ;  /* 0x000000ffff007224 */ /* 0x009fe400078e00ff */
[----:B------:R-:W-:Y:S01]  /*d580*/  IMAD.MOV.U32 R16, RZ, RZ, RZ ;  /* 0x000000ffff107224 */ /* 0x000fe200078e00ff */
[----:B-----5:R-:W-:-:S09]  /*d590*/  UISETP.NE.AND UP0, UPT, UR4, URZ, UPT ;  /* 0x000000ff0400728c */ /* 0x020fd2000bf05270 */
[----:B------:R-:W-:Y:S05]  /*d5a0*/  BRA.U !UP0, `(.L_x_2393) ;  /* 0x0000001508707547 */ /* 0x000fea000b800000 */
[----:B------:R-:W1:Y:S01]  /*d5b0*/  LDCU.64 UR4, c[0x0][0x390] ;  /* 0x00007200ff0477ac */ /* 0x000e620008000a00 */
[----:B------:R-:W-:Y:S01]  /*d5c0*/  HFMA2 R16, -RZ, RZ, 0, 0 ;  /* 0x00000000ff107431 */ /* 0x000fe200000001ff */
[----:B------:R-:W0:Y:S01]  /*d5d0*/  LDCU UR6, c[0x0][0x38c] ;  /* 0x00007180ff0677ac */ /* 0x000e220008000800 */
[----:B------:R-:W3:Y:S01]  /*d5e0*/  LDCU.64 UR8, c[0x0][0x4b8] ;  /* 0x00009700ff0877ac */ /* 0x000ee20008000a00 */
[----:B------:R-:W-:Y:S02]  /*d5f0*/  UISETP.NE.AND UP0, UPT, UR41, URZ, UPT ;  /* 0x000000ff2900728c */ /* 0x000fe4000bf05270 */
        /* <DEDUP_REMOVED lines=334> */
[----:B------:R-:W2:Y:S03]  /*eae0*/  LDCU.64 UR8, c[0x0][0x5d8] ;  /* 0x0000bb00ff0877ac */ /* 0x000ea60008000a00 */
        /* <DEDUP_REMOVED lines=8> */
.L_x_2393:
[----:B------:R-:W0:Y:S01]  /*eb70*/  LDCU.64 UR6, c[0x0][0x5e8] ;  /* 0x0000bd00ff0677ac */ /* 0x000e220008000a00 */
[----:B------:R-:W1:Y:S01]  /*eb80*/  LDCU.64 UR8, c[0x0][0x5f0] ;  /* 0x0000be00ff0877ac */ /* 0x000e620008000a00 */
[----:B------:R-:W-:-:S04]  /*eb90*/  UPRMT UR4, UR39, 0x9910, URZ ;  /* 0x0000991027047896 */ /* 0x000fc800080000ff */
[----:B------:R-:W-:Y:S01]  /*eba0*/  UISETP.GT.AND UP0, UPT, UR4, 0x9, UPT ;  /* 0x000000090400788c */ /* 0x000fe2000bf04270 */
[----:B0-----:R-:W-:Y:S02]  /*ebb0*/  IADD3 R16, P0, PT, R16, UR6, RZ ;  /* 0x0000000610107c10 */ /* 0x001fe4000ff1e0ff */
[----:B-12-4-:R-:W-:-:S03]  /*ebc0*/  IADD3 R2, P1, PT, R0, UR8, RZ ;  /* 0x0000000800027c10 */ /* 0x016fc6000ff3e0ff */
[----:B------:R-:W-:Y:S02]  /*ebd0*/  IMAD.X R17, RZ, RZ, UR7, P0 ;  /* 0x00000007ff117e24 */ /* 0x000fe400080e06ff */
        /* <DEDUP_REMOVED lines=15> */
.L_x_2397:
[----:B------:R-:W2:Y:S02]  /*ecd0*/  LDG.E.U8 R2, desc[UR36][R2.64] ;  /* 0x0000002402027981 */ /* 0x000ea4000c1e1100 */
[----:B--2---:R-:W-:-:S04]  /*ece0*/  I2FP.F32.U32 R0, R2 ;  /* 0x0000000200007245 */ /* 0x004fc80000201000 */
[----:B------:R-:W-:-:S04]  /*ecf0*/  F2FP.BF16.F32.PACK_AB R0, RZ, R0 ;  /* 0x00000000ff00723e */ /* 0x000fc800000010ff */
[----:B------:R-:W-:Y:S01]  /*ed00*/  PRMT R19, R0, 0x7610, R19 ;  /* 0x0000761000137816 */ /* 0x000fe20000000013 */
[----:B------:R-:W-:Y:S06]  /*ed10*/  BRA `(.L_x_2399) ;  /* 0x0000000c00e07947 */ /* 0x000fec0003800000 */
.L_x_2396:
        /* <DEDUP_REMOVED lines=11> */
.L_x_2401:
[----:B------:R-:W2:Y:S02]  /*edd0*/  LDG.E R2, desc[UR36][R2.64] ;  /* 0x0000002402027981 */ /* 0x000ea4000c1e1900 */
[----:B--2---:R-:W-:-:S04]  /*ede0*/  I2FP.F32.S32 R0, R2 ;  /* 0x0000000200007245 */ /* 0x004fc80000201400 */
[----:B------:R-:W-:-:S04]  /*edf0*/  F2FP.BF16.F32.PACK_AB R0, RZ, R0 ;  /* 0x00000000ff00723e */ /* 0x000fc800000010ff */
[----:B------:R-:W-:Y:S01]  /*ee00*/  PRMT R19, R0, 0x7610, R19 ;  /* 0x0000761000137816 */ /* 0x000fe20000000013 */
[----:B------:R-:W-:Y:S06]  /*ee10*/  BRA `(.L_x_2399) ;  /* 0x0000000c00a07947 */ /* 0x000fec0003800000 */
.L_x_2400:
[----:B------:R-:W2:Y:S02]  /*ee20*/  LDG.E.U16 R2, desc[UR36][R2.64] ;  /* 0x0000002402027981 */ /* 0x000ea4000c1e1500 */
[----:B--2---:R-:W0:Y:S02]  /*ee30*/  I2F.S16 R0, R2 ;  /* 0x0000000200007306 */ /* 0x004e240000101400 */
[----:B0-----:R-:W-:-:S04]  /*ee40*/  F2FP.BF16.F32.PACK_AB R0, RZ, R0 ;  /* 0x00000000ff00723e */ /* 0x001fc800000010ff */
[----:B------:R-:W-:Y:S01]  /*ee50*/  PRMT R19, R0, 0x7610, R19 ;  /* 0x0000761000137816 */ /* 0x000fe20000000013 */
[----:B------:R-:W-:Y:S06]  /*ee60*/  BRA `(.L_x_2399) ;  /* 0x0000000c008c7947 */ /* 0x000fec0003800000 */
.L_x_2395:
        /* <DEDUP_REMOVED lines=9> */
.L_x_2403:
[----:B------:R-:W2:Y:S02]  /*ef00*/  LDG.E.U16 R0, desc[UR36][R2.64] ;  /* 0x0000002402007981 */ /* 0x000ea4000c1e1500 */
[----:B--2---:R-:W-:-:S05]  /*ef10*/  HADD2.F32 R0, -RZ, R0.H0_H0 ;  /* 0x20000000ff007230 */ /* 0x004fca0000004100 */
[----:B------:R-:W-:-:S04]  /*ef20*/  F2FP.BF16.F32.PACK_AB R0, RZ, R0 ;  /* 0x00000000ff00723e */ /* 0x000fc800000010ff */
[----:B------:R-:W-:Y:S01]  /*ef30*/  PRMT R19, R0, 0x7610, R19 ;  /* 0x0000761000137816 */ /* 0x000fe20000000013 */
[----:B------:R-:W-:Y:S06]  /*ef40*/  BRA `(.L_x_2399) ;  /* 0x0000000c00547947 */ /* 0x000fec0003800000 */
.L_x_2402:
        /* <DEDUP_REMOVED lines=9> */
.L_x_2405:
[----:B------:R-:W2:Y:S02]  /*efe0*/  LDG.E.U16 R2, desc[UR36][R2.64] ;  /* 0x0000002402027981 */ /* 0x000ea4000c1e1500 */
[----:B--2---:R-:W-:-:S05]  /*eff0*/  HADD2.F32 R0, -RZ, R2.H0_H0 ;  /* 0x20000002ff007230 */ /* 0x004fca0000004100 */
[----:B------:R-:W-:-:S04]  /*f000*/  F2FP.BF16.F32.PACK_AB R0, RZ, R0 ;  /* 0x00000000ff00723e */ /* 0x000fc800000010ff */
[----:B------:R-:W-:Y:S01]  /*f010*/  PRMT R19, R0, 0x7610, R19 ;  /* 0x0000761000137816 */ /* 0x000fe20000000013 */
[----:B------:R-:W-:Y:S06]  /*f020*/  BRA `(.L_x_2399) ;  /* 0x0000000c001c7947 */ /* 0x000fec0003800000 */
.L_x_2404:
        /* <DEDUP_REMOVED lines=13> */
.L_x_2394:
        /* <DEDUP_REMOVED lines=14> */
.L_x_2408:
        /* <DEDUP_REMOVED lines=13> */
.L_x_2407:
        /* <DEDUP_REMOVED lines=27> */
.L_x_2410:
        /* <DEDUP_REMOVED lines=14> */
.L_x_2409:
[----:B------:R0:W5:Y:S01]  /*f540*/  LDG.E.U16 R19, desc[UR36][R2.64] ;  /* 0x0000002402137981 */ /* 0x000162000c1e1500 */
[----:B------:R-:W-:Y:S05]  /*f550*/  BRA `(.L_x_2399) ;  /* 0x0000000400d07947 */ /* 0x000fea0003800000 */
.L_x_2406:
        /* <DEDUP_REMOVED lines=13> */
.L_x_2413:
        /* <DEDUP_REMOVED lines=21> */
.L_x_2417:
[----:B------:R-:W-:Y:S05]  /*f780*/  BSYNC.RECONVERGENT B1 ;  /* 0x0000000000017941 */ /* 0x000fea0003800200 */
.L_x_2416:
[----:B------:R-:W-:Y:S01]  /*f790*/  IMAD.SHL.U32 R0, R0, 0x100000, RZ ;  /* 0x0010000000007824 */ /* 0x000fe200078e00ff */
[----:B------:R-:W-:-:S04]  /*f7a0*/  LEA R2, R2, 0x3b800000, 0x17 ;  /* 0x3b80000002027811 */ /* 0x000fc800078eb8ff */
[----:B------:R-:W-:-:S07]  /*f7b0*/  LOP3.LUT R0, R2, R0, R7, 0xfe, !PT ;  /* 0x0000000002007212 */ /* 0x000fce00078efe07 */
.L_x_2415:
[----:B------:R-:W-:Y:S05]  /*f7c0*/  BSYNC.RECONVERGENT B0 ;  /* 0x0000000000007941 */ /* 0x000fea0003800200 */
.L_x_2414:
[----:B------:R-:W-:-:S04]  /*f7d0*/  F2FP.BF16.F32.PACK_AB R0, RZ, R0 ;  /* 0x00000000ff00723e */ /* 0x000fc800000010ff */
[----:B------:R-:W-:Y:S01]  /*f7e0*/  PRMT R19, R0, 0x7610, R19 ;  /* 0x0000761000137816 */ /* 0x000fe20000000013 */
[----:B------:R-:W-:Y:S06]  /*f7f0*/  BRA `(.L_x_2399) ;  /* 0x0000000400287947 */ /* 0x000fec0003800000 */
.L_x_2412:
        /* <DEDUP_REMOVED lines=21> */
.L_x_2421:
[----:B------:R-:W-:Y:S05]  /*f950*/  BSYNC.RECONVERGENT B1 ;  /* 0x0000000000017941 */ /* 0x000fea0003800200 */
.L_x_2420:
[----:B------:R-:W-:Y:S01]  /*f960*/  IMAD.SHL.U32 R0, R0, 0x200000, RZ ;  /* 0x0020000000007824 */ /* 0x000fe200078e00ff */
[----:B------:R-:W-:-:S04]  /*f970*/  LEA R2, R2, 0x37800000, 0x17 ;  /* 0x3780000002027811 */ /* 0x000fc800078eb8ff */
[----:B------:R-:W-:-:S07]  /*f980*/  LOP3.LUT R0, R2, R0, R7, 0xfe, !PT ;  /* 0x0000000002007212 */ /* 0x000fce00078efe07 */
.L_x_2419:
[----:B------:R-:W-:Y:S05]  /*f990*/  BSYNC.RECONVERGENT B0 ;  /* 0x0000000000007941 */ /* 0x000fea0003800200 */
.L_x_2418:
[----:B------:R-:W-:-:S04]  /*f9a0*/  F2FP.BF16.F32.PACK_AB R0, RZ, R0 ;  /* 0x00000000ff00723e */ /* 0x000fc800000010ff */
[----:B------:R-:W-:Y:S01]  /*f9b0*/  PRMT R19, R0, 0x7610, R19 ;  /* 0x0000761000137816 */ /* 0x000fe20000000013 */
[----:B------:R-:W-:Y:S06]  /*f9c0*/  BRA `(.L_x_2399) ;  /* 0x0000000000b47947 */ /* 0x000fec0003800000 */
.L_x_2411:
        /* <DEDUP_REMOVED lines=14> */
.L_x_2425:
[----:B------:R-:W-:Y:S05]  /*fab0*/  BSYNC.RECONVERGENT B0 ;  /* 0x0000000000007941 */ /* 0x000fea0003800200 */
.L_x_2424:
[----:B------:R-:W-:-:S04]  /*fac0*/  F2FP.BF16.F32.PACK_AB R0, RZ, R0 ;  /* 0x00000000ff00723e */ /* 0x000fc800000010ff */
[----:B------:R-:W-:Y:S01]  /*fad0*/  PRMT R19, R0, 0x7610, R19 ;  /* 0x0000761000137816 */ /* 0x000fe20000000013 */
[----:B------:R-:W-:Y:S06]  /*fae0*/  BRA `(.L_x_2399) ;  /* 0x00000000006c7947 */ /* 0x000fec0003800000 */
.L_x_2398:
        /* <DEDUP_REMOVED lines=16> */
.L_x_2426:
[----:B------:R-:W-:Y:S01]  /*fbf0*/  PRMT R19, RZ, 0x7610, R19 ;  /* 0x00007610ff137816 */ /* 0x000fe20000000013 */
[----:B------:R-:W-:Y:S06]  /*fc00*/  BRA `(.L_x_2399) ;  /* 0x0000000000247947 */ /* 0x000fec0003800000 */
.L_x_2423:
[----:B------:R-:W2:Y:S02]  /*fc10*/  LDG.E.64 R2, desc[UR36][R2.64] ;  /* 0x0000002402027981 */ /* 0x000ea4000c1e1b00 */
[----:B--2---:R-:W0:Y:S02]  /*fc20*/  I2F.U64 R0, R2 ;  /* 0x0000000200007312 */ /* 0x004e240000301000 */
[----:B0-----:R-:W-:-:S04]  /*fc30*/  F2FP.BF16.F32.PACK_AB R0, RZ, R0 ;  /* 0x00000000ff00723e */ /* 0x001fc800000010ff */
[----:B------:R-:W-:Y:S01]  /*fc40*/  PRMT R19, R0, 0x7610, R19 ;  /* 0x0000761000137816 */ /* 0x000fe20000000013 */
[----:B------:R-:W-:Y:S06]  /*fc50*/  BRA `(.L_x_2399) ;  /* 0x0000000000107947 */ /* 0x000fec0003800000 */
.L_x_2422:
[----:B------:R-:W2:Y:S02]  /*fc60*/  LDG.E R2, desc[UR36][R2.64] ;  /* 0x0000002402027981 */ /* 0x000ea4000c1e1900 */
[----:B--2---:R-:W-:-:S04]  /*fc70*/  I2FP.F32.U32 R0, R2 ;  /* 0x0000000200007245 */ /* 0x004fc80000201000 */
[----:B------:R-:W-:-:S04]  /*fc80*/  F2FP.BF16.F32.PACK_AB R0, RZ, R0 ;  /* 0x00000000ff00723e */ /* 0x000fc800000010ff */
[----:B------:R-:W-:-:S07]  /*fc90*/  PRMT R19, R0, 0x7610, R19 ;  /* 0x0000761000137816 */ /* 0x000fce0000000013 */
.L_x_2399:
        /* <DEDUP_REMOVED lines=18> */
.L_x_2430:
[----:B------:R-:W2:Y:S02]  /*fdc0*/  LDG.E.U8 R2, desc[UR36][R2.64] ;  /* 0x0000002402027981 */ /* 0x000ea4000c1e1100 */
[----:B--2---:R-:W-:-:S04]  /*fdd0*/  I2FP.F32.U32 R0, R2 ;  /* 0x0000000200007245 */ /* 0x004fc80000201000 */
[----:B------:R-:W-:Y:S01]  /*fde0*/  F2FP.BF16.F32.PACK_AB R0, RZ, R0 ;  /* 0x00000000ff00723e */ /* 0x000fe200000010ff */
[----:B------:R-:W-:Y:S06]  /*fdf0*/  BRA `(.L_x_2432) ;  /* 0x0000000c00a47947 */ /* 0x000fec0003800000 */
.L_x_2429:
        /* <DEDUP_REMOVED lines=10> */
.L_x_2434:
[----:B------:R-:W2:Y:S02]  /*fea0*/  LDG.E R2, desc[UR36][R2.64] ;  /* 0x0000002402027981 */ /* 0x000ea4000c1e1900 */
[----:B--2---:R-:W-:-:S04]  /*feb0*/  I2FP.F32.S32 R0, R2 ;  /* 0x0000000200007245 */ /* 0x004fc80000201400 */
[----:B------:R-:W-:Y:S01]  /*fec0*/  F2FP.BF16.F32.PACK_AB R0, RZ, R0 ;  /* 0x00000000ff00723e */ /* 0x000fe200000010ff */
[----:B------:R-:W-:Y:S06]  /*fed0*/  BRA `(.L_x_2432) ;  /* 0x0000000c006c7947 */ /* 0x000fec0003800000 */
.L_x_2433:
[----:B------:R-:W2:Y:S02]  /*fee0*/  LDG.E.U16 R2, desc[UR36][R2.64] ;  /* 0x0000002402027981 */ /* 0x000ea4000c1e1500 */
[----:B--2---:R-:W0:Y:S02]  /*fef0*/  I2F.S16 R0, R2 ;  /* 0x0000000200007306 */ /* 0x004e240000101400 */
[----:B0-----:R-:W-:Y:S01]  /*ff00*/  F2FP.BF16.F32.PACK_AB R0, RZ, R0 ;  /* 0x00000000ff00723e */ /* 0x001fe200000010ff */
[----:B------:R-:W-:Y:S06]  /*ff10*/  BRA `(.L_x_2432) ;  /* 0x0000000c005c7947 */ /* 0x000fec0003800000 */
.L_x_2428:
        /* <DEDUP_REMOVED lines=9> */
.L_x_2436:
[----:B------:R-:W2:Y:S02]  /*ffb0*/  LDG.E.U16 R0, desc[UR36][R2.64] ;  /* 0x0000002402007981 */ /* 0x000ea4000c1e1500 */
[----:B--2---:R-:W-:-:S05]  /*ffc0*/  HADD2.F32 R0, -RZ, R0.H0_H0 ;  /* 0x20000000ff007230 */ /* 0x004fca0000004100 */
[----:B------:R-:W-:Y:S01]  /*ffd0*/  F2FP.BF16.F32.PACK_AB R0, RZ, R0 ;  /* 0x00000000ff00723e */ /* 0x000fe200000010ff */
[----:B------:R-:W-:Y:S06]  /*ffe0*/  BRA `(.L_x_2432) ;  /* 0x0000000c00287947 */ /* 0x000fec0003800000 */
.L_x_2435:
        /* <DEDUP_REMOVED lines=9> */
.L_x_2438:
[----:B------:R-:W2:Y:S02]  /*10080*/  LDG.E.U16 R2, desc[UR36][R2.64] ;  /* 0x0000002402027981 */ /* 0x000ea4000c1e1500 */
[----:B--2---:R-:W-:-:S05]  /*10090*/  HADD2.F32 R0, -RZ, R2.H0_H0 ;  /* 0x20000002ff007230 */ /* 0x004fca0000004100 */
[----:B------:R-:W-:Y:S01]  /*100a0*/  F2FP.BF16.F32.PACK_AB R0, RZ, R0 ;  /* 0x00000000ff00723e */ /* 0x000fe200000010ff */
[----:B------:R-:W-:Y:S06]  /*100b0*/  BRA `(.L_x_2432) ;  /* 0x0000000800f47947 */ /* 0x000fec0003800000 */
.L_x_2437:
        /* <DEDUP_REMOVED lines=12> */
.L_x_2427:
        /* <DEDUP_REMOVED lines=13> */
.L_x_2441:
        /* <DEDUP_REMOVED lines=12> */
.L_x_2440:
        /* <DEDUP_REMOVED lines=27> */
.L_x_2443:
        /* <DEDUP_REMOVED lines=13> */
.L_x_2442:
[----:B------:R0:W5:Y:S01]  /*10590*/  LDG.E.U16 R0, desc[UR36][R2.64] ;  /* 0x0000002402007981 */ /* 0x000162000c1e1500 */
[----:B------:R-:W-:Y:S05]  /*105a0*/  BRA `(.L_x_2432) ;  /* 0x0000000400b87947 */ /* 0x000fea0003800000 */
.L_x_2439:
        /* <DEDUP_REMOVED lines=12> */
.L_x_2446:
        /* <DEDUP_REMOVED lines=21> */
.L_x_2450:
[----:B------:R-:W-:Y:S05]  /*107c0*/  BSYNC.RECONVERGENT B1 ;  /* 0x0000000000017941 */ /* 0x000fea0003800200 */
.L_x_2449:
[----:B------:R-:W-:Y:S01]  /*107d0*/  IMAD.SHL.U32 R0, R0, 0x100000, RZ ;  /* 0x0010000000007824 */ /* 0x000fe200078e00ff */
[----:B------:R-:W-:-:S04]  /*107e0*/  LEA R2, R2, 0x3b800000, 0x17 ;  /* 0x3b80000002027811 */ /* 0x000fc800078eb8ff */
[----:B------:R-:W-:-:S07]  /*107f0*/  LOP3.LUT R0, R2, R0, R7, 0xfe, !PT ;  /* 0x0000000002007212 */ /* 0x000fce00078efe07 */
.L_x_2448:
[----:B------:R-:W-:Y:S05]  /*10800*/  BSYNC.RECONVERGENT B0 ;  /* 0x0000000000007941 */ /* 0x000fea0003800200 */
.L_x_2447:
[----:B------:R-:W-:Y:S01]  /*10810*/  F2FP.BF16.F32.PACK_AB R0, RZ, R0 ;  /* 0x00000000ff00723e */ /* 0x000fe200000010ff */
[----:B------:R-:W-:Y:S06]  /*10820*/  BRA `(.L_x_2432) ;  /* 0x0000000400187947 */ /* 0x000fec0003800000 */
.L_x_2445:
        /* <DEDUP_REMOVED lines=21> */
.L_x_2454:
[----:B------:R-:W-:Y:S05]  /*10980*/  BSYNC.RECONVERGENT B1 ;  /* 0x0000000000017941 */ /* 0x000fea0003800200 */
.L_x_2453:
[----:B------:R-:W-:Y:S02]  /*10990*/  SHF.L.U32 R0, R0, 0x15, RZ ;  /* 0x0000001500007819 */ /* 0x000fe400000006ff */
[----:B------:R-:W-:-:S04]  /*109a0*/  LEA R2, R2, 0x37800000, 0x17 ;  /* 0x3780000002027811 */ /* 0x000fc800078eb8ff */
[----:B------:R-:W-:-:S07]  /*109b0*/  LOP3.LUT R0, R2, R0, R7, 0xfe, !PT ;  /* 0x0000000002007212 */ /* 0x000fce00078efe07 */
.L_x_2452:
[----:B------:R-:W-:Y:S05]  /*109c0*/  BSYNC.RECONVERGENT B0 ;  /* 0x0000000000007941 */ /* 0x000fea0003800200 */
.L_x_2451:
[----:B------:R-:W-:Y:S01]  /*109d0*/  F2FP.BF16.F32.PACK_AB R0, RZ, R0 ;  /* 0x00000000ff00723e */ /* 0x000fe200000010ff */
[----:B------:R-:W-:Y:S06]  /*109e0*/  BRA `(.L_x_2432) ;  /* 0x0000000000a87947 */ /* 0x000fec0003800000 */
.L_x_2444:
        /* <DEDUP_REMOVED lines=14> */
.L_x_2458:
[----:B------:R-:W-:Y:S05]  /*10ad0*/  BSYNC.RECONVERGENT B0 ;  /* 0x0000000000007941 */ /* 0x000fea0003800200 */
.L_x_2457:
[----:B------:R-:W-:Y:S01]  /*10ae0*/  F2FP.BF16.F32.PACK_AB R0, RZ, R0 ;  /* 0x00000000ff00723e */ /* 0x000fe200000010ff */
[----:B------:R-:W-:Y:S06]  /*10af0*/  BRA `(.L_x_2432) ;  /* 0x0000000000647947 */ /* 0x000fec0003800000 */
.L_x_2431:
        /* <DEDUP_REMOVED lines=16> */
.L_x_2459:
[----:B------:R-:W-:Y:S01]  /*10c00*/  PRMT R0, RZ, 0x7610, R0 ;  /* 0x00007610ff007816 */ /* 0x000fe20000000000 */
[----:B------:R-:W-:Y:S06]  /*10c10*/  BRA `(.L_x_2432) ;  /* 0x00000000001c7947 */ /* 0x000fec0003800000 */
.L_x_2456:
[----:B------:R-:W2:Y:S02]  /*10c20*/  LDG.E.64 R2, desc[UR36][R2.64] ;  /* 0x0000002402027981 */ /* 0x000ea4000c1e1b00 */
[----:B--2---:R-:W0:Y:S02]  /*10c30*/  I2F.U64 R0, R2 ;  /* 0x0000000200007312 */ /* 0x004e240000301000 */
[----:B0-----:R-:W-:Y:S01]  /*10c40*/  F2FP.BF16.F32.PACK_AB R0, RZ, R0 ;  /* 0x00000000ff00723e */ /* 0x001fe200000010ff */
[----:B------:R-:W-:Y:S06]  /*10c50*/  BRA `(.L_x_2432) ;  /* 0x00000000000c7947 */ /* 0x000fec0003800000 */
.L_x_2455:
[----:B------:R-:W2:Y:S02]  /*10c60*/  LDG.E R2, desc[UR36][R2.64] ;  /* 0x0000002402027981 */ /* 0x000ea4000c1e1900 */
[----:B--2---:R-:W-:-:S04]  /*10c70*/  I2FP.F32.U32 R0, R2 ;  /* 0x0000000200007245 */ /* 0x004fc80000201000 */
[----:B------:R-:W-:-:S07]  /*10c80*/  F2FP.BF16.F32.PACK_AB R0, RZ, R0 ;  /* 0x00000000ff00723e */ /* 0x000fce00000010ff */
.L_x_2432:
[----:B-----5:R-:W-:Y:S01]  /*10c90*/  IMAD.U32 R19, R19, 0x10000, RZ ;  /* 0x0001000013137824 */ /* 0x020fe200078e00ff */
[----:B------:R-:W-:Y:S01]  /*10ca0*/  UPRMT UR4, UR43, 0x9910, URZ ;  /* 0x000099102b047896 */ /* 0x000fe200080000ff */
[----:B------:R-:W-:-:S03]  /*10cb0*/  IMAD.U32 R0, R0, 0x10000, RZ ;  /* 0x0001000000007824 */ /* 0x000fc600078e00ff */
[----:B------:R-:W-:Y:S02]  /*10cc0*/  UISETP.GT.AND UP0, UPT, UR4, 0x9, UPT ;  /* 0x000000090400788c */ /* 0x000fe4000bf04270 */
[----:B------:R-:W-:-:S04]  /*10cd0*/  LOP3.LUT R0, R19, 0x80000000, R0, 0xb8, !PT ;  /* 0x8000000013007812 */ /* 0x000fc800078eb800 */
[----:B0-----:R0:W1:Y:S03]  /*10ce0*/  F2F.BF16.F32 R3, R0 ;  /* 0x0000000000037304 */ /* 0x0010660000202000 */
        /* <DEDUP_REMOVED lines=9> */
[----:B01----:R-:W-:-:S04]  /*10d80*/  IMAD.U32 R0, R3, 0x10000, RZ ;  /* 0x0001000003007824 */ /* 0x003fc800078e00ff */
[----:B------:R-:W0:Y:S02]  /*10d90*/  F2I.FTZ.TRUNC.NTZ R3, R0 ;  /* 0x0000000000037305 */ /* 0x000e24000021f100 */
[----:B0-----:R-:W-:Y:S01]  /*10da0*/  STG.E.U8 desc[UR36][R16.64], R3 ;  /* 0x0000000310007986 */ /* 0x001fe2000c101124 */
[----:B------:R-:W-:Y:S05]  /*10db0*/  EXIT ;  /* 0x000000000000794d */ /* 0x000fea0003800000 */
.L_x_2463:
[----:B-1----:R-:W-:-:S06]  /*10dc0*/  IMAD.U32 R3, R3, 0x10000, RZ ;  /* 0x0001000003037824 */ /* 0x002fcc00078e00ff */
[----:B------:R-:W1:Y:S02]  /*10dd0*/  F2I.S64.TRUNC R2, R3 ;  /* 0x0000000300027311 */ /* 0x000e64000020d900 */
[----:B-1----:R-:W-:Y:S01]  /*10de0*/  STG.E.U8 desc[UR36][R16.64], R2 ;  /* 0x0000000210007986 */ /* 0x002fe2000c101124 */
[----:B------:R-:W-:Y:S05]  /*10df0*/  EXIT ;  /* 0x000000000000794d */ /* 0x000fea0003800000 */
.L_x_2462:
[----:B------:R-:W-:-:S09]  /*10e00*/  UISETP.NE.AND UP0, UPT, UR4, 0x2, UPT ;  /* 0x000000020400788c */ /* 0x000fd2000bf05270 */
[----:B------:R-:W-:Y:S05]  /*10e10*/  BRA.U !UP0, `(.L_x_2465) ;  /* 0x0000000108307547 */ /* 0x000fea000b800000 */
[----:B------:R-:W-:-:S09]  /*10e20*/  UISETP.NE.AND UP0, UPT, UR4, 0x3, UPT ;  /* 0x000000030400788c */ /* 0x000fd2000bf05270 */
[----:B------:R-:W-:Y:S05]  /*10e30*/  BRA.U !UP0, `(.L_x_2466) ;  /* 0x0000000108187547 */ /* 0x000fea000b800000 */
[----:B------:R-:W-:-:S09]  /*10e40*/  UISETP.NE.AND UP0, UPT, UR4, 0x4, UPT ;  /* 0x000000040400788c */ /* 0x000fd2000bf05270 */
[----:B------:R-:W-:Y:S05]  /*10e50*/  BRA.U UP0, `(.L_x_2464) ;  /* 0x0000000900787547 */ /* 0x000fea000b800000 */
[----:B-1----:R-:W-:-:S06]  /*10e60*/  IMAD.U32 R3, R3, 0x10000, RZ ;  /* 0x0001000003037824 */ /* 0x002fcc00078e00ff */
[----:B------:R-:W1:Y:S02]  /*10e70*/  F2I.S64.TRUNC R2, R3 ;  /* 0x0000000300027311 */ /* 0x000e64000020d900 */
[----:B-1----:R-:W-:Y:S01]  /*10e80*/  STG.E.64 desc[UR36][R16.64], R2 ;  /* 0x0000000210007986 */ /* 0x002fe2000c101b24 */
[----:B------:R-:W-:Y:S05]  /*10e90*/  EXIT ;  /* 0x000000000000794d */ /* 0x000fea0003800000 */
.L_x_2466:
[----:B-1----:R-:W-:-:S06]  /*10ea0*/  SHF.L.U32 R3, R3, 0x10, RZ ;  /* 0x0000001003037819 */ /* 0x002fcc00000006ff */
[----:B------:R-:W1:Y:S02]  /*10eb0*/  F2I.FTZ.TRUNC.NTZ R3, R3 ;  /* 0x0000000300037305 */ /* 0x000e64000021f100 */
[----:B-1----:R-:W-:Y:S01]  /*10ec0*/  STG.E desc[UR36][R16.64], R3 ;  /* 0x0000000310007986 */ /* 0x002fe2000c101924 */
[----:B------:R-:W-:Y:S05]  /*10ed0*/  EXIT ;  /* 0x000000000000794d */ /* 0x000fea0003800000 */
.L_x_2465:
[----:B-1----:R-:W-:-:S06]  /*10ee0*/  IMAD.U32 R3, R3, 0x10000, RZ ;  /* 0x0001000003037824 */ /* 0x002fcc00078e00ff */
[----:B------:R-:W1:Y:S02]  /*10ef0*/  F2I.FTZ.TRUNC.NTZ R3, R3 ;  /* 0x0000000300037305 */ /* 0x000e64000021f100 */
[----:B-1----:R-:W-:Y:S01]  /*10f00*/  STG.E.U16 desc[UR36][R16.64], R3 ;  /* 0x0000000310007986 */ /* 0x002fe2000c101524 */
[----:B------:R-:W-:Y:S05]  /*10f10*/  EXIT ;  /* 0x000000000000794d */ /* 0x000fea0003800000 */
.L_x_2461:
[----:B------:R-:W-:-:S09]  /*10f20*/  UISETP.GT.AND UP0, UPT, UR4, 0x6, UPT ;  /* 0x000000060400788c */ /* 0x000fd2000bf04270 */
[----:B------:R-:W-:Y:S05]  /*10f30*/  BRA.U UP0, `(.L_x_2467) ;  /* 0x00000001002c7547 */ /* 0x000fea000b800000 */
[----:B------:R-:W-:-:S09]  /*10f40*/  UISETP.NE.AND UP0, UPT, UR4, 0x5, UPT ;  /* 0x000000050400788c */ /* 0x000fd2000bf05270 */
[----:B------:R-:W-:Y:S05]  /*10f50*/  BRA.U !UP0, `(.L_x_2468) ;  /* 0x0000000108147547 */ /* 0x000fea000b800000 */
[----:B------:R-:W-:-:S09]  /*10f60*/  UISETP.NE.AND UP0, UPT, UR4, 0x6, UPT ;  /* 0x000000060400788c */ /* 0x000fd2000bf05270 */
[----:B------:R-:W-:Y:S05]  /*10f70*/  BRA.U UP0, `(.L_x_2464) ;  /* 0x0000000900307547 */ /* 0x000fea000b800000 */
[----:B-1----:R-:W-:-:S05]  /*10f80*/  IMAD.U32 R3, R3, 0x10000, RZ ;  /* 0x0001000003037824 */ /* 0x002fca00078e00ff */
[----:B------:R-:W-:Y:S01]  /*10f90*/  STG.E desc[UR36][R16.64], R3 ;  /* 0x0000000310007986 */ /* 0x000fe2000c101924 */
[----:B------:R-:W-:Y:S05]  /*10fa0*/  EXIT ;  /* 0x000000000000794d */ /* 0x000fea0003800000 */
.L_x_2468:
[----:B01----:R-:W-:-:S05]  /*10fb0*/  IMAD.U32 R0, R3, 0x10000, RZ ;  /* 0x0001000003007824 */ /* 0x003fca00078e00ff */
[----:B------:R-:W-:-:S05]  /*10fc0*/  F2FP.F16.F32.PACK_AB R0, RZ, R0 ;  /* 0x00000000ff00723e */ /* 0x000fca00000000ff */
[----:B------:R-:W-:Y:S01]  /*10fd0*/  STG.E.U16 desc[UR36][R16.64], R0 ;  /* 0x0000000010007986 */ /* 0x000fe2000c101524 */
[----:B------:R-:W-:Y:S05]  /*10fe0*/  EXIT ;  /* 0x000000000000794d */ /* 0x000fea0003800000 */
.L_x_2467:
[----:B------:R-:W-:-:S09]  /*10ff0*/  UISETP.NE.AND UP0, UPT, UR4, 0x7, UPT ;  /* 0x000000070400788c */ /* 0x000fd2000bf05270 */
[----:B------:R-:W-:Y:S05]  /*11000*/  BRA.U !UP0, `(.L_x_2469) ;  /* 0x0000000108347547 */ /* 0x000fea000b800000 */
[----:B------:R-:W-:-:S09]  /*11010*/  UISETP.NE.AND UP0, UPT, UR4, 0x8, UPT ;  /* 0x000000080400788c */ /* 0x000fd2000bf05270 */
[----:B------:R-:W-:Y:S05]  /*11020*/  BRA.U !UP0, `(.L_x_2470) ;  /* 0x0000000108187547 */ /* 0x000fea000b800000 */
[----:B------:R-:W-:-:S09]  /*11030*/  UISETP.NE.AND UP0, UPT, UR4, 0x9, UPT ;  /* 0x000000090400788c */ /* 0x000fd2000bf05270 */
[----:B------:R-:W-:Y:S05]  /*11040*/  BRA.U UP0, `(.L_x_2464) ;  /* 0x0000000500fc7547 */ /* 0x000fea000b800000 */
[----:B-1----:R-:W-:Y:S02]  /*11050*/  IMAD.U32 R2, R3, 0x10000, RZ ;  /* 0x0001000003027824 */ /* 0x002fe400078e00ff */
[----:B------:R-:W-:-:S05]  /*11060*/  IMAD.MOV.U32 R3, RZ, RZ, RZ ;  /* 0x000000ffff037224 */ /* 0x000fca00078e00ff */
[----:B------:R-:W-:Y:S01]  /*11070*/  STG.E.64 desc[UR36][R16.64], R2 ;  /* 0x0000000210007986 */ /* 0x000fe2000c101b24 */
[----:B------:R-:W-:Y:S05]  /*11080*/  EXIT ;  /* 0x000000000000794d */ /* 0x000fea0003800000 */
.L_x_2470:
[----:B-1----:R-:W-:-:S04]  /*11090*/  SHF.L.U32 R3, R3, 0x10, RZ ;  /* 0x0000001003037819 */ /* 0x002fc800000006ff */
[----:B------:R-:W-:-:S04]  /*110a0*/  F2FP.F16.F32.PACK_AB R3, RZ, R3 ;  /* 0x00000003ff03723e */ /* 0x000fc800000000ff */
[----:B------:R-:W-:-:S05]  /*110b0*/  PRMT R3, R3, 0x5410, RZ ;  /* 0x0000541003037816 */ /* 0x000fca00000000ff */
[----:B------:R-:W-:Y:S01]  /*110c0*/  STG.E desc[UR36][R16.64], R3 ;  /* 0x0000000310007986 */ /* 0x000fe2000c101924 */
[----:B------:R-:W-:Y:S05]  /*110d0*/  EXIT ;  /* 0x000000000000794d */ /* 0x000fea0003800000 */
.L_x_2469:
[----:B-1----:R-:W-:-:S04]  /*110e0*/  IMAD.U32 R2, R3, 0x10000, RZ ;  /* 0x0001000003027824 */ /* 0x002fc800078e00ff */
[----:B------:R-:W-:-:S06]  /*110f0*/  FMUL.FTZ R2, R2, 1 ;  /* 0x3f80000002027820 */ /* 0x000fcc0000410000 */
[----:B------:R-:W1:Y:S02]  /*11100*/  F2F.F64.F32 R2, R2 ;  /* 0x0000000200027310 */ /* 0x000e640000201800 */
[----:B-1----:R-:W-:Y:S01]  /*11110*/  STG.E.64 desc[UR36][R16.64], R2 ;  /* 0x0000000210007986 */ /* 0x002fe2000c101b24 */
[----:B------:R-:W-:Y:S05]  /*11120*/  EXIT ;  /* 0x000000000000794d */ /* 0x000fea0003800000 */
.L_x_2460:
        /* <DEDUP_REMOVED lines=10> */
[----:B-1----:R-:W-:-:S06]  /*111d0*/  IMAD.U32 R3, R3, 0x10000, RZ ;  /* 0x0001000003037824 */ /* 0x002fcc00078e00ff */
[----:B------:R-:W1:Y:S02]  /*111e0*/  F2I.FTZ.U32.TRUNC.NTZ R3, R3 ;  /* 0x0000000300037305 */ /* 0x000e64000021f000 */
[----:B-1----:R-:W-:Y:S01]  /*111f0*/  STG.E.U16 desc[UR36][R16.64], R3 ;  /* 0x0000000310007986 */ /* 0x002fe2000c101524 */
[----:B------:R-:W-:Y:S05]  /*11200*/  EXIT ;  /* 0x000000000000794d */ /* 0x000fea0003800000 */
.L_x_2474:
[----:B-1----:R-:W-:Y:S01]  /*11210*/  IMAD.U32 R3, R3, 0x10000, RZ ;  /* 0x0001000003037824 */ /* 0x002fe200078e00ff */
[----:B------:R-:W-:Y:S01]  /*11220*/  BSSY.RECONVERGENT B0, `(.L_x_2475) ;  /* 0x0000013000007945 */ /* 0x000fe20003800200 */
[----:B------:R-:W-:-:S03]  /*11230*/  IMAD.MOV.U32 R8, RZ, RZ, 0x80 ;  /* 0x00000080ff087424 */ /* 0x000fc600078e00ff */
[----:B------:R-:W-:-:S04]  /*11240*/  LOP3.LUT R2, R3, 0x7fffffff, RZ, 0xc0, !PT ;  /* 0x7fffffff03027812 */ /* 0x000fc800078ec0ff */
[----:B------:R-:W-:-:S13]  /*11250*/  ISETP.GT.U32.AND P0, PT, R2, 0x437fffff, PT ;  /* 0x437fffff0200780c */ /* 0x000fda0003f04070 */
[----:B------:R-:W-:Y:S05]  /*11260*/  @P0 BRA `(.L_x_2476) ;  /* 0x0000000000380947 */ /* 0x000fea0003800000 */
[----:B------:R-:W-:-:S13]  /*11270*/  ISETP.GE.U32.AND P0, PT, R2, 0x3c000000, PT ;  /* 0x3c0000000200780c */ /* 0x000fda0003f06070 */
[----:B0-----:R-:W-:-:S04]  /*11280*/  @P0 SHF.R.U32.HI R0, RZ, 0x14, R3 ;  /* 0x00000014ff000819 */ /* 0x001fc80000011603 */
        /* <DEDUP_REMOVED lines=9> */
.L_x_2477:
[----:B------:R-:W-:-:S04]  /*11320*/  SHF.R.U32.HI R3, RZ, 0x18, R3 ;  /* 0x00000018ff037819 */ /* 0x000fc80000011603 */
[----:B------:R-:W-:-:S04]  /*11330*/  LOP3.LUT R0, R0, 0x80, R3, 0xf8, !PT ;  /* 0x0000008000007812 */ /* 0x000fc800078ef803 */
[----:B------:R-:W-:-:S07]  /*11340*/  PRMT R8, R0, 0x7610, R8 ;  /* 0x0000761000087816 */ /* 0x000fce0000000008 */
.L_x_2476:
[----:B------:R-:W-:Y:S05]  /*11350*/  BSYNC.RECONVERGENT B0 ;  /* 0x0000000000007941 */ /* 0x000fea0003800200 */
.L_x_2475:
[----:B------:R-:W-:Y:S01]  /*11360*/  STG.E.U8 desc[UR36][R16.64], R8 ;  /* 0x0000000810007986 */ /* 0x000fe2000c101124 */
[----:B------:R-:W-:Y:S05]  /*11370*/  EXIT ;  /* 0x000000000000794d */ /* 0x000fea0003800000 */
.L_x_2473:
[----:B-1----:R-:W-:Y:S01]  /*11380*/  IMAD.U32 R3, R3, 0x10000, RZ ;  /* 0x0001000003037824 */ /* 0x002fe200078e00ff */
[----:B------:R-:W-:Y:S01]  /*11390*/  BSSY.RECONVERGENT B0, `(.L_x_2478) ;  /* 0x0000013000007945 */ /* 0x000fe20003800200 */
[----:B------:R-:W-:-:S03]  /*113a0*/  MOV R8, 0x80 ;  /* 0x0000008000087802 */ /* 0x000fc60000000f00 */
        /* <DEDUP_REMOVED lines=14> */
.L_x_2480:
[----:B------:R-:W-:-:S04]  /*11490*/  SHF.R.U32.HI R3, RZ, 0x18, R3 ;  /* 0x00000018ff037819 */ /* 0x000fc80000011603 */
[----:B------:R-:W-:-:S04]  /*114a0*/  LOP3.LUT R0, R0, 0x80, R3, 0xf8, !PT ;  /* 0x0000008000007812 */ /* 0x000fc800078ef803 */
[----:B------:R-:W-:-:S07]  /*114b0*/  PRMT R8, R0, 0x7610, R8 ;  /* 0x0000761000087816 */ /* 0x000fce0000000008 */
.L_x_2479:
[----:B------:R-:W-:Y:S05]  /*114c0*/  BSYNC.RECONVERGENT B0 ;  /* 0x0000000000007941 */ /* 0x000fea0003800200 */
.L_x_2478:
[----:B------:R-:W-:Y:S01]  /*114d0*/  STG.E.U8 desc[UR36][R16.64], R8 ;  /* 0x0000000810007986 */ /* 0x000fe2000c101124 */
[----:B------:R-:W-:Y:S05]  /*114e0*/  EXIT ;  /* 0x000000000000794d */ /* 0x000fea0003800000 */
.L_x_2472:
[----:B------:R-:W-:-:S09]  /*114f0*/  UISETP.NE.AND UP0, UPT, UR4, 0x1c, UPT ;  /* 0x0000001c0400788c */ /* 0x000fd2000bf05270 */
[----:B------:R-:W-:Y:S05]  /*11500*/  BRA.U !UP0, `(.L_x_2481) ;  /* 0x0000000108607547 */ /* 0x000fea000b800000 */
[----:B------:R-:W-:-:S09]  /*11510*/  UISETP.NE.AND UP0, UPT, UR4, 0x1d, UPT ;  /* 0x0000001d0400788c */ /* 0x000fd2000bf05270 */
[----:B------:R-:W-:Y:S05]  /*11520*/  BRA.U !UP0, `(.L_x_2482) ;  /* 0x0000000108487547 */ /* 0x000fea000b800000 */
[----:B------:R-:W-:-:S09]  /*11530*/  UISETP.NE.AND UP0, UPT, UR4, 0x2c, UPT ;  /* 0x0000002c0400788c */ /* 0x000fd2000bf05270 */
[----:B------:R-:W-:Y:S05]  /*11540*/  BRA.U UP0, `(.L_x_2464) ;  /* 0x0000000100bc7547 */ /* 0x000fea000b800000 */
[----:B-1----:R-:W-:-:S05]  /*11550*/  IMAD.U32 R3, R3, 0x10000, RZ ;  /* 0x0001000003037824 */ /* 0x002fca00078e00ff */
[----:B------:R-:W-:-:S04]  /*11560*/  SHF.R.U32.HI R4, RZ, 0x17, R3 ;  /* 0x00000017ff047819 */ /* 0x000fc80000011603 */
[----:B------:R-:W-:-:S04]  /*11570*/  LOP3.LUT R2, R4, 0xff, RZ, 0xc0, !PT ;  /* 0x000000ff04027812 */ /* 0x000fc800078ec0ff */
[----:B------:R-:W-:-:S13]  /*11580*/  ISETP.NE.AND P1, PT, R2, 0xff, PT ;  /* 0x000000ff0200780c */ /* 0x000fda0003f25270 */
[--C-:B0-----:R-:W-:Y:S02]  /*11590*/  @P1 SHF.R.U32.HI R0, RZ, 0x16, R3.reuse ;  /* 0x00000016ff001819 */ /* 0x101fe40000011603 */
        /* <DEDUP_REMOVED lines=11> */
.L_x_2482:
[----:B-1----:R-:W-:-:S06]  /*11650*/  SHF.L.U32 R3, R3, 0x10, RZ ;  /* 0x0000001003037819 */ /* 0x002fcc00000006ff */
[----:B------:R-:W1:Y:S02]  /*11660*/  F2I.U64.TRUNC R2, R3 ;  /* 0x0000000300027311 */ /* 0x000e64000020d800 */
[----:B-1----:R-:W-:Y:S01]  /*11670*/  STG.E.64 desc[UR36][R16.64], R2 ;  /* 0x0000000210007986 */ /* 0x002fe2000c101b24 */
[----:B------:R-:W-:Y:S05]  /*11680*/  EXIT ;  /* 0x000000000000794d */ /* 0x000fea0003800000 */
.L_x_2481:
[----:B-1----:R-:W-:-:S06]  /*11690*/  IMAD.U32 R3, R3, 0x10000, RZ ;  /* 0x0001000003037824 */ /* 0x002fcc00078e00ff */
[----:B------:R-:W1:Y:S02]  /*116a0*/  F2I.FTZ.U32.TRUNC.NTZ R3, R3 ;  /* 0x0000000300037305 */ /* 0x000e64000021f000 */
[----:B-1----:R-:W-:Y:S01]  /*116b0*/  STG.E desc[UR36][R16.64], R3 ;  /* 0x0000000310007986 */ /* 0x002fe2000c101924 */
[----:B------:R-:W-:Y:S05]  /*116c0*/  EXIT ;  /* 0x000000000000794d */ /* 0x000fea0003800000 */
.L_x_2471:
[----:B------:R-:W-:-:S09]  /*116d0*/  UISETP.GT.AND UP0, UPT, UR4, 0xe, UPT ;  /* 0x0000000e0400788c */ /* 0x000fd2000bf04270 */
[----:B------:R-:W-:Y:S05]  /*116e0*/  BRA.U UP0, `(.L_x_2483) ;  /* 0x00000001003c7547 */ /* 0x000fea000b800000 */
[----:B------:R-:W-:-:S09]  /*116f0*/  UISETP.NE.AND UP0, UPT, UR4, 0xa, UPT ;  /* 0x0000000a0400788c */ /* 0x000fd2000bf05270 */
[----:B------:R-:W-:Y:S05]  /*11700*/  BRA.U !UP0, `(.L_x_2484) ;  /* 0x00000001081c7547 */ /* 0x000fea000b800000 */
[----:B------:R-:W-:-:S09]  /*11710*/  UISETP.NE.AND UP0, UPT, UR4, 0xb, UPT ;  /* 0x0000000b0400788c */ /* 0x000fd2000bf05270 */
[----:B------:R-:W-:Y:S05]  /*11720*/  BRA.U UP0, `(.L_x_2464) ;  /* 0x0000000100447547 */ /* 0x000fea000b800000 */
[----:B-1----:R-:W-:-:S05]  /*11730*/  IMAD.U32 R3, R3, 0x10000, RZ ;  /* 0x0001000003037824 */ /* 0x002fca00078e00ff */
[----:B------:R-:W-:-:S04]  /*11740*/  FSETP.NEU.FTZ.AND P0, PT, R3, RZ, PT ;  /* 0x000000ff0300720b */ /* 0x000fc80003f1d000 */
[----:B------:R-:W-:-:S05]  /*11750*/  SEL R3, RZ, 0x1, !P0 ;  /* 0x00000001ff037807 */ /* 0x000fca0004000000 */
[----:B------:R-:W-:Y:S01]  /*11760*/  STG.E.U8 desc[UR36][R16.64], R3 ;  /* 0x0000000310007986 */ /* 0x000fe2000c101124 */
[----:B------:R-:W-:Y:S05]  /*11770*/  EXIT ;  /* 0x000000000000794d */ /* 0x000fea0003800000 */
.L_x_2484:
[----:B-1----:R-:W-:Y:S01]  /*11780*/  IMAD.U32 R3, R3, 0x10000, RZ ;  /* 0x0001000003037824 */ /* 0x002fe200078e00ff */
[----:B------:R-:W-:-:S03]  /*11790*/  CS2R R6, SRZ ;  /* 0x0000000000067805 */ /* 0x000fc6000001ff00 */
[----:B------:R-:W-:-:S04]  /*117a0*/  FMUL.FTZ R3, R3, 1 ;  /* 0x3f80000003037820 */ /* 0x000fc80000410000 */
[----:B------:R-:W1:Y:S02]  /*117b0*/  F2F.F64.F32 R4, R3 ;  /* 0x0000000300047310 */ /* 0x000e640000201800 */
[----:B-1----:R-:W-:Y:S01]  /*117c0*/  STG.E.128 desc[UR36][R16.64], R4 ;  /* 0x0000000410007986 */ /* 0x002fe2000c101d24 */
[----:B------:R-:W-:Y:S05]  /*117d0*/  EXIT ;  /* 0x000000000000794d */ /* 0x000fea0003800000 */
.L_x_2483:
[----:B------:R-:W-:-:S09]  /*117e0*/  UISETP.NE.AND UP0, UPT, UR4, 0xf, UPT ;  /* 0x0000000f0400788c */ /* 0x000fd2000bf05270 */
[----:B------:R-:W-:Y:S05]  /*117f0*/  BRA.U !UP0, `(.L_x_2485) ;  /* 0x0000000108e87547 */ /* 0x000fea000b800000 */
[----:B------:R-:W-:-:S09]  /*11800*/  UISETP.NE.AND UP0, UPT, UR4, 0x17, UPT ;  /* 0x000000170400788c */ /* 0x000fd2000bf05270 */
[----:B------:R-:W-:Y:S05]  /*11810*/  BRA.U !UP0, `(.L_x_2486) ;  /* 0x0000000108907547 */ /* 0x000fea000b800000 */
[----:B------:R-:W-:-:S09]  /*11820*/  UISETP.NE.AND UP0, UPT, UR4, 0x18, UPT ;  /* 0x000000180400788c */ /* 0x000fd2000bf05270 */
[----:B------:R-:W-:Y:S05]  /*11830*/  BRA.U !UP0, `(.L_x_2487) ;  /* 0x0000000108447547 */ /* 0x000fea000b800000 */
.L_x_2464:
[----:B0-----:R-:W-:Y:S01]  /*11840*/  MOV R0, 0x0 ;  /* 0x0000000000007802 */ /* 0x001fe20000000f00 */
[----:B------:R-:W0:Y:S01]  /*11850*/  LDCU.64 UR4, c[0x4][0x128] ;  /* 0x01002500ff0477ac */ /* 0x000e220008000a00 */
[----:B------:R-:W-:Y:S02]  /*11860*/  HFMA2 R13, -RZ, RZ, 0, 0 ;  /* 0x00000000ff0d7431 */ /* 0x000fe400000001ff */
[----:B------:R-:W-:Y:S01]  /*11870*/  IMAD.MOV.U32 R8, RZ, RZ, 0x65 ;  /* 0x00000065ff087424 */ /* 0x000fe200078e00ff */
[----:B-1----:R1:W2:Y:S01]  /*11880*/  LDC.64 R2, c[0x4][R0] ;  /* 0x0100000000027b82 */ /* 0x0022a20000000a00 */
[----:B------:R-:W3:Y:S01]  /*11890*/  LDCU.64 UR6, c[0x4][0x130] ;  /* 0x01002600ff0677ac */ /* 0x000ee20008000a00 */
[----:B------:R-:W-:Y:S01]  /*118a0*/  IMAD.MOV.U32 R12, RZ, RZ, 0x1 ;  /* 0x00000001ff0c7424 */ /* 0x000fe200078e00ff */
        /* <DEDUP_REMOVED lines=9> */
.L_x_2488:
[----:B------:R-:W-:Y:S05]  /*11940*/  EXIT ;  /* 0x000000000000794d */ /* 0x000fea0003800000 */
.L_x_2487:
[----:B-1----:R-:W-:Y:S01]  /*11950*/  IMAD.U32 R5, R3, 0x10000, RZ ;  /* 0x0001000003057824 */ /* 0x002fe200078e00ff */
[----:B------:R-:W-:Y:S01]  /*11960*/  BSSY.RECONVERGENT B0, `(.L_x_2489) ;  /* 0x000000c000007945 */ /* 0x000fe20003800200 */
[----:B0-----:R-:W-:-:S03]  /*11970*/  IMAD.MOV.U32 R0, RZ, RZ, 0x7f ;  /* 0x0000007fff007424 */ /* 0x001fc600078e00ff */
        /* <DEDUP_REMOVED lines=10> */
.L_x_2490:
[----:B------:R-:W-:Y:S05]  /*11a20*/  BSYNC.RECONVERGENT B0 ;  /* 0x0000000000007941 */ /* 0x000fea0003800200 */
.L_x_2489:
[----:B------:R-:W-:-:S05]  /*11a30*/  LOP3.LUT R3, R0, 0x80, R3, 0xf8, !PT ;  /* 0x0000008000037812 */ /* 0x000fca00078ef803 */
[----:B------:R-:W-:Y:S01]  /*11a40*/  STG.E.U8 desc[UR36][R16.64], R3 ;  /* 0x0000000310007986 */ /* 0x000fe2000c101124 */
[----:B------:R-:W-:Y:S05]  /*11a50*/  EXIT ;  /* 0x000000000000794d */ /* 0x000fea0003800000 */
.L_x_2486:
[----:B-1----:R-:W-:Y:S01]  /*11a60*/  IMAD.U32 R3, R3, 0x10000, RZ ;  /* 0x0001000003037824 */ /* 0x002fe200078e00ff */
[----:B------:R-:W-:Y:S04]  /*11a70*/  BSSY.RECONVERGENT B0, `(.L_x_2491) ;  /* 0x000000e000007945 */ /* 0x000fe80003800200 */
[----:B------:R-:W-:-:S04]  /*11a80*/  LOP3.LUT R2, R3, 0x7fffffff, RZ, 0xc0, !PT ;  /* 0x7fffffff03027812 */ /* 0x000fc800078ec0ff */
[----:B------:R-:W-:-:S13]  /*11a90*/  ISETP.GT.U32.AND P0, PT, R2, 0x477fffff, PT ;  /* 0x477fffff0200780c */ /* 0x000fda0003f04070 */
[----:B------:R-:W-:Y:S05]  /*11aa0*/  @P0 BRA `(.L_x_2492) ;  /* 0x00000000001c0947 */ /* 0x000fea0003800000 */
[----:B------:R-:W-:-:S13]  /*11ab0*/  ISETP.GE.U32.AND P0, PT, R2, 0x38800000, PT ;  /* 0x388000000200780c */ /* 0x000fda0003f06070 */
[----:B0-----:R-:W-:-:S04]  /*11ac0*/  @P0 SHF.R.U32.HI R0, RZ, 0x15, R3 ;  /* 0x00000015ff000819 */ /* 0x001fc80000011603 */
[----:B------:R-:W-:-:S04]  /*11ad0*/  @P0 LOP3.LUT R0, R0, 0x1, RZ, 0xc0, !PT ;  /* 0x0000000100000812 */ /* 0x000fc800078ec0ff */
[----:B------:R-:W-:-:S04]  /*11ae0*/  @P0 IADD3 R0, PT, PT, R3, 0x80fffff, R0 ;  /* 0x080fffff03000810 */ /* 0x000fc80007ffe000 */
[----:B------:R-:W-:Y:S01]  /*11af0*/  @P0 SHF.R.U32.HI R0, RZ, 0x15, R0 ;  /* 0x00000015ff000819 */ /* 0x000fe20000011600 */
[----:B------:R-:W-:Y:S01]  /*11b00*/  @!P0 FADD.FTZ R0, R2, 128 ;  /* 0x4300000002008421 */ /* 0x000fe20000010000 */
[----:B------:R-:W-:Y:S06]  /*11b10*/  BRA `(.L_x_2493) ;  /* 0x00000000000c7947 */ /* 0x000fec0003800000 */
.L_x_2492:
[----:B0-----:R-:W-:Y:S01]  /*11b20*/  IMAD.MOV.U32 R0, RZ, RZ, 0x7f ;  /* 0x0000007fff007424 */ /* 0x001fe200078e00ff */
[----:B------:R-:W-:-:S04]  /*11b30*/  ISETP.GT.U32.AND P0, PT, R2, 0x7f800000, PT ;  /* 0x7f8000000200780c */ /* 0x000fc80003f04070 */
[----:B------:R-:W-:-:S09]  /*11b40*/  SEL R0, R0, 0x7c, P0 ;  /* 0x0000007c00007807 */ /* 0x000fd20000000000 */
.L_x_2493:
[----:B------:R-:W-:Y:S05]  /*11b50*/  BSYNC.RECONVERGENT B0 ;  /* 0x0000000000007941 */ /* 0x000fea0003800200 */
.L_x_2491:
[----:B------:R-:W-:-:S04]  /*11b60*/  SHF.R.U32.HI R3, RZ, 0x18, R3 ;  /* 0x00000018ff037819 */ /* 0x000fc80000011603 */
[----:B------:R-:W-:-:S05]  /*11b70*/  LOP3.LUT R3, R0, 0x80, R3, 0xf8, !PT ;  /* 0x0000008000037812 */ /* 0x000fca00078ef803 */
[----:B------:R-:W-:Y:S01]  /*11b80*/  STG.E.U8 desc[UR36][R16.64], R3 ;  /* 0x0000000310007986 */ /* 0x000fe2000c101124 */
[----:B------:R-:W-:Y:S05]  /*11b90*/  EXIT ;  /* 0x000000000000794d */ /* 0x000fea0003800000 */
.L_x_2485:
[----:B-1----:R-:W-:Y:S01]  /*11ba0*/  STG.E.U16 desc[UR36][R16.64], R3 ;  /* 0x0000000310007986 */ /* 0x002fe2000c101524 */
[----:B------:R-:W-:Y:S05]  /*11bb0*/  EXIT ;  /* 0x000000000000794d */ /* 0x000fea0003800000 */
.L_x_2494:
        /* <DEDUP_REMOVED lines=12> */
.L_x_8001:


//--------------------- .text._ZN2at6native27unrolled_elementwise_kernelINS0_13BinaryFunctorIN3c108BFloat16ES4_S4_ZZZNS0_20copysign_kernel_cudaERNS_18TensorIteratorBaseEENKUlvE_clEvENKUlvE1_clEvEUlS4_S4_E_EESt5arrayIPcLm3EELi4E23TrivialOffsetCalculatorILi2EjESE_ILi1EjENS0_6memory12LoadWithCastILi2EEENSH_13StoreWithCastILi1EEEEEviT_T0_T2_T3_T4_T5_ --------------------------
	.section	.text._ZN2at6native27unrolled_elementwise_kernelINS0_13BinaryFunctorIN3c108BFloat16ES4_S4_ZZZNS0_20copysign_kernel_cudaERNS_18TensorIteratorBaseEENKUlvE_clEvENKUlvE1_clEvEUlS4_S4_E_EESt5arrayIPcLm3EELi4E23TrivialOffsetCalculatorILi2EjESE_ILi1EjENS0_6memory12LoadWithCastILi2EEENSH_13StoreWithCastILi1EEEEEviT_T0_T2_T3_T4_T5_,"ax",@progbits
	.align	128
        .global         _ZN2at6native27unrolled_elementwise_kernelINS0_13BinaryFunctorIN3c108BFloat16ES4_S4_ZZZNS0_20copysign_kernel_cudaERNS_18TensorIteratorBaseEENKUlvE_clEvENKUlvE1_clEvEUlS4_S4_E_EESt5arrayIPcLm3EELi4E23TrivialOffsetCalculatorILi2EjESE_ILi1EjENS0_6memory12LoadWithCastILi2EEENSH_13StoreWithCastILi1EEEEEviT_T0_T2_T3_T4_T5_
        .type           _ZN2at6native27unrolled_elementwise_kernelINS0_13BinaryFunctorIN3c108BFloat16ES4_S4_ZZZNS0_20copysign_kernel_cudaERNS_18TensorIteratorBaseEENKUlvE_clEvENKUlvE1_clEvEUlS4_S4_E_EESt5arrayIPcLm3EELi4E23TrivialOffsetCalculatorILi2EjESE_ILi1EjENS0_6memory12LoadWithCastILi2EEENSH_13StoreWithCastILi1EEEEEviT_T0_T2_T3_T4_T5_,@function
        .size           _ZN2at6native27unrolled_elementwise_kernelINS0_13BinaryFunctorIN3c108BFloat16ES4_S4_ZZZNS0_20copysign_kernel_cudaERNS_18TensorIteratorBaseEENKUlvE_clEvENKUlvE1_clEvEUlS4_S4_E_EESt5arrayIPcLm3EELi4E23TrivialOffsetCalculatorILi2EjESE_ILi1EjENS0_6memory12LoadWithCastILi2EEENSH_13StoreWithCastILi1EEEEEviT_T0_T2_T3_T4_T5_,(.L_x_8002 - _ZN2at6native27unrolled_elementwise_kernelINS0_13BinaryFunctorIN3c108BFloat16ES4_S4_ZZZNS0_20copysign_kernel_cudaERNS_18TensorIteratorBaseEENKUlvE_clEvENKUlvE1_clEvEUlS4_S4_E_EESt5arrayIPcLm3EELi4E23TrivialOffsetCalculatorILi2EjESE_ILi1EjENS0_6memory12LoadWithCastILi2EEENSH_13StoreWithCastILi1EEEEEviT_T0_T2_T3_T4_T5_)
        .other          _ZN2at6native27unrolled_elementwise_kernelINS0_13BinaryFunctorIN3c108BFloat16ES4_S4_ZZZNS0_20copysign_kernel_cudaERNS_18TensorIteratorBaseEENKUlvE_clEvENKUlvE1_clEvEUlS4_S4_E_EESt5arrayIPcLm3EELi4E23TrivialOffsetCalculatorILi2EjESE_ILi1EjENS0_6memory12LoadWithCastILi2EEENSH_13StoreWithCastILi1EEEEEviT_T0_T2_T3_T4_T5_,@"STO_CUDA_ENTRY STV_DEFAULT"
_ZN2at6native27unrolled_elementwise_kernelINS0_13BinaryFunctorIN3c108BFloat16ES4_S4_ZZZNS0_20copysign_kernel_cudaERNS_18TensorIteratorBaseEENKUlvE_clEvENKUlvE1_clEvEUlS4_S4_E_EESt5arrayIPcLm3EELi4E23TrivialOffsetCalculatorILi2EjESE_ILi1EjENS0_6memory12LoadWithCastILi2EEENSH_13StoreWithCastILi1EEEEEviT_T0_T2_T3_T4_T5_:
.text._ZN2at6native27unrolled_elementwise_kernelINS0_13BinaryFunctorIN3c108BFloat16ES4_S4_ZZZNS0_20copysign_kernel_cudaERNS_18TensorIteratorBaseEENKUlvE_clEvENKUlvE1_clEvEUlS4_S4_E_EESt5arrayIPcLm3EELi4E23TrivialOffsetCalculatorILi2EjESE_ILi1EjENS0_6memory12LoadWithCastILi2EEENSH_13StoreWithCastILi1EEEEEviT_T0_T2_T3_T4_T5_:
        /* <DEDUP_REMOVED lines=36> */
.L_x_2500:
[----:B------:R-:W2:Y:S02]  /*0240*/  LDG.E.U8 R4, desc[UR36][R4.64] ;  /* 0x0000002404047981 */ /* 0x000ea4000c1e1100 */
[----:B--2---:R-:W-:-:S04]  /*0250*/  I2FP.F32.U32 R0, R4 ;  /* 0x0000000400007245 */ /* 0x004fc80000201000 */
[----:B------:R-:W-:-:S04]  /*0260*/  F2FP.BF16.F32.PACK_AB R0, RZ, R0 ;  /* 0x00000000ff00723e */ /* 0x000fc800000010ff */
[----:B------:R-:W-:Y:S01]  /*0270*/  PRMT R27, R0, 0x7610, R27 ;  /* 0x00007610001b7816 */ /* 0x000fe2000000001b */
[----:B------:R-:W-:Y:S06]  /*0280*/  BRA `(.L_x_2502) ;  /* 0x0000000c00e47947 */ /* 0x000fec0003800000 */
.L_x_2499:
        /* <DEDUP_REMOVED lines=11> */
.L_x_2504:
[----:B------:R-:W2:Y:S02]  /*0340*/  LDG.E R4, desc[UR36][R4.64] ;  /* 0x0000002404047981 */ /* 0x000ea4000c1e1900 */
[----:B--2---:R-:W-:-:S04]  /*0350*/  I2FP.F32.S32 R0, R4 ;  /* 0x0000000400007245 */ /* 0x004fc80000201400 */
[----:B------:R-:W-:-:S04]  /*0360*/  F2FP.BF16.F32.PACK_AB R0, RZ, R0 ;  /* 0x00000000ff00723e */ /* 0x000fc800000010ff */
[----:B------:R-:W-:Y:S01]  /*0370*/  PRMT R27, R0, 0x7610, R27 ;  /* 0x00007610001b7816 */ /* 0x000fe2000000001b */
[----:B------:R-:W-:Y:S06]  /*0380*/  BRA `(.L_x_2502) ;  /* 0x0000000c00a47947 */ /* 0x000fec0003800000 */
.L_x_2503:
[----:B------:R-:W2:Y:S02]  /*0390*/  LDG.E.U16 R4, desc[UR36][R4.64] ;  /* 0x0000002404047981 */ /* 0x000ea4000c1e1500 */
[----:B--2---:R-:W0:Y:S02]  /*03a0*/  I2F.S16 R0, R4 ;  /* 0x0000000400007306 */ /* 0x004e240000101400 */
[----:B0-----:R-:W-:-:S04]  /*03b0*/  F2FP.BF16.F32.PACK_AB R0, RZ, R0 ;  /* 0x00000000ff00723e */ /* 0x001fc800000010ff */
[----:B------:R-:W-:Y:S01]  /*03c0*/  PRMT R27, R0, 0x7610, R27 ;  /* 0x00007610001b7816 */ /* 0x000fe2000000001b */
[----:B------:R-:W-:Y:S06]  /*03d0*/  BRA `(.L_x_2502) ;  /* 0x0000000c00907947 */ /* 0x000fec0003800000 */
.L_x_2498:
        /* <DEDUP_REMOVED lines=9> */
.L_x_2506:
[----:B------:R-:W2:Y:S02]  /*0470*/  LDG.E.U16 R0, desc[UR36][R4.64] ;  /* 0x0000002404007981 */ /* 0x000ea4000c1e1500 */
[----:B--2---:R-:W-:-:S05]  /*0480*/  HADD2.F32 R0, -RZ, R0.H0_H0 ;  /* 0x20000000ff007230 */ /* 0x004fca0000004100 */
[----:B------:R-:W-:-:S04]  /*0490*/  F2FP.BF16.F32.PACK_AB R0, RZ, R0 ;  /* 0x00000000ff00723e */ /* 0x000fc800000010ff */
[----:B------:R-:W-:Y:S01]  /*04a0*/  PRMT R27, R0, 0x7610, R27 ;  /* 0x00007610001b7816 */ /* 0x000fe2000000001b */
[----:B------:R-:W-:Y:S06]  /*04b0*/  BRA `(.L_x_2502) ;  /* 0x0000000c00587947 */ /* 0x000fec0003800000 */
.L_x_2505:
        /* <DEDUP_REMOVED lines=9> */
.L_x_2508:
[----:B------:R-:W2:Y:S02]  /*0550*/  LDG.E.U16 R4, desc[UR36][R4.64] ;  /* 0x0000002404047981 */ /* 0x000ea4000c1e1500 */
[----:B--2---:R-:W-:-:S05]  /*0560*/  HADD2.F32 R0, -RZ, R4.H0_H0 ;  /* 0x20000004ff007230 */ /* 0x004fca0000004100 */
[----:B------:R-:W-:-:S04]  /*0570*/  F2FP.BF16.F32.PACK_AB R0, RZ, R0 ;  /* 0x00000000ff00723e */ /* 0x000fc800000010ff */
[----:B------:R-:W-:Y:S01]  /*0580*/  PRMT R27, R0, 0x7610, R27 ;  /* 0x00007610001b7816 */ /* 0x000fe2000000001b */
[----:B------:R-:W-:Y:S06]  /*0590*/  BRA `(.L_x_2502) ;  /* 0x0000000c00207947 */ /* 0x000fec0003800000 */
.L_x_2507:
        /* <DEDUP_REMOVED lines=13> */
.L_x_2497:
        /* <DEDUP_REMOVED lines=14> */
.L_x_2511:
        /* <DEDUP_REMOVED lines=13> */
.L_x_2510:
        /* <DEDUP_REMOVED lines=27> */
.L_x_2513:
        /* <DEDUP_REMOVED lines=12> */
[----:B------:R-:W-:-:S04]  /*0a90*/  F2FP.BF16.F32.PACK_AB R0, RZ, R0 ;  /* 0x00000000ff00723e */ /* 0x000fc800000010ff */
[----:B------:R-:W-:Y:S01]  /*0aa0*/  PRMT R27, R0, 0x7610, R27 ;  /* 0x00007610001b7816 */ /* 0x000fe2000000001b */
[----:B------:R-:W-:Y:S06]  /*0ab0*/  BRA `(.L_x_2502) ;  /* 0x0000000400d87947 */ /* 0x000fec0003800000 */
.L_x_2512:
[----:B------:R0:W5:Y:S01]  /*0ac0*/  LDG.E.U16 R27, desc[UR36][R4.64] ;  /* 0x00000024041b7981 */ /* 0x000162000c1e1500 */
[----:B------:R-:W-:Y:S05]  /*0ad0*/  BRA `(.L_x_2502) ;  /* 0x0000000400d07947 */ /* 0x000fea0003800000 */
.L_x_2509:
        /* <DEDUP_REMOVED lines=13> */
.L_x_2516:
        /* <DEDUP_REMOVED lines=21> */
.L_x_2520:
[----:B------:R-:W-:Y:S05]  /*0d00*/  BSYNC.RECONVERGENT B1 ;  /* 0x0000000000017941 */ /* 0x000fea0003800200 */
.L_x_2519:
[----:B------:R-:W-:Y:S01]  /*0d10*/  IMAD.SHL.U32 R0, R0, 0x100000, RZ ;  /* 0x0010000000007824 */ /* 0x000fe200078e00ff */
[----:B------:R-:W-:-:S04]  /*0d20*/  LEA R3, R3, 0x3b800000, 0x17 ;  /* 0x3b80000003037811 */ /* 0x000fc800078eb8ff */
[----:B------:R-:W-:-:S07]  /*0d30*/  LOP3.LUT R0, R3, R0, R7, 0xfe, !PT ;  /* 0x0000000003007212 */ /* 0x000fce00078efe07 */
.L_x_2518:
[----:B------:R-:W-:Y:S05]  /*0d40*/  BSYNC.RECONVERGENT B0 ;  /* 0x0000000000007941 */ /* 0x000fea0003800200 */
.L_x_2517:
[----:B------:R-:W-:-:S04]  /*0d50*/  F2FP.BF16.F32.PACK_AB R0, RZ, R0 ;  /* 0x00000000ff00723e */ /* 0x000fc800000010ff */
[----:B------:R-:W-:Y:S01]  /*0d60*/  PRMT R27, R0, 0x7610, R27 ;  /* 0x00007610001b7816 */ /* 0x000fe2000000001b */
[----:B------:R-:W-:Y:S06]  /*0d70*/  BRA `(.L_x_2502) ;  /* 0x0000000400287947 */ /* 0x000fec0003800000 */
.L_x_2515:
        /* <DEDUP_REMOVED lines=21> */
.L_x_2524:
[----:B------:R-:W-:Y:S05]  /*0ed0*/  BSYNC.RECONVERGENT B1 ;  /* 0x0000000000017941 */ /* 0x000fea0003800200 */
.L_x_2523:
[----:B------:R-:W-:Y:S01]  /*0ee0*/  IMAD.SHL.U32 R0, R0, 0x200000, RZ ;  /* 0x0020000000007824 */ /* 0x000fe200078e00ff */
[----:B------:R-:W-:-:S04]  /*0ef0*/  LEA R3, R3, 0x37800000, 0x17 ;  /* 0x3780000003037811 */ /* 0x000fc800078eb8ff */
[----:B------:R-:W-:-:S07]  /*0f00*/  LOP3.LUT R0, R3, R0, R7, 0xfe, !PT ;  /* 0x0000000003007212 */ /* 0x000fce00078efe07 */
.L_x_2522:
[----:B------:R-:W-:Y:S05]  /*0f10*/  BSYNC.RECONVERGENT B0 ;  /* 0x0000000000007941 */ /* 0x000fea0003800200 */
.L_x_2521:
[----:B------:R-:W-:-:S04]  /*0f20*/  F2FP.BF16.F32.PACK_AB R0, RZ, R0 ;  /* 0x00000000ff00723e */ /* 0x000fc800000010ff */
[----:B------:R-:W-:Y:S01]  /*0f30*/  PRMT R27, R0, 0x7610, R27 ;  /* 0x00007610001b7816 */ /* 0x000fe2000000001b */
[----:B------:R-:W-:Y:S06]  /*0f40*/  BRA `(.L_x_2502) ;  /* 0x0000000000b47947 */ /* 0x000fec0003800000 */
.L_x_2514:
[----:B------:R-:W-:-:S09]  /*0f50*/  UISETP.NE.AND UP0, UPT, UR4, 0x1c, UPT ;  /* 0x0000001c0400788c */ /* 0x000fd2000bf05270 */
[----:B------:R-:W-:Y:S05]  /*0f60*/  BRA.U !UP0, `(.L_x_2525) ;  /* 0x00000001089c7547 */ /* 0x000fea000b800000 */
[----:B------:R-:W-:-:S09]  /*0f70*/  UISETP.NE.AND UP0, UPT, UR4, 0x1d, UPT ;  /* 0x0000001d0400788c */ /* 0x000fd2000bf05270 */
[----:B------:R-:W-:Y:S05]  /*0f80*/  BRA.U !UP0, `(.L_x_2526) ;  /* 0x0000000108807547 */ /* 0x000fea000b800000 */
[----:B------:R-:W-:-:S09]  /*0f90*/  UISETP.NE.AND UP0, UPT, UR4, 0x2c, UPT ;  /* 0x0000002c0400788c */ /* 0x000fd2000bf05270 */
[----:B------:R-:W-:Y:S05]  /*0fa0*/  BRA.U !UP0, `(.L_x_2527) ;  /* 0x0000000108487547 */ /* 0x000fea000b800000 */
.L_x_2501:
        /* <DEDUP_REMOVED lines=16> */
.L_x_2528:
[----:B------:R-:W-:Y:S01]  /*10b0*/  PRMT R27, RZ, 0x7610, R27 ;  /* 0x00007610ff1b7816 */ /* 0x000fe2000000001b */
[----:B------:R-:W-:Y:S06]  /*10c0*/  BRA `(.L_x_2502) ;  /* 0x0000000000547947 */ /* 0x000fec0003800000 */
.L_x_2527:
        /* <DEDUP_REMOVED lines=8> */
.L_x_2530:
[----:B------:R-:W-:Y:S05]  /*1150*/  BSYNC.RECONVERGENT B0 ;  /* 0x0000000000007941 */ /* 0x000fea0003800200 */
.L_x_2529:
[----:B------:R-:W-:-:S04]  /*1160*/  F2FP.BF16.F32.PACK_AB R0, RZ, R0 ;  /* 0x00000000ff00723e */ /* 0x000fc800000010ff */
[----:B------:R-:W-:Y:S01]  /*1170*/  PRMT R27, R0, 0x7610, R27 ;  /* 0x00007610001b7816 */ /* 0x000fe2000000001b */
[----:B------:R-:W-:Y:S06]  /*1180*/  BRA `(.L_x_2502) ;  /* 0x0000000000247947 */ /* 0x000fec0003800000 */
.L_x_2526:
[----:B------:R-:W2:Y:S02]  /*1190*/  LDG.E.64 R4, desc[UR36][R4.64] ;  /* 0x0000002404047981 */ /* 0x000ea4000c1e1b00 */
[----:B--2---:R-:W0:Y:S02]  /*11a0*/  I2F.U64 R0, R4 ;  /* 0x0000000400007312 */ /* 0x004e240000301000 */
[----:B0-----:R-:W-:-:S04]  /*11b0*/  F2FP.BF16.F32.PACK_AB R0, RZ, R0 ;  /* 0x00000000ff00723e */ /* 0x001fc800000010ff */
[----:B------:R-:W-:Y:S01]  /*11c0*/  PRMT R27, R0, 0x7610, R27 ;  /* 0x00007610001b7816 */ /* 0x000fe2000000001b */
[----:B------:R-:W-:Y:S06]  /*11d0*/  BRA `(.L_x_2502) ;  /* 0x0000000000107947 */ /* 0x000fec0003800000 */
.L_x_2525:
[----:B------:R-:W2:Y:S02]  /*11e0*/  LDG.E R4, desc[UR36][R4.64] ;  /* 0x0000002404047981 */ /* 0x000ea4000c1e1900 */
[----:B--2---:R-:W-:-:S04]  /*11f0*/  I2FP.F32.U32 R0, R4 ;  /* 0x0000000400007245 */ /* 0x004fc80000201000 */
[----:B------:R-:W-:-:S04]  /*1200*/  F2FP.BF16.F32.PACK_AB R0, RZ, R0 ;  /* 0x00000000ff00723e */ /* 0x000fc800000010ff */
[----:B------:R-:W-:-:S07]  /*1210*/  PRMT R27, R0, 0x7610, R27 ;  /* 0x00007610001b7816 */ /* 0x000fce000000001b */
.L_x_2502:
[----:B0-----:R-:W0:Y:S01]  /*1220*/  LDC.64 R4, c[0x0][0x398] ;  /* 0x0000e600ff047b82 */ /* 0x001e220000000a00 */
        /* <DEDUP_REMOVED lines=20> */
.L_x_2534:
[----:B------:R-:W2:Y:S02]  /*1370*/  LDG.E.U8 R4, desc[UR36][R4.64] ;  /* 0x0000002404047981 */ /* 0x000ea4000c1e1100 */
[----:B--2---:R-:W-:-:S04]  /*1380*/  I2FP.F32.U32 R0, R4 ;  /* 0x0000000400007245 */ /* 0x004fc80000201000 */
[----:B------:R-:W-:-:S04]  /*1390*/  F2FP.BF16.F32.PACK_AB R0, RZ, R0 ;  /* 0x00000000ff00723e */ /* 0x000fc800000010ff */
[----:B------:R-:W-:Y:S01]  /*13a0*/  PRMT R26, R0, 0x7610, R26 ;  /* 0x00007610001a7816 */ /* 0x000fe2000000001a */
[----:B------:R-:W-:Y:S06]  /*13b0*/  BRA `(.L_x_2536) ;  /* 0x0000000c00e47947 */ /* 0x000fec0003800000 */
.L_x_2533:
        /* <DEDUP_REMOVED lines=11> */
.L_x_2538:
[----:B------:R-:W2:Y:S02]  /*1470*/  LDG.E R4, desc[UR36][R4.64] ;  /* 0x0000002404047981 */ /* 0x000ea4000c1e1900 */
[----:B--2---:R-:W-:-:S04]  /*1480*/  I2FP.F32.S32 R0, R4 ;  /* 0x0000000400007245 */ /* 0x004fc80000201400 */
[----:B------:R-:W-:-:S04]  /*1490*/  F2FP.BF16.F32.PACK_AB R0, RZ, R0 ;  /* 0x00000000ff00723e */ /* 0x000fc800000010ff */
[----:B------:R-:W-:Y:S01]  /*14a0*/  PRMT R26, R0, 0x7610, R26 ;  /* 0x00007610001a7816 */ /* 0x000fe2000000001a */
[----:B------:R-:W-:Y:S06]  /*14b0*/  BRA `(.L_x_2536) ;  /* 0x0000000c00a47947 */ /* 0x000fec0003800000 */
.L_x_2537:
[----:B------:R-:W2:Y:S02]  /*14c0*/  LDG.E.U16 R4, desc[UR36][R4.64] ;  /* 0x0000002404047981 */ /* 0x000ea4000c1e1500 */
[----:B--2---:R-:W0:Y:S02]  /*14d0*/  I2F.S16 R0, R4 ;  /* 0x0000000400007306 */ /* 0x004e240000101400 */
[----:B0-----:R-:W-:-:S04]  /*14e0*/  F2FP.BF16.F32.PACK_AB R0, RZ, R0 ;  /* 0x00000000ff00723e */ /* 0x001fc800000010ff */
[----:B------:R-:W-:Y:S01]  /*14f0*/  PRMT R26, R0, 0x7610, R26 ;  /* 0x00007610001a7816 */ /* 0x000fe2000000001a */
[----:B------:R-:W-:Y:S06]  /*1500*/  BRA `(.L_x_2536) ;  /* 0x0000000c00907947 */ /* 0x000fec0003800000 */
.L_x_2532:
        /* <DEDUP_REMOVED lines=9> */
.L_x_2540:
[----:B------:R-:W2:Y:S02]  /*15a0*/  LDG.E.U16 R0, desc[UR36][R4.64] ;  /* 0x0000002404007981 */ /* 0x000ea4000c1e1500 */
[----:B--2---:R-:W-:-:S05]  /*15b0*/  HADD2.F32 R0, -RZ, R0.H0_H0 ;  /* 0x20000000ff007230 */ /* 0x004fca0000004100 */
[----:B------:R-:W-:-:S04]  /*15c0*/  F2FP.BF16.F32.PACK_AB R0, RZ, R0 ;  /* 0x00000000ff00723e */ /* 0x000fc800000010ff */
[----:B------:R-:W-:Y:S01]  /*15d0*/  PRMT R26, R0, 0x7610, R26 ;  /* 0x00007610001a7816 */ /* 0x000fe2000000001a */
[----:B------:R-:W-:Y:S06]  /*15e0*/  BRA `(.L_x_2536) ;  /* 0x0000000c00587947 */ /* 0x000fec0003800000 */
.L_x_2539:
        /* <DEDUP_REMOVED lines=9> */
.L_x_2542:
[----:B------:R-:W2:Y:S02]  /*1680*/  LDG.E.U16 R4, desc[UR36][R4.64] ;  /* 0x0000002404047981 */ /* 0x000ea4000c1e1500 */
[----:B--2---:R-:W-:-:S05]  /*1690*/  HADD2.F32 R0, -RZ, R4.H0_H0 ;  /* 0x20000004ff007230 */ /* 0x004fca0000004100 */
[----:B------:R-:W-:-:S04]  /*16a0*/  F2FP.BF16.F32.PACK_AB R0, RZ, R0 ;  /* 0x00000000ff00723e */ /* 0x000fc800000010ff */
[----:B------:R-:W-:Y:S01]  /*16b0*/  PRMT R26, R0, 0x7610, R26 ;  /* 0x00007610001a7816 */ /* 0x000fe2000000001a */
[----:B------:R-:W-:Y:S06]  /*16c0*/  BRA `(.L_x_2536) ;  /* 0x0000000c00207947 */ /* 0x000fec0003800000 */
.L_x_2541:
        /* <DEDUP_REMOVED lines=13> */
.L_x_2531:
        /* <DEDUP_REMOVED lines=14> */
.L_x_2545:
        /* <DEDUP_REMOVED lines=13> */
.L_x_2544:
        /* <DEDUP_REMOVED lines=27> */
.L_x_2547:
        /* <DEDUP_REMOVED lines=15> */
.L_x_2546:
[----:B------:R0:W5:Y:S01]  /*1bf0*/  LDG.E.U16 R26, desc[UR36][R4.64] ;  /* 0x00000024041a7981 */ /* 0x000162000c1e1500 */
[----:B------:R-:W-:Y:S05]  /*1c00*/  BRA `(.L_x_2536) ;  /* 0x0000000400d07947 */ /* 0x000fea0003800000 */
.L_x_2543:
        /* <DEDUP_REMOVED lines=13> */
.L_x_2550:
        /* <DEDUP_REMOVED lines=21> */
.L_x_2554:
[----:B------:R-:W-:Y:S05]  /*1e30*/  BSYNC.RECONVERGENT B1 ;  /* 0x0000000000017941 */ /* 0x000fea0003800200 */
.L_x_2553:
[----:B------:R-:W-:Y:S01]  /*1e40*/  IMAD.SHL.U32 R0, R0, 0x100000, RZ ;  /* 0x0010000000007824 */ /* 0x000fe200078e00ff */
[----:B------:R-:W-:-:S04]  /*1e50*/  LEA R3, R3, 0x3b800000, 0x17 ;  /* 0x3b80000003037811 */ /* 0x000fc800078eb8ff */
[----:B------:R-:W-:-:S07]  /*1e60*/  LOP3.LUT R0, R3, R0, R7, 0xfe, !PT ;  /* 0x0000000003007212 */ /* 0x000fce00078efe07 */
.L_x_2552:
[----:B------:R-:W-:Y:S05]  /*1e70*/  BSYNC.RECONVERGENT B0 ;  /* 0x0000000000007941 */ /* 0x000fea0003800200 */
.L_x_2551:
[----:B------:R-:W-:-:S04]  /*1e80*/  F2FP.BF16.F32.PACK_AB R0, RZ, R0 ;  /* 0x00000000ff00723e */ /* 0x000fc800000010ff */
[----:B------:R-:W-:Y:S01]  /*1e90*/  PRMT R26, R0, 0x7610, R26 ;  /* 0x00007610001a7816 */ /* 0x000fe2000000001a */
[----:B------:R-:W-:Y:S06]  /*1ea0*/  BRA `(.L_x_2536) ;  /* 0x0000000400287947 */ /* 0x000fec0003800000 */
.L_x_2549:
        /* <DEDUP_REMOVED lines=21> */
.L_x_2558:
[----:B------:R-:W-:Y:S05]  /*2000*/  BSYNC.RECONVERGENT B1 ;  /* 0x0000000000017941 */ /* 0x000fea0003800200 */
.L_x_2557:
[----:B------:R-:W-:Y:S01]  /*2010*/  IMAD.SHL.U32 R0, R0, 0x200000, RZ ;  /* 0x0020000000007824 */ /* 0x000fe200078e00ff */
[----:B------:R-:W-:-:S04]  /*2020*/  LEA R3, R3, 0x37800000, 0x17 ;  /* 0x3780000003037811 */ /* 0x000fc800078eb8ff */
[----:B------:R-:W-:-:S07]  /*2030*/  LOP3.LUT R0, R3, R0, R7, 0xfe, !PT ;  /* 0x0000000003007212 */ /* 0x000fce00078efe07 */
.L_x_2556:
[----:B------:R-:W-:Y:S05]  /*2040*/  BSYNC.RECONVERGENT B0 ;  /* 0x0000000000007941 */ /* 0x000fea0003800200 */
.L_x_2555:
[----:B------:R-:W-:-:S04]  /*2050*/  F2FP.BF16.F32.PACK_AB R0, RZ, R0 ;  /* 0x00000000ff00723e */ /* 0x000fc800000010ff */
[----:B------:R-:W-:Y:S01]  /*2060*/  PRMT R26, R0, 0x7610, R26 ;  /* 0x00007610001a7816 */ /* 0x000fe2000000001a */
[----:B------:R-:W-:Y:S06]  /*2070*/  BRA `(.L_x_2536) ;  /* 0x0000000000b47947 */ /* 0x000fec0003800000 */
.L_x_2548:
[----:B------:R-:W-:-:S09]  /*2080*/  UISETP.NE.AND UP0, UPT, UR4, 0x1c, UPT ;  /* 0x0000001c0400788c */ /* 0x000fd2000bf05270 */
[----:B------:R-:W-:Y:S05]  /*2090*/  BRA.U !UP0, `(.L_x_2559) ;  /* 0x00000001089c7547 */ /* 0x000fea000b800000 */
[----:B------:R-:W-:-:S09]  /*20a0*/  UISETP.NE.AND UP0, UPT, UR4, 0x1d, UPT ;  /* 0x0000001d0400788c */ /* 0x000fd2000bf05270 */
[----:B------:R-:W-:Y:S05]  /*20b0*/  BRA.U !UP0, `(.L_x_2560) ;  /* 0x0000000108807547 */ /* 0x000fea000b800000 */
[----:B------:R-:W-:-:S09]  /*20c0*/  UISETP.NE.AND UP0, UPT, UR4, 0x2c, UPT ;  /* 0x0000002c0400788c */ /* 0x000fd2000bf05270 */
[----:B------:R-:W-:Y:S05]  /*20d0*/  BRA.U !UP0, `(.L_x_2561) ;  /* 0x0000000108487547 */ /* 0x000fea000b800000 */
.L_x_2535:
        /* <DEDUP_REMOVED lines=16> */
.L_x_2562:
[----:B------:R-:W-:Y:S01]  /*21e0*/  PRMT R26, RZ, 0x7610, R26 ;  /* 0x00007610ff1a7816 */ /* 0x000fe2000000001a */
[----:B------:R-:W-:Y:S06]  /*21f0*/  BRA `(.L_x_2536) ;  /* 0x0000000000547947 */ /* 0x000fec0003800000 */
.L_x_2561:
        /* <DEDUP_REMOVED lines=8> */
.L_x_2564:
[----:B------:R-:W-:Y:S05]  /*2280*/  BSYNC.RECONVERGENT B0 ;  /* 0x0000000000007941 */ /* 0x000fea0003800200 */
.L_x_2563:
[----:B------:R-:W-:-:S04]  /*2290*/  F2FP.BF16.F32.PACK_AB R0, RZ, R0 ;  /* 0x00000000ff00723e */ /* 0x000fc800000010ff */
[----:B------:R-:W-:Y:S01]  /*22a0*/  PRMT R26, R0, 0x7610, R26 ;  /* 0x00007610001a7816 */ /* 0x000fe2000000001a */
[----:B------:R-:W-:Y:S06]  /*22b0*/  BRA `(.L_x_2536) ;  /* 0x0000000000247947 */ /* 0x000fec0003800000 */
.L_x_2560:
[----:B------:R-:W2:Y:S02]  /*22c0*/  LDG.E.64 R4, desc[UR36][R4.64] ;  /* 0x0000002404047981 */ /* 0x000ea4000c1e1b00 */
[----:B--2---:R-:W0:Y:S02]  /*22d0*/  I2F.U64 R0, R4 ;  /* 0x0000000400007312 */ /* 0x004e240000301000 */
[----:B0-----:R-:W-:-:S04]  /*22e0*/  F2FP.BF16.F32.PACK_AB R0, RZ, R0 ;  /* 0x00000000ff00723e */ /* 0x001fc800000010ff */
[----:B------:R-:W-:Y:S01]  /*22f0*/  PRMT R26, R0, 0x7610, R26 ;  /* 0x00007610001a7816 */ /* 0x000fe2000000001a */
[----:B------:R-:W-:Y:S06]  /*2300*/  BRA `(.L_x_2536) ;  /* 0x0000000000107947 */ /* 0x000fec0003800000 */
.L_x_2559:
[----:B------:R-:W2:Y:S02]  /*2310*/  LDG.E R4, desc[UR36][R4.64] ;  /* 0x0000002404047981 */ /* 0x000ea4000c1e1900 */
[----:B--2---:R-:W-:-:S04]  /*2320*/  I2FP.F32.U32 R0, R4 ;  /* 0x0000000400007245 */ /* 0x004fc80000201000 */
[----:B------:R-:W-:-:S04]  /*2330*/  F2FP.BF16.F32.PACK_AB R0, RZ, R0 ;  /* 0x00000000ff00723e */ /* 0x000fc800000010ff */
[----:B------:R-:W-:-:S07]  /*2340*/  PRMT R26, R0, 0x7610, R26 ;  /* 0x00007610001a7816 */ /* 0x000fce000000001a */
.L_x_2536:
[----:B------:R-:W-:-:S07]  /*2350*/  VIADD R23, R25, 0x80 ;  /* 0x0000008019177836 */ /* 0x000fce0000000000 */
.L_x_2496:
[----:B------:R-:W-:Y:S05]  /*2360*/  BSYNC.RECONVERGENT B6 ;  /* 0x0000000000067941 */ /* 0x000fea0003800200 */
.L_x_2495:
[----:B------:R-:W-:Y:S01]  /*2370*/  ISETP.GE.AND P0, PT, R23, R16, PT ;  /* 0x000000101700720c */ /* 0x000fe20003f06270 */
[----:B------:R-:W-:Y:S01]  /*2380*/  BSSY.RECONVERGENT B6, `(.L_x_2565) ;  /* 0x000022c000067945 */ /* 0x000fe20003800200 */
[----:B------:R-:W-:Y:S02]  /*2390*/  PRMT R24, RZ, 0x7610, R24 ;  /* 0x00007610ff187816 */ /* 0x000fe40000000018 */
[----:B------:R-:W-:-:S09]  /*23a0*/  PRMT R22, RZ, 0x7610, R22 ;  /* 0x00007610ff167816 */ /* 0x000fd20000000016 */
[----:B------:R-:W-:Y:S05]  /*23b0*/  @P0 BRA `(.L_x_2566) ;  /* 0x0000002000a00947 */ /* 0x000fea0003800000 */
[----:B0-----:R-:W0:Y:S01]  /*23c0*/  LDC.64 R4, c[0x0][0x390] ;  /* 0x0000e400ff047b82 */ /* 0x001e220000000a00 */
        /* <DEDUP_REMOVED lines=21> */
.L_x_2570:
[----:B------:R-:W2:Y:S02]  /*2520*/  LDG.E.U8 R4, desc[UR36][R4.64] ;  /* 0x0000002404047981 */ /* 0x000ea4000c1e1100 */
[----:B--2---:R-:W-:-:S04]  /*2530*/  I2FP.F32.U32 R0, R4 ;  /* 0x0000000400007245 */ /* 0x004fc80000201000 */
[----:B------:R-:W-:-:S04]  /*2540*/  F2FP.BF16.F32.PACK_AB R0, RZ, R0 ;  /* 0x00000000ff00723e */ /* 0x000fc800000010ff */
[----:B------:R-:W-:Y:S01]  /*2550*/  PRMT R24, R0, 0x7610, R24 ;  /* 0x0000761000187816 */ /* 0x000fe20000000018 */
[----:B------:R-:W-:Y:S06]  /*2560*/  BRA `(.L_x_2572) ;  /* 0x0000000c00e47947 */ /* 0x000fec0003800000 */
.L_x_2569:
        /* <DEDUP_REMOVED lines=11> */
.L_x_2574:
[----:B------:R-:W2:Y:S02]  /*2620*/  LDG.E R4, desc[UR36][R4.64] ;  /* 0x0000002404047981 */ /* 0x000ea4000c1e1900 */
[----:B--2---:R-:W-:-:S04]  /*2630*/  I2FP.F32.S32 R0, R4 ;  /* 0x0000000400007245 */ /* 0x004fc80000201400 */
[----:B------:R-:W-:-:S04]  /*2640*/  F2FP.BF16.F32.PACK_AB R0, RZ, R0 ;  /* 0x00000000ff00723e */ /* 0x000fc800000010ff */
[----:B------:R-:W-:Y:S01]  /*2650*/  PRMT R24, R0, 0x7610, R24 ;  /* 0x0000761000187816 */ /* 0x000fe20000000018 */
[----:B------:R-:W-:Y:S06]  /*2660*/  BRA `(.L_x_2572) ;  /* 0x0000000c00a47947 */ /* 0x000fec0003800000 */
.L_x_2573:
[----:B------:R-:W2:Y:S02]  /*2670*/  LDG.E.U16 R4, desc[UR36][R4.64] ;  /* 0x0000002404047981 */ /* 0x000ea4000c1e1500 */
[----:B--2---:R-:W0:Y:S02]  /*2680*/  I2F.S16 R0, R4 ;  /* 0x0000000400007306 */ /* 0x004e240000101400 */
[----:B0-----:R-:W-:-:S04]  /*2690*/  F2FP.BF16.F32.PACK_AB R0, RZ, R0 ;  /* 0x00000000ff00723e */ /* 0x001fc800000010ff */
[----:B------:R-:W-:Y:S01]  /*26a0*/  PRMT R24, R0, 0x7610, R24 ;  /* 0x0000761000187816 */ /* 0x000fe20000000018 */
[----:B------:R-:W-:Y:S06]  /*26b0*/  BRA `(.L_x_2572) ;  /* 0x0000000c00907947 */ /* 0x000fec0003800000 */
.L_x_2568:
        /* <DEDUP_REMOVED lines=9> */
.L_x_2576:
[----:B------:R-:W2:Y:S02]  /*2750*/  LDG.E.U16 R0, desc[UR36][R4.64] ;  /* 0x0000002404007981 */ /* 0x000ea4000c1e1500 */
[----:B--2---:R-:W-:-:S05]  /*2760*/  HADD2.F32 R0, -RZ, R0.H0_H0 ;  /* 0x20000000ff007230 */ /* 0x004fca0000004100 */
[----:B------:R-:W-:-:S04]  /*2770*/  F2FP.BF16.F32.PACK_AB R0, RZ, R0 ;  /* 0x00000000ff00723e */ /* 0x000fc800000010ff */
[----:B------:R-:W-:Y:S01]  /*2780*/  PRMT R24, R0, 0x7610, R24 ;  /* 0x0000761000187816 */ /* 0x000fe20000000018 */
[----:B------:R-:W-:Y:S06]  /*2790*/  BRA `(.L_x_2572) ;  /* 0x0000000c00587947 */ /* 0x000fec0003800000 */
.L_x_2575:
        /* <DEDUP_REMOVED lines=9> */
.L_x_2578:
[----:B------:R-:W2:Y:S02]  /*2830*/  LDG.E.U16 R4, desc[UR36][R4.64] ;  /* 0x0000002404047981 */ /* 0x000ea4000c1e1500 */
[----:B--2---:R-:W-:-:S05]  /*2840*/  HADD2.F32 R0, -RZ, R4.H0_H0 ;  /* 0x20000004ff007230 */ /* 0x004fca0000004100 */
[----:B------:R-:W-:-:S04]  /*2850*/  F2FP.BF16.F32.PACK_AB R0, RZ, R0 ;  /* 0x00000000ff00723e */ /* 0x000fc800000010ff */
[----:B------:R-:W-:Y:S01]  /*2860*/  PRMT R24, R0, 0x7610, R24 ;  /* 0x0000761000187816 */ /* 0x000fe20000000018 */
[----:B------:R-:W-:Y:S06]  /*2870*/  BRA `(.L_x_2572) ;  /* 0x0000000c00207947 */ /* 0x000fec0003800000 */
.L_x_2577:
        /* <DEDUP_REMOVED lines=13> */
.L_x_2567:
        /* <DEDUP_REMOVED lines=14> */
.L_x_2581:
        /* <DEDUP_REMOVED lines=13> */
.L_x_2580:
        /* <DEDUP_REMOVED lines=27> */
.L_x_2583:
        /* <DEDUP_REMOVED lines=12> */
[----:B------:R-:W-:-:S04]  /*2d70*/  F2FP.BF16.F32.PACK_AB R0, RZ, R0 ;  /* 0x00000000ff00723e */ /* 0x000fc800000010ff */
[----:B------:R-:W-:Y:S01]  /*2d80*/  PRMT R24, R0, 0x7610, R24 ;  /* 0x0000761000187816 */ /* 0x000fe20000000018 */
[----:B------:R-:W-:Y:S06]  /*2d90*/  BRA `(.L_x_2572) ;  /* 0x0000000400d87947 */ /* 0x000fec0003800000 */
.L_x_2582:
[----:B------:R0:W5:Y:S01]  /*2da0*/  LDG.E.U16 R24, desc[UR36][R4.64] ;  /* 0x0000002404187981 */ /* 0x000162000c1e1500 */
[----:B------:R-:W-:Y:S05]  /*2db0*/  BRA `(.L_x_2572) ;  /* 0x0000000400d07947 */ /* 0x000fea0003800000 */
.L_x_2579:
        /* <DEDUP_REMOVED lines=13> */
.L_x_2586:
        /* <DEDUP_REMOVED lines=21> */
.L_x_2590:
[----:B------:R-:W-:Y:S05]  /*2fe0*/  BSYNC.RECONVERGENT B1 ;  /* 0x0000000000017941 */ /* 0x000fea0003800200 */
.L_x_2589:
[----:B------:R-:W-:Y:S01]  /*2ff0*/  IMAD.SHL.U32 R0, R0, 0x100000, RZ ;  /* 0x0010000000007824 */ /* 0x000fe200078e00ff */
[----:B------:R-:W-:-:S04]  /*3000*/  LEA R3, R3, 0x3b800000, 0x17 ;  /* 0x3b80000003037811 */ /* 0x000fc800078eb8ff */
[----:B------:R-:W-:-:S07]  /*3010*/  LOP3.LUT R0, R3, R0, R7, 0xfe, !PT ;  /* 0x0000000003007212 */ /* 0x000fce00078efe07 */
.L_x_2588:
[----:B------:R-:W-:Y:S05]  /*3020*/  BSYNC.RECONVERGENT B0 ;  /* 0x0000000000007941 */ /* 0x000fea0003800200 */
.L_x_2587:
[----:B------:R-:W-:-:S04]  /*3030*/  F2FP.BF16.F32.PACK_AB R0, RZ, R0 ;  /* 0x00000000ff00723e */ /* 0x000fc800000010ff */
[----:B------:R-:W-:Y:S01]  /*3040*/  PRMT R24, R0, 0x7610, R24 ;  /* 0x0000761000187816 */ /* 0x000fe20000000018 */
[----:B------:R-:W-:Y:S06]  /*3050*/  BRA `(.L_x_2572) ;  /* 0x0000000400287947 */ /* 0x000fec0003800000 */
.L_x_2585:
        /* <DEDUP_REMOVED lines=21> */
.L_x_2594:
[----:B------:R-:W-:Y:S05]  /*31b0*/  BSYNC.RECONVERGENT B1 ;  /* 0x0000000000017941 */ /* 0x000fea0003800200 */
.L_x_2593:
[----:B------:R-:W-:Y:S01]  /*31c0*/  IMAD.SHL.U32 R0, R0, 0x200000, RZ ;  /* 0x0020000000007824 */ /* 0x000fe200078e00ff */
[----:B------:R-:W-:-:S04]  /*31d0*/  LEA R3, R3, 0x37800000, 0x17 ;  /* 0x3780000003037811 */ /* 0x000fc800078eb8ff */
[----:B------:R-:W-:-:S07]  /*31e0*/  LOP3.LUT R0, R3, R0, R7, 0xfe, !PT ;  /* 0x0000000003007212 */ /* 0x000fce00078efe07 */
.L_x_2592:
[----:B------:R-:W-:Y:S05]  /*31f0*/  BSYNC.RECONVERGENT B0 ;  /* 0x0000000000007941 */ /* 0x000fea0003800200 */
.L_x_2591:
[----:B------:R-:W-:-:S04]  /*3200*/  F2FP.BF16.F32.PACK_AB R0, RZ, R0 ;  /* 0x00000000ff00723e */ /* 0x000fc800000010ff */
[----:B------:R-:W-:Y:S01]  /*3210*/  PRMT R24, R0, 0x7610, R24 ;  /* 0x0000761000187816 */ /* 0x000fe20000000018 */
[----:B------:R-:W-:Y:S06]  /*3220*/  BRA `(.L_x_2572) ;  /* 0x0000000000b47947 */ /* 0x000fec0003800000 */
.L_x_2584:
        /* <DEDUP_REMOVED lines=14> */
.L_x_2598:
[----:B------:R-:W-:Y:S05]  /*3310*/  BSYNC.RECONVERGENT B0 ;  /* 0x0000000000007941 */ /* 0x000fea0003800200 */
.L_x_2597:
[----:B------:R-:W-:-:S04]  /*3320*/  F2FP.BF16.F32.PACK_AB R0, RZ, R0 ;  /* 0x00000000ff00723e */ /* 0x000fc800000010ff */
[----:B------:R-:W-:Y:S01]  /*3330*/  PRMT R24, R0, 0x7610, R24 ;  /* 0x0000761000187816 */ /* 0x000fe20000000018 */
[----:B------:R-:W-:Y:S06]  /*3340*/  BRA `(.L_x_2572) ;  /* 0x00000000006c7947 */ /* 0x000fec0003800000 */
.L_x_2571:
        /* <DEDUP_REMOVED lines=16> */
.L_x_2599:
[----:B------:R-:W-:Y:S01]  /*3450*/  PRMT R24, RZ, 0x7610, R24 ;  /* 0x00007610ff187816 */ /* 0x000fe20000000018 */
[----:B------:R-:W-:Y:S06]  /*3460*/  BRA `(.L_x_2572) ;  /* 0x0000000000247947 */ /* 0x000fec0003800000 */
.L_x_2596:
[----:B------:R-:W2:Y:S02]  /*3470*/  LDG.E.64 R4, desc[UR36][R4.64] ;  /* 0x0000002404047981 */ /* 0x000ea4000c1e1b00 */
[----:B--2---:R-:W0:Y:S02]  /*3480*/  I2F.U64 R0, R4 ;  /* 0x0000000400007312 */ /* 0x004e240000301000 */
[----:B0-----:R-:W-:-:S04]  /*3490*/  F2FP.BF16.F32.PACK_AB R0, RZ, R0 ;  /* 0x00000000ff00723e */ /* 0x001fc800000010ff */
[----:B------:R-:W-:Y:S01]  /*34a0*/  PRMT R24, R0, 0x7610, R24 ;  /* 0x0000761000187816 */ /* 0x000fe20000000018 */
[----:B------:R-:W-:Y:S06]  /*34b0*/  BRA `(.L_x_2572) ;  /* 0x0000000000107947 */ /* 0x000fec0003800000 */
.L_x_2595:
[----:B------:R-:W2:Y:S02]  /*34c0*/  LDG.E R4, desc[UR36][R4.64] ;  /* 0x0000002404047981 */ /* 0x000ea4000c1e1900 */
[----:B--2---:R-:W-:-:S04]  /*34d0*/  I2FP.F32.U32 R0, R4 ;  /* 0x0000000400007245 */ /* 0x004fc80000201000 */
[----:B------:R-:W-:-:S04]  /*34e0*/  F2FP.BF16.F32.PACK_AB R0, RZ, R0 ;  /* 0x00000000ff00723e */ /* 0x000fc800000010ff */
[----:B------:R-:W-:-:S07]  /*34f0*/  PRMT R24, R0, 0x7610, R24 ;  /* 0x0000761000187816 */ /* 0x000fce0000000018 */
.L_x_2572:
        /* <DEDUP_REMOVED lines=21> */
.L_x_2603:
[----:B------:R-:W2:Y:S02]  /*3650*/  LDG.E.U8 R4, desc[UR36][R4.64] ;  /* 0x0000002404047981 */ /* 0x000ea4000c1e1100 */
[----:B--2---:R-:W-:-:S04]  /*3660*/  I2FP.F32.U32 R0, R4 ;  /* 0x0000000400007245 */ /* 0x004fc80000201000 */
[----:B------:R-:W-:-:S04]  /*3670*/  F2FP.BF16.F32.PACK_AB R0, RZ, R0 ;  /* 0x00000000ff00723e */ /* 0x000fc800000010ff */
[----:B------:R-:W-:Y:S01]  /*3680*/  PRMT R22, R0, 0x7610, R22 ;  /* 0x0000761000167816 */ /* 0x000fe20000000016 */
[----:B------:R-:W-:Y:S06]  /*3690*/  BRA `(.L_x_2605) ;  /* 0x0000000c00e47947 */ /* 0x000fec0003800000 */
.L_x_2602:
        /* <DEDUP_REMOVED lines=11> */
.L_x_2607:
[----:B------:R-:W2:Y:S02]  /*3750*/  LDG.E R4, desc[UR36][R4.64] ;  /* 0x0000002404047981 */ /* 0x000ea4000c1e1900 */
[----:B--2---:R-:W-:-:S04]  /*3760*/  I2FP.F32.S32 R0, R4 ;  /* 0x0000000400007245 */ /* 0x004fc80000201400 */
[----:B------:R-:W-:-:S04]  /*3770*/  F2FP.BF16.F32.PACK_AB R0, RZ, R0 ;  /* 0x00000000ff00723e */ /* 0x000fc800000010ff */
[----:B------:R-:W-:Y:S01]  /*3780*/  PRMT R22, R0, 0x7610, R22 ;  /* 0x0000761000167816 */ /* 0x000fe20000000016 */
[----:B------:R-:W-:Y:S06]  /*3790*/  BRA `(.L_x_2605) ;  /* 0x0000000c00a47947 */ /* 0x000fec0003800000 */
.L_x_2606:
[----:B------:R-:W2:Y:S02]  /*37a0*/  LDG.E.U16 R4, desc[UR36][R4.64] ;  /* 0x0000002404047981 */ /* 0x000ea4000c1e1500 */
[----:B--2---:R-:W0:Y:S02]  /*37b0*/  I2F.S16 R0, R4 ;  /* 0x0000000400007306 */ /* 0x004e240000101400 */
[----:B0-----:R-:W-:-:S04]  /*37c0*/  F2FP.BF16.F32.PACK_AB R0, RZ, R0 ;  /* 0x00000000ff00723e */ /* 0x001fc800000010ff */
[----:B------:R-:W-:Y:S01]  /*37d0*/  PRMT R22, R0, 0x7610, R22 ;  /* 0x0000761000167816 */ /* 0x000fe20000000016 */
[----:B------:R-:W-:Y:S06]  /*37e0*/  BRA `(.L_x_2605) ;  /* 0x0000000c00907947 */ /* 0x000fec0003800000 */
.L_x_2601:
        /* <DEDUP_REMOVED lines=9> */
.L_x_2609:
[----:B------:R-:W2:Y:S02]  /*3880*/  LDG.E.U16 R0, desc[UR36][R4.64] ;  /* 0x0000002404007981 */ /* 0x000ea4000c1e1500 */
[----:B--2---:R-:W-:-:S05]  /*3890*/  HADD2.F32 R0, -RZ, R0.H0_H0 ;  /* 0x20000000ff007230 */ /* 0x004fca0000004100 */
[----:B------:R-:W-:-:S04]  /*38a0*/  F2FP.BF16.F32.PACK_AB R0, RZ, R0 ;  /* 0x00000000ff00723e */ /* 0x000fc800000010ff */
[----:B------:R-:W-:Y:S01]  /*38b0*/  PRMT R22, R0, 0x7610, R22 ;  /* 0x0000761000167816 */ /* 0x000fe20000000016 */
[----:B------:R-:W-:Y:S06]  /*38c0*/  BRA `(.L_x_2605) ;  /* 0x0000000c00587947 */ /* 0x000fec0003800000 */
.L_x_2608:
        /* <DEDUP_REMOVED lines=9> */
.L_x_2611:
[----:B------:R-:W2:Y:S02]  /*3960*/  LDG.E.U16 R4, desc[UR36][R4.64] ;  /* 0x0000002404047981 */ /* 0x000ea4000c1e1500 */
[----:B--2---:R-:W-:-:S05]  /*3970*/  HADD2.F32 R0, -RZ, R4.H0_H0 ;  /* 0x20000004ff007230 */ /* 0x004fca0000004100 */
[----:B------:R-:W-:-:S04]  /*3980*/  F2FP.BF16.F32.PACK_AB R0, RZ, R0 ;  /* 0x00000000ff00723e */ /* 0x000fc800000010ff */
[----:B------:R-:W-:Y:S01]  /*3990*/  PRMT R22, R0, 0x7610, R22 ;  /* 0x0000761000167816 */ /* 0x000fe20000000016 */
[----:B------:R-:W-:Y:S06]  /*39a0*/  BRA `(.L_x_2605) ;  /* 0x0000000c00207947 */ /* 0x000fec0003800000 */
.L_x_2610:
        /* <DEDUP_REMOVED lines=13> */
.L_x_2600:
        /* <DEDUP_REMOVED lines=14> */
.L_x_2614:
        /* <DEDUP_REMOVED lines=13> */
.L_x_2613:
        /* <DEDUP_REMOVED lines=27> */
.L_x_2616:
        /* <DEDUP_REMOVED lines=15> */
.L_x_2615:
[----:B------:R0:W5:Y:S01]  /*3ed0*/  LDG.E.U16 R22, desc[UR36][R4.64] ;  /* 0x0000002404167981 */ /* 0x000162000c1e1500 */
[----:B------:R-:W-:Y:S05]  /*3ee0*/  BRA `(.L_x_2605) ;  /* 0x0000000400d07947 */ /* 0x000fea0003800000 */
.L_x_2612:
        /* <DEDUP_REMOVED lines=13> */
.L_x_2619:
        /* <DEDUP_REMOVED lines=21> */
.L_x_2623:
[----:B------:R-:W-:Y:S05]  /*4110*/  BSYNC.RECONVERGENT B1 ;  /* 0x0000000000017941 */ /* 0x000fea0003800200 */
.L_x_2622:
[----:B------:R-:W-:Y:S01]  /*4120*/  IMAD.SHL.U32 R0, R0, 0x100000, RZ ;  /* 0x0010000000007824 */ /* 0x000fe200078e00ff */
[----:B------:R-:W-:-:S04]  /*4130*/  LEA R3, R3, 0x3b800000, 0x17 ;  /* 0x3b80000003037811 */ /* 0x000fc800078eb8ff */
[----:B------:R-:W-:-:S07]  /*4140*/  LOP3.LUT R0, R3, R0, R7, 0xfe, !PT ;  /* 0x0000000003007212 */ /* 0x000fce00078efe07 */
.L_x_2621:
[----:B------:R-:W-:Y:S05]  /*4150*/  BSYNC.RECONVERGENT B0 ;  /* 0x0000000000007941 */ /* 0x000fea0003800200 */
.L_x_2620:
[----:B------:R-:W-:-:S04]  /*4160*/  F2FP.BF16.F32.PACK_AB R0, RZ, R0 ;  /* 0x00000000ff00723e */ /* 0x000fc800000010ff */
[----:B------:R-:W-:Y:S01]  /*4170*/  PRMT R22, R0, 0x7610, R22 ;  /* 0x0000761000167816 */ /* 0x000fe20000000016 */
[----:B------:R-:W-:Y:S06]  /*4180*/  BRA `(.L_x_2605) ;  /* 0x0000000400287947 */ /* 0x000fec0003800000 */
.L_x_2618:
        /* <DEDUP_REMOVED lines=21> */
.L_x_2627:
[----:B------:R-:W-:Y:S05]  /*42e0*/  BSYNC.RECONVERGENT B1 ;  /* 0x0000000000017941 */ /* 0x000fea0003800200 */
.L_x_2626:
[----:B------:R-:W-:Y:S01]  /*42f0*/  IMAD.SHL.U32 R0, R0, 0x200000, RZ ;  /* 0x0020000000007824 */ /* 0x000fe200078e00ff */
[----:B------:R-:W-:-:S04]  /*4300*/  LEA R3, R3, 0x37800000, 0x17 ;  /* 0x3780000003037811 */ /* 0x000fc800078eb8ff */
[----:B------:R-:W-:-:S07]  /*4310*/  LOP3.LUT R0, R3, R0, R7, 0xfe, !PT ;  /* 0x0000000003007212 */ /* 0x000fce00078efe07 */
.L_x_2625:
[----:B------:R-:W-:Y:S05]  /*4320*/  BSYNC.RECONVERGENT B0 ;  /* 0x0000000000007941 */ /* 0x000fea0003800200 */
.L_x_2624:
[----:B------:R-:W-:-:S04]  /*4330*/  F2FP.BF16.F32.PACK_AB R0, RZ, R0 ;  /* 0x00000000ff00723e */ /* 0x000fc800000010ff */
[----:B------:R-:W-:Y:S01]  /*4340*/  PRMT R22, R0, 0x7610, R22 ;  /* 0x0000761000167816 */ /* 0x000fe20000000016 */
[----:B------:R-:W-:Y:S06]  /*4350*/  BRA `(.L_x_2605) ;  /* 0x0000000000b47947 */ /* 0x000fec0003800000 */
.L_x_2617:
        /* <DEDUP_REMOVED lines=14> */
.L_x_2631:
[----:B------:R-:W-:Y:S05]  /*4440*/  BSYNC.RECONVERGENT B0 ;  /* 0x0000000000007941 */ /* 0x000fea0003800200 */
.L_x_2630:
[----:B------:R-:W-:-:S04]  /*4450*/  F2FP.BF16.F32.PACK_AB R0, RZ, R0 ;  /* 0x00000000ff00723e */ /* 0x000fc800000010ff */
[----:B------:R-:W-:Y:S01]  /*4460*/  PRMT R22, R0, 0x7610, R22 ;  /* 0x0000761000167816 */ /* 0x000fe20000000016 */
[----:B------:R-:W-:Y:S06]  /*4470*/  BRA `(.L_x_2605) ;  /* 0x00000000006c7947 */ /* 0x000fec0003800000 */
.L_x_2604:
        /* <DEDUP_REMOVED lines=16> */
.L_x_2632:
[----:B------:R-:W-:Y:S01]  /*4580*/  PRMT R22, RZ, 0x7610, R22 ;  /* 0x00007610ff167816 */ /* 0x000fe20000000016 */
[----:B------:R-:W-:Y:S06]  /*4590*/  BRA `(.L_x_2605) ;  /* 0x0000000000247947 */ /* 0x000fec0003800000 */
.L_x_2629:
[----:B------:R-:W2:Y:S02]  /*45a0*/  LDG.E.64 R4, desc[UR36][R4.64] ;  /* 0x0000002404047981 */ /* 0x000ea4000c1e1b00 */
[----:B--2---:R-:W0:Y:S02]  /*45b0*/  I2F.U64 R0, R4 ;  /* 0x0000000400007312 */ /* 0x004e240000301000 */
[----:B0-----:R-:W-:-:S04]  /*45c0*/  F2FP.BF16.F32.PACK_AB R0, RZ, R0 ;  /* 0x00000000ff00723e */ /* 0x001fc800000010ff */
[----:B------:R-:W-:Y:S01]  /*45d0*/  PRMT R22, R0, 0x7610, R22 ;  /* 0x0000761000167816 */ /* 0x000fe20000000016 */
[----:B------:R-:W-:Y:S06]  /*45e0*/  BRA `(.L_x_2605) ;  /* 0x0000000000107947 */ /* 0x000fec0003800000 */
.L_x_2628:
[----:B------:R-:W2:Y:S02]  /*45f0*/  LDG.E R4, desc[UR36][R4.64] ;  /* 0x0000002404047981 */ /* 0x000ea4000c1e1900 */
[----:B--2---:R-:W-:-:S04]  /*4600*/  I2FP.F32.U32 R0, R4 ;  /* 0x0000000400007245 */ /* 0x004fc80000201000 */
[----:B------:R-:W-:-:S04]  /*4610*/  F2FP.BF16.F32.PACK_AB R0, RZ, R0 ;  /* 0x00000000ff00723e */ /* 0x000fc800000010ff */
[----:B------:R-:W-:-:S07]  /*4620*/  PRMT R22, R0, 0x7610, R22 ;  /* 0x0000761000167816 */ /* 0x000fce0000000016 */
.L_x_2605:
[----:B------:R-:W-:-:S07]  /*4630*/  VIADD R23, R23, 0x80 ;  /* 0x0000008017177836 */ /* 0x000fce0000000000 */
.L_x_2566:
[----:B------:R-:W-:Y:S05]  /*4640*/  BSYNC.RECONVERGENT B6 ;  /* 0x0000000000067941 */ /* 0x000fea0003800200 */
.L_x_2565:
        /* <DEDUP_REMOVED lines=27> */
.L_x_2638:
[----:B------:R-:W2:Y:S02]  /*4800*/  LDG.E.U8 R4, desc[UR36][R4.64] ;  /* 0x0000002404047981 */ /* 0x000ea4000c1e1100 */
[----:B--2---:R-:W-:-:S04]  /*4810*/  I2FP.F32.U32 R0, R4 ;  /* 0x0000000400007245 */ /* 0x004fc80000201000 */
[----:B------:R-:W-:-:S04]  /*4820*/  F2FP.BF16.F32.PACK_AB R0, RZ, R0 ;  /* 0x00000000ff00723e */ /* 0x000fc800000010ff */
[----:B------:R-:W-:Y:S01]  /*4830*/  PRMT R17, R0, 0x7610, R17 ;  /* 0x0000761000117816 */ /* 0x000fe20000000011 */
[----:B------:R-:W-:Y:S06]  /*4840*/  BRA `(.L_x_2640) ;  /* 0x0000000c00e47947 */ /* 0x000fec0003800000 */
.L_x_2637:
        /* <DEDUP_REMOVED lines=11> */
.L_x_2642:
[----:B------:R-:W2:Y:S02]  /*4900*/  LDG.E R4, desc[UR36][R4.64] ;  /* 0x0000002404047981 */ /* 0x000ea4000c1e1900 */
[----:B--2---:R-:W-:-:S04]  /*4910*/  I2FP.F32.S32 R0, R4 ;  /* 0x0000000400007245 */ /* 0x004fc80000201400 */
[----:B------:R-:W-:-:S04]  /*4920*/  F2FP.BF16.F32.PACK_AB R0, RZ, R0 ;  /* 0x00000000ff00723e */ /* 0x000fc800000010ff */
[----:B------:R-:W-:Y:S01]  /*4930*/  PRMT R17, R0, 0x7610, R17 ;  /* 0x0000761000117816 */ /* 0x000fe20000000011 */
[----:B------:R-:W-:Y:S06]  /*4940*/  BRA `(.L_x_2640) ;  /* 0x0000000c00a47947 */ /* 0x000fec0003800000 */
.L_x_2641:
[----:B------:R-:W2:Y:S02]  /*4950*/  LDG.E.U16 R4, desc[UR36][R4.64] ;  /* 0x0000002404047981 */ /* 0x000ea4000c1e1500 */
[----:B--2---:R-:W0:Y:S02]  /*4960*/  I2F.S16 R0, R4 ;  /* 0x0000000400007306 */ /* 0x004e240000101400 */
[----:B0-----:R-:W-:-:S04]  /*4970*/  F2FP.BF16.F32.PACK_AB R0, RZ, R0 ;  /* 0x00000000ff00723e */ /* 0x001fc800000010ff */
[----:B------:R-:W-:Y:S01]  /*4980*/  PRMT R17, R0, 0x7610, R17 ;  /* 0x0000761000117816 */ /* 0x000fe20000000011 */
[----:B------:R-:W-:Y:S06]  /*4990*/  BRA `(.L_x_2640) ;  /* 0x0000000c00907947 */ /* 0x000fec0003800000 */
.L_x_2636:
        /* <DEDUP_REMOVED lines=9> */
.L_x_2644:
[----:B------:R-:W2:Y:S02]  /*4a30*/  LDG.E.U16 R0, desc[UR36][R4.64] ;  /* 0x0000002404007981 */ /* 0x000ea4000c1e1500 */
[----:B--2---:R-:W-:-:S05]  /*4a40*/  HADD2.F32 R0, -RZ, R0.H0_H0 ;  /* 0x20000000ff007230 */ /* 0x004fca0000004100 */
[----:B------:R-:W-:-:S04]  /*4a50*/  F2FP.BF16.F32.PACK_AB R0, RZ, R0 ;  /* 0x00000000ff00723e */ /* 0x000fc800000010ff */
[----:B------:R-:W-:Y:S01]  /*4a60*/  PRMT R17, R0, 0x7610, R17 ;  /* 0x0000761000117816 */ /* 0x000fe20000000011 */
[----:B------:R-:W-:Y:S06]  /*4a70*/  BRA `(.L_x_2640) ;  /* 0x0000000c00587947 */ /* 0x000fec0003800000 */
.L_x_2643:
        /* <DEDUP_REMOVED lines=9> */
.L_x_2646:
[----:B------:R-:W2:Y:S02]  /*4b10*/  LDG.E.U16 R4, desc[UR36][R4.64] ;  /* 0x0000002404047981 */ /* 0x000ea4000c1e1500 */
[----:B--2---:R-:W-:-:S05]  /*4b20*/  HADD2.F32 R0, -RZ, R4.H0_H0 ;  /* 0x20000004ff007230 */ /* 0x004fca0000004100 */
[----:B------:R-:W-:-:S04]  /*4b30*/  F2FP.BF16.F32.PACK_AB R0, RZ, R0 ;  /* 0x00000000ff00723e */ /* 0x000fc800000010ff */
[----:B------:R-:W-:Y:S01]  /*4b40*/  PRMT R17, R0, 0x7610, R17 ;  /* 0x0000761000117816 */ /* 0x000fe20000000011 */
[----:B------:R-:W-:Y:S06]  /*4b50*/  BRA `(.L_x_2640) ;  /* 0x0000000c00207947 */ /* 0x000fec0003800000 */
.L_x_2645:
        /* <DEDUP_REMOVED lines=13> */
.L_x_2635:
        /* <DEDUP_REMOVED lines=14> */
.L_x_2649:
        /* <DEDUP_REMOVED lines=13> */
.L_x_2648:
        /* <DEDUP_REMOVED lines=27> */
.L_x_2651:
        /* <DEDUP_REMOVED lines=15> */
.L_x_2650:
[----:B------:R0:W5:Y:S01]  /*5080*/  LDG.E.U16 R17, desc[UR36][R4.64] ;  /* 0x0000002404117981 */ /* 0x000162000c1e1500 */
[----:B------:R-:W-:Y:S05]  /*5090*/  BRA `(.L_x_2640) ;  /* 0x0000000400d07947 */ /* 0x000fea0003800000 */
.L_x_2647:
        /* <DEDUP_REMOVED lines=13> */
.L_x_2654:
        /* <DEDUP_REMOVED lines=21> */
.L_x_2658:
[----:B------:R-:W-:Y:S05]  /*52c0*/  BSYNC.RECONVERGENT B1 ;  /* 0x0000000000017941 */ /* 0x000fea0003800200 */
.L_x_2657:
[----:B------:R-:W-:Y:S01]  /*52d0*/  IMAD.SHL.U32 R0, R0, 0x100000, RZ ;  /* 0x0010000000007824 */ /* 0x000fe200078e00ff */
[----:B------:R-:W-:-:S04]  /*52e0*/  LEA R3, R3, 0x3b800000, 0x17 ;  /* 0x3b80000003037811 */ /* 0x000fc800078eb8ff */
[----:B------:R-:W-:-:S07]  /*52f0*/  LOP3.LUT R0, R3, R0, R7, 0xfe, !PT ;  /* 0x0000000003007212 */ /* 0x000fce00078efe07 */
.L_x_2656:
[----:B------:R-:W-:Y:S05]  /*5300*/  BSYNC.RECONVERGENT B0 ;  /* 0x0000000000007941 */ /* 0x000fea0003800200 */
.L_x_2655:
[----:B------:R-:W-:-:S04]  /*5310*/  F2FP.BF16.F32.PACK_AB R0, RZ, R0 ;  /* 0x00000000ff00723e */ /* 0x000fc800000010ff */
[----:B------:R-:W-:Y:S01]  /*5320*/  PRMT R17, R0, 0x7610, R17 ;  /* 0x0000761000117816 */ /* 0x000fe20000000011 */
[----:B------:R-:W-:Y:S06]  /*5330*/  BRA `(.L_x_2640) ;  /* 0x0000000400287947 */ /* 0x000fec0003800000 */
.L_x_2653:
        /* <DEDUP_REMOVED lines=21> */
.L_x_2662:
[----:B------:R-:W-:Y:S05]  /*5490*/  BSYNC.RECONVERGENT B1 ;  /* 0x0000000000017941 */ /* 0x000fea0003800200 */
.L_x_2661:
[----:B------:R-:W-:Y:S01]  /*54a0*/  IMAD.SHL.U32 R0, R0, 0x200000, RZ ;  /* 0x0020000000007824 */ /* 0x000fe200078e00ff */
[----:B------:R-:W-:-:S04]  /*54b0*/  LEA R3, R3, 0x37800000, 0x17 ;  /* 0x3780000003037811 */ /* 0x000fc800078eb8ff */
[----:B------:R-:W-:-:S07]  /*54c0*/  LOP3.LUT R0, R3, R0, R7, 0xfe, !PT ;  /* 0x0000000003007212 */ /* 0x000fce00078efe07 */
.L_x_2660:
[----:B------:R-:W-:Y:S05]  /*54d0*/  BSYNC.RECONVERGENT B0 ;  /* 0x0000000000007941 */ /* 0x000fea0003800200 */
.L_x_2659:
[----:B------:R-:W-:-:S04]  /*54e0*/  F2FP.BF16.F32.PACK_AB R0, RZ, R0 ;  /* 0x00000000ff00723e */ /* 0x000fc800000010ff */
[----:B------:R-:W-:Y:S01]  /*54f0*/  PRMT R17, R0, 0x7610, R17 ;  /* 0x0000761000117816 */ /* 0x000fe20000000011 */
[----:B------:R-:W-:Y:S06]  /*5500*/  BRA `(.L_x_2640) ;  /* 0x0000000000b47947 */ /* 0x000fec0003800000 */
.L_x_2652:
        /* <DEDUP_REMOVED lines=14> */
.L_x_2666:
[----:B------:R-:W-:Y:S05]  /*55f0*/  BSYNC.RECONVERGENT B0 ;  /* 0x0000000000007941 */ /* 0x000fea0003800200 */
.L_x_2665:
[----:B------:R-:W-:-:S04]  /*5600*/  F2FP.BF16.F32.PACK_AB R0, RZ, R0 ;  /* 0x00000000ff00723e */ /* 0x000fc800000010ff */
[----:B------:R-:W-:Y:S01]  /*5610*/  PRMT R17, R0, 0x7610, R17 ;  /* 0x0000761000117816 */ /* 0x000fe20000000011 */
[----:B------:R-:W-:Y:S06]  /*5620*/  BRA `(.L_x_2640) ;  /* 0x00000000006c7947 */ /* 0x000fec0003800000 */
.L_x_2639:
        /* <DEDUP_REMOVED lines=16> */
.L_x_2667:
[----:B------:R-:W-:Y:S01]  /*5730*/  PRMT R17, RZ, 0x7610, R17 ;  /* 0x00007610ff117816 */ /* 0x000fe20000000011 */
[----:B------:R-:W-:Y:S06]  /*5740*/  BRA `(.L_x_2640) ;  /* 0x0000000000247947 */ /* 0x000fec0003800000 */
.L_x_2664:
[----:B------:R-:W2:Y:S02]  /*5750*/  LDG.E.64 R4, desc[UR36][R4.64] ;  /* 0x0000002404047981 */ /* 0x000ea4000c1e1b00 */
[----:B--2---:R-:W0:Y:S02]  /*5760*/  I2F.U64 R0, R4 ;  /* 0x0000000400007312 */ /* 0x004e240000301000 */
[----:B0-----:R-:W-:-:S04]  /*5770*/  F2FP.BF16.F32.PACK_AB R0, RZ, R0 ;  /* 0x00000000ff00723e */ /* 0x001fc800000010ff */
[----:B------:R-:W-:Y:S01]  /*5780*/  PRMT R17, R0, 0x7610, R17 ;  /* 0x0000761000117816 */ /* 0x000fe20000000011 */
[----:B------:R-:W-:Y:S06]  /*5790*/  BRA `(.L_x_2640) ;  /* 0x0000000000107947 */ /* 0x000fec0003800000 */
.L_x_2663:
[----:B------:R-:W2:Y:S02]  /*57a0*/  LDG.E R4, desc[UR36][R4.64] ;  /* 0x0000002404047981 */ /* 0x000ea4000c1e1900 */
[----:B--2---:R-:W-:-:S04]  /*57b0*/  I2FP.F32.U32 R0, R4 ;  /* 0x0000000400007245 */ /* 0x004fc80000201000 */
[----:B------:R-:W-:-:S04]  /*57c0*/  F2FP.BF16.F32.PACK_AB R0, RZ, R0 ;  /* 0x00000000ff00723e */ /* 0x000fc800000010ff */
[----:B------:R-:W-:-:S07]  /*57d0*/  PRMT R17, R0, 0x7610, R17 ;  /* 0x0000761000117816 */ /* 0x000fce0000000011 */
.L_x_2640:
[----:B------:R-:W1:Y:S01]  /*57e0*/  LDCU.U8 UR6, c[0x0][0x3a5] ;  /* 0x000074a0ff0677ac */ /* 0x000e620008000000 */
[----:B0-----:R-:W0:Y:S01]  /*57f0*/  LDC.64 R4, c[0x0][0x398] ;  /* 0x0000e600ff047b82 */ /* 0x001e220000000a00 */
[----:B------:R-:W2:Y:S01]  /*5800*/  LDCU UR5, c[0x0][0x3ac] ;  /* 0x00007580ff0577ac */ /* 0x000ea20008000800 */
[----:B-1----:R-:W-:-:S04]  /*5810*/  UPRMT UR4, UR6, 0x9910, URZ ;  /* 0x0000991006047896 */ /* 0x002fc800080000ff */
[----:B------:R-:W-:Y:S01]  /*5820*/  UISETP.GT.AND UP0, UPT, UR4, 0x9, UPT ;  /* 0x000000090400788c */ /* 0x000fe2000bf04270 */
[----:B--2---:R-:W-:-:S05]  /*5830*/  IMAD R3, R18, UR5, RZ ;  /* 0x0000000512037c24 */ /* 0x004fca000f8e02ff */
        /* <DEDUP_REMOVED lines=16> */
.L_x_2671:
[----:B------:R-:W2:Y:S02]  /*5940*/  LDG.E.U8 R4, desc[UR36][R4.64] ;  /* 0x0000002404047981 */ /* 0x000ea4000c1e1100 */
[----:B--2---:R-:W-:-:S04]  /*5950*/  I2FP.F32.U32 R0, R4 ;  /* 0x0000000400007245 */ /* 0x004fc80000201000 */
[----:B------:R-:W-:-:S04]  /*5960*/  F2FP.BF16.F32.PACK_AB R0, RZ, R0 ;  /* 0x00000000ff00723e */ /* 0x000fc800000010ff */
[----:B------:R-:W-:Y:S01]  /*5970*/  PRMT R18, R0, 0x7610, R18 ;  /* 0x0000761000127816 */ /* 0x000fe20000000012 */
[----:B------:R-:W-:Y:S06]  /*5980*/  BRA `(.L_x_2673) ;  /* 0x0000000c00e47947 */ /* 0x000fec0003800000 */
.L_x_2670:
        /* <DEDUP_REMOVED lines=11> */
.L_x_2675:
[----:B------:R-:W2:Y:S02]  /*5a40*/  LDG.E R4, desc[UR36][R4.64] ;  /* 0x0000002404047981 */ /* 0x000ea4000c1e1900 */
[----:B--2---:R-:W-:-:S04]  /*5a50*/  I2FP.F32.S32 R0, R4 ;  /* 0x0000000400007245 */ /* 0x004fc80000201400 */
[----:B------:R-:W-:-:S04]  /*5a60*/  F2FP.BF16.F32.PACK_AB R0, RZ, R0 ;  /* 0x00000000ff00723e */ /* 0x000fc800000010ff */
[----:B------:R-:W-:Y:S01]  /*5a70*/  PRMT R18, R0, 0x7610, R18 ;  /* 0x0000761000127816 */ /* 0x000fe20000000012 */
[----:B------:R-:W-:Y:S06]  /*5a80*/  BRA `(.L_x_2673) ;  /* 0x0000000c00a47947 */ /* 0x000fec0003800000 */
.L_x_2674:
[----:B------:R-:W2:Y:S02]  /*5a90*/  LDG.E.U16 R4, desc[UR36][R4.64] ;  /* 0x0000002404047981 */ /* 0x000ea4000c1e1500 */
[----:B--2---:R-:W0:Y:S02]  /*5aa0*/  I2F.S16 R0, R4 ;  /* 0x0000000400007306 */ /* 0x004e240000101400 */
[----:B0-----:R-:W-:-:S04]  /*5ab0*/  F2FP.BF16.F32.PACK_AB R0, RZ, R0 ;  /* 0x00000000ff00723e */ /* 0x001fc800000010ff */
[----:B------:R-:W-:Y:S01]  /*5ac0*/  PRMT R18, R0, 0x7610, R18 ;  /* 0x0000761000127816 */ /* 0x000fe20000000012 */
[----:B------:R-:W-:Y:S06]  /*5ad0*/  BRA `(.L_x_2673) ;  /* 0x0000000c00907947 */ /* 0x000fec0003800000 */
.L_x_2669:
        /* <DEDUP_REMOVED lines=9> */
.L_x_2677:
[----:B------:R-:W2:Y:S02]  /*5b70*/  LDG.E.U16 R0, desc[UR36][R4.64] ;  /* 0x0000002404007981 */ /* 0x000ea4000c1e1500 */
[----:B--2---:R-:W-:-:S05]  /*5b80*/  HADD2.F32 R0, -RZ, R0.H0_H0 ;  /* 0x20000000ff007230 */ /* 0x004fca0000004100 */
[----:B------:R-:W-:-:S04]  /*5b90*/  F2FP.BF16.F32.PACK_AB R0, RZ, R0 ;  /* 0x00000000ff00723e */ /* 0x000fc800000010ff */
[----:B------:R-:W-:Y:S01]  /*5ba0*/  PRMT R18, R0, 0x7610, R18 ;  /* 0x0000761000127816 */ /* 0x000fe20000000012 */
[----:B------:R-:W-:Y:S06]  /*5bb0*/  BRA `(.L_x_2673) ;  /* 0x0000000c00587947 */ /* 0x000fec0003800000 */
.L_x_2676:
        /* <DEDUP_REMOVED lines=9> */
.L_x_2679:
[----:B------:R-:W2:Y:S02]  /*5c50*/  LDG.E.U16 R4, desc[UR36][R4.64] ;  /* 0x0000002404047981 */ /* 0x000ea4000c1e1500 */
[----:B--2---:R-:W-:-:S05]  /*5c60*/  HADD2.F32 R0, -RZ, R4.H0_H0 ;  /* 0x20000004ff007230 */ /* 0x004fca0000004100 */
[----:B------:R-:W-:-:S04]  /*5c70*/  F2FP.BF16.F32.PACK_AB R0, RZ, R0 ;  /* 0x00000000ff00723e */ /* 0x000fc800000010ff */
[----:B------:R-:W-:Y:S01]  /*5c80*/  PRMT R18, R0, 0x7610, R18 ;  /* 0x0000761000127816 */ /* 0x000fe20000000012 */
[----:B------:R-:W-:Y:S06]  /*5c90*/  BRA `(.L_x_2673) ;  /* 0x0000000c00207947 */ /* 0x000fec0003800000 */
.L_x_2678:
        /* <DEDUP_REMOVED lines=13> */
.L_x_2668:
        /* <DEDUP_REMOVED lines=14> */
.L_x_2682:
        /* <DEDUP_REMOVED lines=13> */
.L_x_2681:
        /* <DEDUP_REMOVED lines=27> */
.L_x_2684:
        /* <DEDUP_REMOVED lines=15> */
.L_x_2683:
[----:B------:R0:W5:Y:S01]  /*61c0*/  LDG.E.U16 R18, desc[UR36][R4.64] ;  /* 0x0000002404127981 */ /* 0x000162000c1e1500 */
[----:B------:R-:W-:Y:S05]  /*61d0*/  BRA `(.L_x_2673) ;  /* 0x0000000400d07947 */ /* 0x000fea0003800000 */
.L_x_2680:
        /* <DEDUP_REMOVED lines=13> */
.L_x_2687:
        /* <DEDUP_REMOVED lines=21> */
.L_x_2691:
[----:B------:R-:W-:Y:S05]  /*6400*/  BSYNC.RECONVERGENT B1 ;  /* 0x0000000000017941 */ /* 0x000fea0003800200 */
.L_x_2690:
[----:B------:R-:W-:Y:S01]  /*6410*/  IMAD.SHL.U32 R0, R0, 0x100000, RZ ;  /* 0x0010000000007824 */ /* 0x000fe200078e00ff */
[----:B------:R-:W-:-:S04]  /*6420*/  LEA R3, R3, 0x3b800000, 0x17 ;  /* 0x3b80000003037811 */ /* 0x000fc800078eb8ff */
[----:B------:R-:W-:-:S07]  /*6430*/  LOP3.LUT R0, R3, R0, R7, 0xfe, !PT ;  /* 0x0000000003007212 */ /* 0x000fce00078efe07 */
.L_x_2689:
[----:B------:R-:W-:Y:S05]  /*6440*/  BSYNC.RECONVERGENT B0 ;  /* 0x0000000000007941 */ /* 0x000fea0003800200 */
.L_x_2688:
[----:B------:R-:W-:-:S04]  /*6450*/  F2FP.BF16.F32.PACK_AB R0, RZ, R0 ;  /* 0x00000000ff00723e */ /* 0x000fc800000010ff */
[----:B------:R-:W-:Y:S01]  /*6460*/  PRMT R18, R0, 0x7610, R18 ;  /* 0x0000761000127816 */ /* 0x000fe20000000012 */
[----:B------:R-:W-:Y:S06]  /*6470*/  BRA `(.L_x_2673) ;  /* 0x0000000400287947 */ /* 0x000fec0003800000 */
.L_x_2686:
        /* <DEDUP_REMOVED lines=21> */
.L_x_2695:
[----:B------:R-:W-:Y:S05]  /*65d0*/  BSYNC.RECONVERGENT B1 ;  /* 0x0000000000017941 */ /* 0x000fea0003800200 */
.L_x_2694:
[----:B------:R-:W-:Y:S01]  /*65e0*/  IMAD.SHL.U32 R0, R0, 0x200000, RZ ;  /* 0x0020000000007824 */ /* 0x000fe200078e00ff */
[----:B------:R-:W-:-:S04]  /*65f0*/  LEA R3, R3, 0x37800000, 0x17 ;  /* 0x3780000003037811 */ /* 0x000fc800078eb8ff */
[----:B------:R-:W-:-:S07]  /*6600*/  LOP3.LUT R0, R3, R0, R7, 0xfe, !PT ;  /* 0x0000000003007212 */ /* 0x000fce00078efe07 */
.L_x_2693:
[----:B------:R-:W-:Y:S05]  /*6610*/  BSYNC.RECONVERGENT B0 ;  /* 0x0000000000007941 */ /* 0x000fea0003800200 */
.L_x_2692:
[----:B------:R-:W-:-:S04]  /*6620*/  F2FP.BF16.F32.PACK_AB R0, RZ, R0 ;  /* 0x00000000ff00723e */ /* 0x000fc800000010ff */
[----:B------:R-:W-:Y:S01]  /*6630*/  PRMT R18, R0, 0x7610, R18 ;  /* 0x0000761000127816 */ /* 0x000fe20000000012 */
[----:B------:R-:W-:Y:S06]  /*6640*/  BRA `(.L_x_2673) ;  /* 0x0000000000b47947 */ /* 0x000fec0003800000 */
.L_x_2685:
        /* <DEDUP_REMOVED lines=14> */
.L_x_2699:
[----:B------:R-:W-:Y:S05]  /*6730*/  BSYNC.RECONVERGENT B0 ;  /* 0x0000000000007941 */ /* 0x000fea0003800200 */
.L_x_2698:
[----:B------:R-:W-:-:S04]  /*6740*/  F2FP.BF16.F32.PACK_AB R0, RZ, R0 ;  /* 0x00000000ff00723e */ /* 0x000fc800000010ff */
[----:B------:R-:W-:Y:S01]  /*6750*/  PRMT R18, R0, 0x7610, R18 ;  /* 0x0000761000127816 */ /* 0x000fe20000000012 */
[----:B------:R-:W-:Y:S06]  /*6760*/  BRA `(.L_x_2673) ;  /* 0x00000000006c7947 */ /* 0x000fec0003800000 */
.L_x_2672:
        /* <DEDUP_REMOVED lines=16> */
.L_x_2700:
[----:B------:R-:W-:Y:S01]  /*6870*/  PRMT R18, RZ, 0x7610, R18 ;  /* 0x00007610ff127816 */ /* 0x000fe20000000012 */
[----:B------:R-:W-:Y:S06]  /*6880*/  BRA `(.L_x_2673) ;  /* 0x0000000000247947 */ /* 0x000fec0003800000 */
.L_x_2697:
[----:B------:R-:W2:Y:S02]  /*6890*/  LDG.E.64 R4, desc[UR36][R4.64] ;  /* 0x0000002404047981 */ /* 0x000ea4000c1e1b00 */
[----:B--2---:R-:W0:Y:S02]  /*68a0*/  I2F.U64 R0, R4 ;  /* 0x0000000400007312 */ /* 0x004e240000301000 */
[----:B0-----:R-:W-:-:S04]  /*68b0*/  F2FP.BF16.F32.PACK_AB R0, RZ, R0 ;  /* 0x00000000ff00723e */ /* 0x001fc800000010ff */
[----:B------:R-:W-:Y:S01]  /*68c0*/  PRMT R18, R0, 0x7610, R18 ;  /* 0x0000761000127816 */ /* 0x000fe20000000012 */
[----:B------:R-:W-:Y:S06]  /*68d0*/  BRA `(.L_x_2673) ;  /* 0x0000000000107947 */ /* 0x000fec0003800000 */
.L_x_2696:
[----:B------:R-:W2:Y:S02]  /*68e0*/  LDG.E R4, desc[UR36][R4.64] ;  /* 0x0000002404047981 */ /* 0x000ea4000c1e1900 */
[----:B--2---:R-:W-:-:S04]  /*68f0*/  I2FP.F32.U32 R0, R4 ;  /* 0x0000000400007245 */ /* 0x004fc80000201000 */
[----:B------:R-:W-:-:S04]  /*6900*/  F2FP.BF16.F32.PACK_AB R0, RZ, R0 ;  /* 0x00000000ff00723e */ /* 0x000fc800000010ff */
[----:B------:R-:W-:-:S07]  /*6910*/  PRMT R18, R0, 0x7610, R18 ;  /* 0x0000761000127816 */ /* 0x000fce0000000012 */
.L_x_2673:
[----:B------:R-:W-:-:S07]  /*6920*/  VIADD R23, R23, 0x80 ;  /* 0x0000008017177836 */ /* 0x000fce0000000000 */
.L_x_2634:
[----:B------:R-:W-:Y:S05]  /*6930*/  BSYNC.RECONVERGENT B6 ;  /* 0x0000000000067941 */ /* 0x000fea0003800200 */
.L_x_2633:
        /* <DEDUP_REMOVED lines=27> */
.L_x_2706:
[----:B------:R-:W2:Y:S02]  /*6af0*/  LDG.E.U8 R4, desc[UR36][R4.64] ;  /* 0x0000002404047981 */ /* 0x000ea4000c1e1100 */
[----:B--2---:R-:W-:-:S04]  /*6b00*/  I2FP.F32.U32 R0, R4 ;  /* 0x0000000400007245 */ /* 0x004fc80000201000 */
[----:B------:R-:W-:-:S04]  /*6b10*/  F2FP.BF16.F32.PACK_AB R0, RZ, R0 ;  /* 0x00000000ff00723e */ /* 0x000fc800000010ff */
[----:B------:R-:W-:Y:S01]  /*6b20*/  PRMT R19, R0, 0x7610, R19 ;  /* 0x0000761000137816 */ /* 0x000fe20000000013 */
[----:B------:R-:W-:Y:S06]  /*6b30*/  BRA `(.L_x_2708) ;  /* 0x0000000c00e47947 */ /* 0x000fec0003800000 */
.L_x_2705:
        /* <DEDUP_REMOVED lines=11> */
.L_x_2710:
[----:B------:R-:W2:Y:S02]  /*6bf0*/  LDG.E R4, desc[UR36][R4.64] ;  /* 0x0000002404047981 */ /* 0x000ea4000c1e1900 */
[----:B--2---:R-:W-:-:S04]  /*6c00*/  I2FP.F32.S32 R0, R4 ;  /* 0x0000000400007245 */ /* 0x004fc80000201400 */
[----:B------:R-:W-:-:S04]  /*6c10*/  F2FP.BF16.F32.PACK_AB R0, RZ, R0 ;  /* 0x00000000ff00723e */ /* 0x000fc800000010ff */
[----:B------:R-:W-:Y:S01]  /*6c20*/  PRMT R19, R0, 0x7610, R19 ;  /* 0x0000761000137816 */ /* 0x000fe20000000013 */
[----:B------:R-:W-:Y:S06]  /*6c30*/  BRA `(.L_x_2708) ;  /* 0x0000000c00a47947 */ /* 0x000fec0003800000 */
.L_x_2709:
[----:B------:R-:W2:Y:S02]  /*6c40*/  LDG.E.U16 R4, desc[UR36][R4.64] ;  /* 0x0000002404047981 */ /* 0x000ea4000c1e1500 */
[----:B--2---:R-:W0:Y:S02]  /*6c50*/  I2F.S16 R0, R4 ;  /* 0x0000000400007306 */ /* 0x004e240000101400 */
[----:B0-----:R-:W-:-:S04]  /*6c60*/  F2FP.BF16.F32.PACK_AB R0, RZ, R0 ;  /* 0x00000000ff00723e */ /* 0x001fc800000010ff */
[----:B------:R-:W-:Y:S01]  /*6c70*/  PRMT R19, R0, 0x7610, R19 ;  /* 0x0000761000137816 */ /* 0x000fe20000000013 */
[----:B------:R-:W-:Y:S06]  /*6c80*/  BRA `(.L_x_2708) ;  /* 0x0000000c00907947 */ /* 0x000fec0003800000 */
.L_x_2704:
        /* <DEDUP_REMOVED lines=9> */
.L_x_2712:
[----:B------:R-:W2:Y:S02]  /*6d20*/  LDG.E.U16 R0, desc[UR36][R4.64] ;  /* 0x0000002404007981 */ /* 0x000ea4000c1e1500 */
[----:B--2---:R-:W-:-:S05]  /*6d30*/  HADD2.F32 R0, -RZ, R0.H0_H0 ;  /* 0x20000000ff007230 */ /* 0x004fca0000004100 */
[----:B------:R-:W-:-:S04]  /*6d40*/  F2FP.BF16.F32.PACK_AB R0, RZ, R0 ;  /* 0x00000000ff00723e */ /* 0x000fc800000010ff */
[----:B------:R-:W-:Y:S01]  /*6d50*/  PRMT R19, R0, 0x7610, R19 ;  /* 0x0000761000137816 */ /* 0x000fe20000000013 */
[----:B------:R-:W-:Y:S06]  /*6d60*/  BRA `(.L_x_2708) ;  /* 0x0000000c00587947 */ /* 0x000fec0003800000 */
.L_x_2711:
        /* <DEDUP_REMOVED lines=9> */
.L_x_2714:
[----:B------:R-:W2:Y:S02]  /*6e00*/  LDG.E.U16 R4, desc[UR36][R4.64] ;  /* 0x0000002404047981 */ /* 0x000ea4000c1e1500 */
[----:B--2---:R-:W-:-:S05]  /*6e10*/  HADD2.F32 R0, -RZ, R4.H0_H0 ;  /* 0x20000004ff007230 */ /* 0x004fca0000004100 */
[----:B------:R-:W-:-:S04]  /*6e20*/  F2FP.BF16.F32.PACK_AB R0, RZ, R0 ;  /* 0x00000000ff00723e */ /* 0x000fc800000010ff */
[----:B------:R-:W-:Y:S01]  /*6e30*/  PRMT R19, R0, 0x7610, R19 ;  /* 0x0000761000137816 */ /* 0x000fe20000000013 */
[----:B------:R-:W-:Y:S06]  /*6e40*/  BRA `(.L_x_2708) ;  /* 0x0000000c00207947 */ /* 0x000fec0003800000 */
.L_x_2713:
        /* <DEDUP_REMOVED lines=13> */
.L_x_2703:
        /* <DEDUP_REMOVED lines=14> */
.L_x_2717:
        /* <DEDUP_REMOVED lines=13> */
.L_x_2716:
        /* <DEDUP_REMOVED lines=27> */
.L_x_2719:
        /* <DEDUP_REMOVED lines=15> */
.L_x_2718:
[----:B------:R0:W5:Y:S01]  /*7370*/  LDG.E.U16 R19, desc[UR36][R4.64] ;  /* 0x0000002404137981 */ /* 0x000162000c1e1500 */
[----:B------:R-:W-:Y:S05]  /*7380*/  BRA `(.L_x_2708) ;  /* 0x0000000400d07947 */ /* 0x000fea0003800000 */
.L_x_2715:
        /* <DEDUP_REMOVED lines=13> */
.L_x_2722:
        /* <DEDUP_REMOVED lines=21> */
.L_x_2726:
[----:B------:R-:W-:Y:S05]  /*75b0*/  BSYNC.RECONVERGENT B1 ;  /* 0x0000000000017941 */ /* 0x000fea0003800200 */
.L_x_2725:
[----:B------:R-:W-:Y:S01]  /*75c0*/  IMAD.SHL.U32 R0, R0, 0x100000, RZ ;  /* 0x0010000000007824 */ /* 0x000fe200078e00ff */
[----:B------:R-:W-:-:S04]  /*75d0*/  LEA R3, R3, 0x3b800000, 0x17 ;  /* 0x3b80000003037811 */ /* 0x000fc800078eb8ff */
[----:B------:R-:W-:-:S07]  /*75e0*/  LOP3.LUT R0, R3, R0, R7, 0xfe, !PT ;  /* 0x0000000003007212 */ /* 0x000fce00078efe07 */
.L_x_2724:
[----:B------:R-:W-:Y:S05]  /*75f0*/  BSYNC.RECONVERGENT B0 ;  /* 0x0000000000007941 */ /* 0x000fea0003800200 */
.L_x_2723:
[----:B------:R-:W-:-:S04]  /*7600*/  F2FP.BF16.F32.PACK_AB R0, RZ, R0 ;  /* 0x00000000ff00723e */ /* 0x000fc800000010ff */
[----:B------:R-:W-:Y:S01]  /*7610*/  PRMT R19, R0, 0x7610, R19 ;  /* 0x0000761000137816 */ /* 0x000fe20000000013 */
[----:B------:R-:W-:Y:S06]  /*7620*/  BRA `(.L_x_2708) ;  /* 0x0000000400287947 */ /* 0x000fec0003800000 */
.L_x_2721:
        /* <DEDUP_REMOVED lines=21> */
.L_x_2730:
[----:B------:R-:W-:Y:S05]  /*7780*/  BSYNC.RECONVERGENT B1 ;  /* 0x0000000000017941 */ /* 0x000fea0003800200 */
.L_x_2729:
[----:B------:R-:W-:Y:S01]  /*7790*/  IMAD.SHL.U32 R0, R0, 0x200000, RZ ;  /* 0x0020000000007824 */ /* 0x000fe200078e00ff */
[----:B------:R-:W-:-:S04]  /*77a0*/  LEA R3, R3, 0x37800000, 0x17 ;  /* 0x3780000003037811 */ /* 0x000fc800078eb8ff */
[----:B------:R-:W-:-:S07]  /*77b0*/  LOP3.LUT R0, R3, R0, R7, 0xfe, !PT ;  /* 0x0000000003007212 */ /* 0x000fce00078efe07 */
.L_x_2728:
[----:B------:R-:W-:Y:S05]  /*77c0*/  BSYNC.RECONVERGENT B0 ;  /* 0x0000000000007941 */ /* 0x000fea0003800200 */
.L_x_2727:
[----:B------:R-:W-:-:S04]  /*77d0*/  F2FP.BF16.F32.PACK_AB R0, RZ, R0 ;  /* 0x00000000ff00723e */ /* 0x000fc800000010ff */
[----:B------:R-:W-:Y:S01]  /*77e0*/  PRMT R19, R0, 0x7610, R19 ;  /* 0x0000761000137816 */ /* 0x000fe20000000013 */
[----:B------:R-:W-:Y:S06]  /*77f0*/  BRA `(.L_x_2708) ;  /* 0x0000000000b47947 */ /* 0x000fec0003800000 */
.L_x_2720:
        /* <DEDUP_REMOVED lines=14> */
.L_x_2734:
[----:B------:R-:W-:Y:S05]  /*78e0*/  BSYNC.RECONVERGENT B0 ;  /* 0x0000000000007941 */ /* 0x000fea0003800200 */
.L_x_2733:
[----:B------:R-:W-:-:S04]  /*78f0*/  F2FP.BF16.F32.PACK_AB R0, RZ, R0 ;  /* 0x00000000ff00723e */ /* 0x000fc800000010ff */
[----:B------:R-:W-:Y:S01]  /*7900*/  PRMT R19, R0, 0x7610, R19 ;  /* 0x0000761000137816 */ /* 0x000fe20000000013 */
[----:B------:R-:W-:Y:S06]  /*7910*/  BRA `(.L_x_2708) ;  /* 0x00000000006c7947 */ /* 0x000fec0003800000 */
.L_x_2707:
        /* <DEDUP_REMOVED lines=16> */
.L_x_2735:
[----:B------:R-:W-:Y:S01]  /*7a20*/  PRMT R19, RZ, 0x7610, R19 ;  /* 0x00007610ff137816 */ /* 0x000fe20000000013 */
[----:B------:R-:W-:Y:S06]  /*7a30*/  BRA `(.L_x_2708) ;  /* 0x0000000000247947 */ /* 0x000fec0003800000 */
.L_x_2732:
[----:B------:R-:W2:Y:S02]  /*7a40*/  LDG.E.64 R4, desc[UR36][R4.64] ;  /* 0x0000002404047981 */ /* 0x000ea4000c1e1b00 */
[----:B--2---:R-:W0:Y:S02]  /*7a50*/  I2F.U64 R0, R4 ;  /* 0x0000000400007312 */ /* 0x004e240000301000 */
[----:B0-----:R-:W-:-:S04]  /*7a60*/  F2FP.BF16.F32.PACK_AB R0, RZ, R0 ;  /* 0x00000000ff00723e */ /* 0x001fc800000010ff */
[----:B------:R-:W-:Y:S01]  /*7a70*/  PRMT R19, R0, 0x7610, R19 ;  /* 0x0000761000137816 */ /* 0x000fe20000000013 */
[----:B------:R-:W-:Y:S06]  /*7a80*/  BRA `(.L_x_2708) ;  /* 0x0000000000107947 */ /* 0x000fec0003800000 */
.L_x_2731:
[----:B------:R-:W2:Y:S02]  /*7a90*/  LDG.E R4, desc[UR36][R4.64] ;  /* 0x0000002404047981 */ /* 0x000ea4000c1e1900 */
[----:B--2---:R-:W-:-:S04]  /*7aa0*/  I2FP.F32.U32 R0, R4 ;  /* 0x0000000400007245 */ /* 0x004fc80000201000 */
[----:B------:R-:W-:-:S04]  /*7ab0*/  F2FP.BF16.F32.PACK_AB R0, RZ, R0 ;  /* 0x00000000ff00723e */ /* 0x000fc800000010ff */
[----:B------:R-:W-:-:S07]  /*7ac0*/  PRMT R19, R0, 0x7610, R19 ;  /* 0x0000761000137816 */ /* 0x000fce0000000013 */
.L_x_2708:
        /* <DEDUP_REMOVED lines=21> */
.L_x_2739:
[----:B------:R-:W2:Y:S02]  /*7c20*/  LDG.E.U8 R4, desc[UR36][R4.64] ;  /* 0x0000002404047981 */ /* 0x000ea4000c1e1100 */
[----:B--2---:R-:W-:-:S04]  /*7c30*/  I2FP.F32.U32 R0, R4 ;  /* 0x0000000400007245 */ /* 0x004fc80000201000 */
[----:B------:R-:W-:Y:S01]  /*7c40*/  F2FP.BF16.F32.PACK_AB R0, RZ, R0 ;  /* 0x00000000ff00723e */ /* 0x000fe200000010ff */
[----:B------:R-:W-:Y:S06]  /*7c50*/  BRA `(.L_x_2702) ;  /* 0x0000000c00a87947 */ /* 0x000fec0003800000 */
.L_x_2738:
        /* <DEDUP_REMOVED lines=10> */
.L_x_2742:
[----:B------:R-:W2:Y:S02]  /*7d00*/  LDG.E R4, desc[UR36][R4.64] ;  /* 0x0000002404047981 */ /* 0x000ea4000c1e1900 */
[----:B--2---:R-:W-:-:S04]  /*7d10*/  I2FP.F32.S32 R0, R4 ;  /* 0x0000000400007245 */ /* 0x004fc80000201400 */
[----:B------:R-:W-:Y:S01]  /*7d20*/  F2FP.BF16.F32.PACK_AB R0, RZ, R0 ;  /* 0x00000000ff00723e */ /* 0x000fe200000010ff */
[----:B------:R-:W-:Y:S06]  /*7d30*/  BRA `(.L_x_2702) ;  /* 0x0000000c00707947 */ /* 0x000fec0003800000 */
.L_x_2741:
[----:B------:R-:W2:Y:S02]  /*7d40*/  LDG.E.U16 R4, desc[UR36][R4.64] ;  /* 0x0000002404047981 */ /* 0x000ea4000c1e1500 */
[----:B--2---:R-:W0:Y:S02]  /*7d50*/  I2F.S16 R0, R4 ;  /* 0x0000000400007306 */ /* 0x004e240000101400 */
[----:B0-----:R-:W-:Y:S01]  /*7d60*/  F2FP.BF16.F32.PACK_AB R0, RZ, R0 ;  /* 0x00000000ff00723e */ /* 0x001fe200000010ff */
[----:B------:R-:W-:Y:S06]  /*7d70*/  BRA `(.L_x_2702) ;  /* 0x0000000c00607947 */ /* 0x000fec0003800000 */
.L_x_2737:
        /* <DEDUP_REMOVED lines=9> */
.L_x_2744:
[----:B------:R-:W2:Y:S02]  /*7e10*/  LDG.E.U16 R0, desc[UR36][R4.64] ;  /* 0x0000002404007981 */ /* 0x000ea4000c1e1500 */
[----:B--2---:R-:W-:-:S05]  /*7e20*/  HADD2.F32 R0, -RZ, R0.H0_H0 ;  /* 0x20000000ff007230 */ /* 0x004fca0000004100 */
[----:B------:R-:W-:Y:S01]  /*7e30*/  F2FP.BF16.F32.PACK_AB R0, RZ, R0 ;  /* 0x00000000ff00723e */ /* 0x000fe200000010ff */
[----:B------:R-:W-:Y:S06]  /*7e40*/  BRA `(.L_x_2702) ;  /* 0x0000000c002c7947 */ /* 0x000fec0003800000 */
.L_x_2743:
        /* <DEDUP_REMOVED lines=9> */
.L_x_2746:
[----:B------:R-:W2:Y:S02]  /*7ee0*/  LDG.E.U16 R4, desc[UR36][R4.64] ;  /* 0x0000002404047981 */ /* 0x000ea4000c1e1500 */
[----:B--2---:R-:W-:-:S05]  /*7ef0*/  HADD2.F32 R0, -RZ, R4.H0_H0 ;  /* 0x20000004ff007230 */ /* 0x004fca0000004100 */
[----:B------:R-:W-:Y:S01]  /*7f00*/  F2FP.BF16.F32.PACK_AB R0, RZ, R0 ;  /* 0x00000000ff00723e */ /* 0x000fe200000010ff */
[----:B------:R-:W-:Y:S06]  /*7f10*/  BRA `(.L_x_2702) ;  /* 0x0000000800f87947 */ /* 0x000fec0003800000 */
.L_x_2745:
        /* <DEDUP_REMOVED lines=12> */
.L_x_2736:
        /* <DEDUP_REMOVED lines=13> */
.L_x_2749:
        /* <DEDUP_REMOVED lines=12> */
.L_x_2748:
        /* <DEDUP_REMOVED lines=27> */
.L_x_2751:
        /* <DEDUP_REMOVED lines=12> */
[----:B------:R-:W-:Y:S01]  /*83e0*/  F2FP.BF16.F32.PACK_AB R0, RZ, R0 ;  /* 0x00000000ff00723e */ /* 0x000fe200000010ff */
[----:B------:R-:W-:Y:S06]  /*83f0*/  BRA `(.L_x_2702) ;  /* 0x0000000400c07947 */ /* 0x000fec0003800000 */
.L_x_2750:
[----:B------:R1:W5:Y:S01]  /*8400*/  LDG.E.U16 R0, desc[UR36][R4.64] ;  /* 0x0000002404007981 */ /* 0x000362000c1e1500 */
[----:B------:R-:W-:Y:S05]  /*8410*/  BRA `(.L_x_2702) ;  /* 0x0000000400b87947 */ /* 0x000fea0003800000 */
.L_x_2747:
        /* <DEDUP_REMOVED lines=12> */
.L_x_2754:
        /* <DEDUP_REMOVED lines=21> */
.L_x_2758:
[----:B------:R-:W-:Y:S05]  /*8630*/  BSYNC.RECONVERGENT B1 ;  /* 0x0000000000017941 */ /* 0x000fea0003800200 */
.L_x_2757:
[----:B------:R-:W-:Y:S01]  /*8640*/  IMAD.SHL.U32 R0, R0, 0x100000, RZ ;  /* 0x0010000000007824 */ /* 0x000fe200078e00ff */
[----:B------:R-:W-:-:S04]  /*8650*/  LEA R3, R3, 0x3b800000, 0x17 ;  /* 0x3b80000003037811 */ /* 0x000fc800078eb8ff */
[----:B------:R-:W-:-:S07]  /*8660*/  LOP3.LUT R0, R3, R0, R7, 0xfe, !PT ;  /* 0x0000000003007212 */ /* 0x000fce00078efe07 */
.L_x_2756:
[----:B------:R-:W-:Y:S05]  /*8670*/  BSYNC.RECONVERGENT B0 ;  /* 0x0000000000007941 */ /* 0x000fea0003800200 */
.L_x_2755:
[----:B------:R-:W-:Y:S01]  /*8680*/  F2FP.BF16.F32.PACK_AB R0, RZ, R0 ;  /* 0x00000000ff00723e */ /* 0x000fe200000010ff */
[----:B------:R-:W-:Y:S06]  /*8690*/  BRA `(.L_x_2702) ;  /* 0x0000000400187947 */ /* 0x000fec0003800000 */
.L_x_2753:
        /* <DEDUP_REMOVED lines=21> */
.L_x_2762:
[----:B------:R-:W-:Y:S05]  /*87f0*/  BSYNC.RECONVERGENT B1 ;  /* 0x0000000000017941 */ /* 0x000fea0003800200 */
.L_x_2761:
[----:B------:R-:W-:Y:S01]  /*8800*/  IMAD.SHL.U32 R0, R0, 0x200000, RZ ;  /* 0x0020000000007824 */ /* 0x000fe200078e00ff */
[----:B------:R-:W-:-:S04]  /*8810*/  LEA R3, R3, 0x37800000, 0x17 ;  /* 0x3780000003037811 */ /* 0x000fc800078eb8ff */
[----:B------:R-:W-:-:S07]  /*8820*/  LOP3.LUT R0, R3, R0, R7, 0xfe, !PT ;  /* 0x0000000003007212 */ /* 0x000fce00078efe07 */
.L_x_2760:
[----:B------:R-:W-:Y:S05]  /*8830*/  BSYNC.RECONVERGENT B0 ;  /* 0x0000000000007941 */ /* 0x000fea0003800200 */
.L_x_2759:
[----:B------:R-:W-:Y:S01]  /*8840*/  F2FP.BF16.F32.PACK_AB R0, RZ, R0 ;  /* 0x00000000ff00723e */ /* 0x000fe200000010ff */
[----:B------:R-:W-:Y:S06]  /*8850*/  BRA `(.L_x_2702) ;  /* 0x0000000000a87947 */ /* 0x000fec0003800000 */
.L_x_2752:
        /* <DEDUP_REMOVED lines=14> */
.L_x_2766:
[----:B------:R-:W-:Y:S05]  /*8940*/  BSYNC.RECONVERGENT B0 ;  /* 0x0000000000007941 */ /* 0x000fea0003800200 */
.L_x_2765:
[----:B------:R-:W-:Y:S01]  /*8950*/  F2FP.BF16.F32.PACK_AB R0, RZ, R0 ;  /* 0x00000000ff00723e */ /* 0x000fe200000010ff */
[----:B------:R-:W-:Y:S06]  /*8960*/  BRA `(.L_x_2702) ;  /* 0x0000000000647947 */ /* 0x000fec0003800000 */
.L_x_2740:
        /* <DEDUP_REMOVED lines=16> */
.L_x_2767:
[----:B------:R-:W-:Y:S01]  /*8a70*/  PRMT R0, RZ, 0x7610, R0 ;  /* 0x00007610ff007816 */ /* 0x000fe20000000000 */
[----:B------:R-:W-:Y:S06]  /*8a80*/  BRA `(.L_x_2702) ;  /* 0x00000000001c7947 */ /* 0x000fec0003800000 */
.L_x_2764:
[----:B------:R-:W2:Y:S02]  /*8a90*/  LDG.E.64 R4, desc[UR36][R4.64] ;  /* 0x0000002404047981 */ /* 0x000ea4000c1e1b00 */
[----:B--2---:R-:W0:Y:S02]  /*8aa0*/  I2F.U64 R0, R4 ;  /* 0x0000000400007312 */ /* 0x004e240000301000 */
[----:B0-----:R-:W-:Y:S01]  /*8ab0*/  F2FP.BF16.F32.PACK_AB R0, RZ, R0 ;  /* 0x00000000ff00723e */ /* 0x001fe200000010ff */
[----:B------:R-:W-:Y:S06]  /*8ac0*/  BRA `(.L_x_2702) ;  /* 0x00000000000c7947 */ /* 0x000fec0003800000 */
.L_x_2763:
[----:B------:R-:W2:Y:S02]  /*8ad0*/  LDG.E R4, desc[UR36][R4.64] ;  /* 0x0000002404047981 */ /* 0x000ea4000c1e1900 */
[----:B--2---:R-:W-:-:S04]  /*8ae0*/  I2FP.F32.U32 R0, R4 ;  /* 0x0000000400007245 */ /* 0x004fc80000201000 */
[----:B------:R-:W-:-:S07]  /*8af0*/  F2FP.BF16.F32.PACK_AB R0, RZ, R0 ;  /* 0x00000000ff00723e */ /* 0x000fce00000010ff */
.L_x_2702:
[----:B------:R-:W-:Y:S05]  /*8b00*/  BSYNC.RECONVERGENT B6 ;  /* 0x0000000000067941 */ /* 0x000fea0003800200 */
.L_x_2701:
[C---:B01----:R-:W-:Y:S01]  /*8b10*/  VIADD R5, R25.reuse, 0x100 ;  /* 0x0000010019057836 */ /* 0x043fe20000000000 */
[CC--:B------:R-:W-:Y:S01]  /*8b20*/  ISETP.GE.AND P0, PT, R25.reuse, R16.reuse, PT ;  /* 0x000000101900720c */ /* 0x0c0fe20003f06270 */
[C---:B------:R-:W-:Y:S01]  /*8b30*/  VIADD R23, R25.reuse, 0x80 ;  /* 0x0000008019177836 */ /* 0x040fe20000000000 */
[----:B------:R-:W-:Y:S01]  /*8b40*/  BSSY.RECONVERGENT B6, `(.L_x_2768) ;  /* 0x0000123000067945 */ /* 0x000fe20003800200 */
[----:B------:R-:W-:Y:S01]  /*8b50*/  VIADD R7, R25, 0x180 ;  /* 0x0000018019077836 */ /* 0x000fe20000000000 */
[-C--:B------:R-:W-:Y:S02]  /*8b60*/  ISETP.GE.AND P2, PT, R5, R16.reuse, PT ;  /* 0x000000100500720c */ /* 0x080fe40003f46270 */
[-C--:B------:R-:W-:Y:S02]  /*8b70*/  ISETP.GE.AND P1, PT, R23, R16.reuse, PT ;  /* 0x000000101700720c */ /* 0x080fe40003f26270 */
[----:B------:R-:W-:-:S05]  /*8b80*/  ISETP.GE.AND P3, PT, R7, R16, PT ;  /* 0x000000100700720c */ /* 0x000fca0003f66270 */
[----:B-----5:R-:W-:Y:S02]  /*8b90*/  @!P0 IMAD.U32 R27, R27, 0x10000, RZ ;  /* 0x000100001b1b8824 */ /* 0x020fe400078e00ff */
[----:B------:R-:W-:Y:S02]  /*8ba0*/  @!P0 IMAD.U32 R26, R26, 0x10000, RZ ;  /* 0x000100001a1a8824 */ /* 0x000fe400078e00ff */
[----:B------:R-:W-:Y:S02]  /*8bb0*/  @!P2 IMAD.U32 R4, R17, 0x10000, RZ ;  /* 0x000100001104a824 */ /* 0x000fe400078e00ff */
[----:B------:R-:W-:Y:S01]  /*8bc0*/  @!P2 IMAD.U32 R7, R18, 0x10000, RZ ;  /* 0x000100001207a824 */ /* 0x000fe200078e00ff */
[----:B------:R-:W-:Y:S01]  /*8bd0*/  @!P0 LOP3.LUT R26, R27, 0x80000000, R26, 0xb8, !PT ;  /* 0x800000001b1a8812 */ /* 0x000fe200078eb81a */
[----:B------:R-:W-:Y:S01]  /*8be0*/  @!P1 IMAD.U32 R24, R24, 0x10000, RZ ;  /* 0x0001000018189824 */ /* 0x000fe200078e00ff */
[----:B------:R-:W0:Y:S01]  /*8bf0*/  LDC.U8 R18, c[0x0][0x3b0] ;  /* 0x0000ec00ff127b82 */ /* 0x000e220000000000 */
[----:B------:R-:W-:Y:S01]  /*8c00*/  @!P1 IMAD.U32 R5, R22, 0x10000, RZ ;  /* 0x0001000016059824 */ /* 0x000fe200078e00ff */
[----:B------:R-:W-:Y:S01]  /*8c10*/  @!P2 LOP3.LUT R4, R4, 0x80000000, R7, 0xb8, !PT ;  /* 0x800000000404a812 */ /* 0x000fe200078eb807 */
[----:B------:R-:W-:Y:S01]  /*8c20*/  @!P3 IMAD.U32 R6, R19, 0x10000, RZ ;  /* 0x000100001306b824 */ /* 0x000fe200078e00ff */
[----:B------:R1:W2:Y:S01]  /*8c30*/  @!P0 F2F.BF16.F32 R3, R26 ;  /* 0x0000001a00038304 */ /* 0x0002a20000202000 */
[----:B------:R-:W-:Y:S01]  /*8c40*/  @!P3 IMAD.U32 R7, R0, 0x10000, RZ ;  /* 0x000100000007b824 */ /* 0x000fe200078e00ff */
[----:B------:R-:W-:-:S04]  /*8c50*/  @!P1 LOP3.LUT R5, R24, 0x80000000, R5, 0xb8, !PT ;  /* 0x8000000018059812 */ /* 0x000fc800078eb805 */
[----:B------:R-:W-:Y:S02]  /*8c60*/  @!P3 LOP3.LUT R6, R6, 0x80000000, R7, 0xb8, !PT ;  /* 0x800000000606b812 */ /* 0x000fe400078eb807 */
[----:B------:R1:W3:Y:S08]  /*8c70*/  @!P1 F2F.BF16.F32 R22, R5 ;  /* 0x0000000500169304 */ /* 0x0002f00000202000 */
[----:B------:R1:W4:Y:S08]  /*8c80*/  @!P2 F2F.BF16.F32 R17, R4 ;  /* 0x000000040011a304 */ /* 0x0003300000202000 */
[----:B------:R1:W0:Y:S01]  /*8c90*/  @!P3 F2F.BF16.F32 R19, R6 ;  /* 0x000000060013b304 */ /* 0x0002220000202000 */
[----:B--23--:R-:W-:Y:S05]  /*8ca0*/  @P0 BRA `(.L_x_2769) ;  /* 0x0000001000300947 */ /* 0x00cfea0003800000 */
[----:B------:R-:W2:Y:S01]  /*8cb0*/  LDCU UR4, c[0x0][0x3b4] ;  /* 0x00007680ff0477ac */ /* 0x000ea20008000800 */
[----:B------:R-:W3:Y:S01]  /*8cc0*/  LDC.64 R8, c[0x0][0x388] ;  /* 0x0000e200ff087b82 */ /* 0x000ee20000000a00 */
[----:B------:R-:W-:Y:S01]  /*8cd0*/  IMAD R0, R2, 0x200, R25 ;  /* 0x0000020002007824 */ /* 0x000fe200078e0219 */
[----:B01----:R-:W-:-:S03]  /*8ce0*/  PRMT R4, R18, 0x9910, RZ ;  /* 0x0000991012047816 */ /* 0x003fc600000000ff */
[----:B--2---:R-:W-:Y:S02]  /*8cf0*/  IMAD R5, R0, UR4, RZ ;  /* 0x0000000400057c24 */ /* 0x004fe4000f8e02ff */
[----:B------:R-:W-:-:S05]  /*8d00*/  IMAD.MOV.U32 R0, RZ, RZ, R4 ;  /* 0x000000ffff007224 */ /* 0x000fca00078e0004 */
[----:B------:R-:W-:Y:S02]  /*8d10*/  ISETP.GT.AND P0, PT, R0, 0x9, PT ;  /* 0x000000090000780c */ /* 0x000fe40003f04270 */
[----:B---3--:R-:W-:-:S05]  /*8d20*/  IADD3 R8, P1, PT, R5, R8, RZ ;  /* 0x0000000805087210 */ /* 0x008fca0007f3e0ff */
        /* <DEDUP_REMOVED lines=10> */
[----:B------:R-:W-:Y:S02]  /*8dd0*/  IMAD.U32 R3, R3, 0x10000, RZ ;  /* 0x0001000003037824 */ /* 0x000fe400078e00ff */
[----:B------:R-:W-:-:S04]  /*8de0*/  IMAD.MOV.U32 R25, RZ, RZ, R23 ;  /* 0x000000ffff197224 */ /* 0x000fc800078e0017 */
[----:B------:R-:W0:Y:S02]  /*8df0*/  F2I.FTZ.TRUNC.NTZ R3, R3 ;  /* 0x0000000300037305 */ /* 0x000e24000021f100 */
[----:B0-----:R0:W-:Y:S01]  /*8e00*/  STG.E.U8 desc[UR36][R8.64], R3 ;  /* 0x0000000308007986 */ /* 0x0011e2000c101124 */
[----:B------:R-:W-:Y:S05]  /*8e10*/  BRA `(.L_x_2769) ;  /* 0x0000000c00d47947 */ /* 0x000fea0003800000 */
.L_x_2773:
[----:B------:R-:W-:Y:S02]  /*8e20*/  IMAD.U32 R5, R3, 0x10000, RZ ;  /* 0x0001000003057824 */ /* 0x000fe400078e00ff */
[----:B------:R-:W-:-:S04]  /*8e30*/  IMAD.MOV.U32 R25, RZ, RZ, R23 ;  /* 0x000000ffff197224 */ /* 0x000fc800078e0017 */
[----:B------:R-:W0:Y:S02]  /*8e40*/  F2I.S64.TRUNC R4, R5 ;  /* 0x0000000500047311 */ /* 0x000e24000020d900 */
[----:B0-----:R0:W-:Y:S01]  /*8e50*/  STG.E.U8 desc[UR36][R8.64], R4 ;  /* 0x0000000408007986 */ /* 0x0011e2000c101124 */
[----:B------:R-:W-:Y:S05]  /*8e60*/  BRA `(.L_x_2769) ;  /* 0x0000000c00c07947 */ /* 0x000fea0003800000 */
.L_x_2772:
[----:B------:R-:W-:-:S13]  /*8e70*/  ISETP.NE.AND P0, PT, R0, 0x2, PT ;  /* 0x000000020000780c */ /* 0x000fda0003f05270 */
[----:B------:R-:W-:Y:S05]  /*8e80*/  @!P0 BRA `(.L_x_2775) ;  /* 0x0000000000388947 */ /* 0x000fea0003800000 */
[----:B------:R-:W-:-:S13]  /*8e90*/  ISETP.NE.AND P0, PT, R0, 0x3, PT ;  /* 0x000000030000780c */ /* 0x000fda0003f05270 */
[----:B------:R-:W-:Y:S05]  /*8ea0*/  @!P0 BRA `(.L_x_2776) ;  /* 0x00000000001c8947 */ /* 0x000fea0003800000 */
[----:B------:R-:W-:-:S13]  /*8eb0*/  ISETP.NE.AND P0, PT, R0, 0x4, PT ;  /* 0x000000040000780c */ /* 0x000fda0003f05270 */
[----:B------:R-:W-:Y:S05]  /*8ec0*/  @P0 BRA `(.L_x_2774) ;  /* 0x0000000800f80947 */ /* 0x000fea0003800000 */
[----:B------:R-:W-:Y:S02]  /*8ed0*/  IMAD.U32 R4, R3, 0x10000, RZ ;  /* 0x0001000003047824 */ /* 0x000fe400078e00ff */
[----:B------:R-:W-:-:S04]  /*8ee0*/  IMAD.MOV.U32 R25, RZ, RZ, R23 ;  /* 0x000000ffff197224 */ /* 0x000fc800078e0017 */
[----:B------:R-:W0:Y:S02]  /*8ef0*/  F2I.S64.TRUNC R4, R4 ;  /* 0x0000000400047311 */ /* 0x000e24000020d900 */
[----:B0-----:R0:W-:Y:S01]  /*8f00*/  STG.E.64 desc[UR36][R8.64], R4 ;  /* 0x0000000408007986 */ /* 0x0011e2000c101b24 */
[----:B------:R-:W-:Y:S05]  /*8f10*/  BRA `(.L_x_2769) ;  /* 0x0000000c00947947 */ /* 0x000fea0003800000 */
.L_x_2776:
[----:B------:R-:W-:Y:S02]  /*8f20*/  IMAD.U32 R3, R3, 0x10000, RZ ;  /* 0x0001000003037824 */ /* 0x000fe400078e00ff */
[----:B------:R-:W-:-:S04]  /*8f30*/  IMAD.MOV.U32 R25, RZ, RZ, R23 ;  /* 0x000000ffff197224 */ /* 0x000fc800078e0017 */
[----:B------:R-:W0:Y:S02]  /*8f40*/  F2I.FTZ.TRUNC.NTZ R3, R3 ;  /* 0x0000000300037305 */ /* 0x000e24000021f100 */
[----:B0-----:R0:W-:Y:S01]  /*8f50*/  STG.E desc[UR36][R8.64], R3 ;  /* 0x0000000308007986 */ /* 0x0011e2000c101924 */
[----:B------:R-:W-:Y:S05]  /*8f60*/  BRA `(.L_x_2769) ;  /* 0x0000000c00807947 */ /* 0x000fea0003800000 */
.L_x_2775:
[----:B------:R-:W-:Y:S02]  /*8f70*/  IMAD.U32 R3, R3, 0x10000, RZ ;  /* 0x0001000003037824 */ /* 0x000fe400078e00ff */
[----:B------:R-:W-:-:S04]  /*8f80*/  IMAD.MOV.U32 R25, RZ, RZ, R23 ;  /* 0x000000ffff197224 */ /* 0x000fc800078e0017 */
[----:B------:R-:W0:Y:S02]  /*8f90*/  F2I.FTZ.TRUNC.NTZ R3, R3 ;  /* 0x0000000300037305 */ /* 0x000e24000021f100 */
[----:B0-----:R0:W-:Y:S01]  /*8fa0*/  STG.E.U16 desc[UR36][R8.64], R3 ;  /* 0x0000000308007986 */ /* 0x0011e2000c101524 */
[----:B------:R-:W-:Y:S05]  /*8fb0*/  BRA `(.L_x_2769) ;  /* 0x0000000c006c7947 */ /* 0x000fea0003800000 */
.L_x_2771:
[----:B------:R-:W-:-:S13]  /*8fc0*/  ISETP.GT.AND P0, PT, R0, 0x6, PT ;  /* 0x000000060000780c */ /* 0x000fda0003f04270 */
[----:B------:R-:W-:Y:S05]  /*8fd0*/  @P0 BRA `(.L_x_2777) ;  /* 0x0000000000340947 */ /* 0x000fea0003800000 */
[----:B------:R-:W-:-:S13]  /*8fe0*/  ISETP.NE.AND P0, PT, R0, 0x5, PT ;  /* 0x000000050000780c */ /* 0x000fda0003f05270 */
[----:B------:R-:W-:Y:S05]  /*8ff0*/  @!P0 BRA `(.L_x_2778) ;  /* 0x0000000000188947 */ /* 0x000fea0003800000 */
[----:B------:R-:W-:-:S13]  /*9000*/  ISETP.NE.AND P0, PT, R0, 0x6, PT ;  /* 0x000000060000780c */ /* 0x000fda0003f05270 */
[----:B------:R-:W-:Y:S05]  /*9010*/  @P0 BRA `(.L_x_2774) ;  /* 0x0000000800a40947 */ /* 0x000fea0003800000 */
[----:B------:R-:W-:Y:S02]  /*9020*/  IMAD.U32 R3, R3, 0x10000, RZ ;  /* 0x0001000003037824 */ /* 0x000fe400078e00ff */
[----:B------:R-:W-:-:S03]  /*9030*/  IMAD.MOV.U32 R25, RZ, RZ, R23 ;  /* 0x000000ffff197224 */ /* 0x000fc600078e0017 */
[----:B------:R3:W-:Y:S01]  /*9040*/  STG.E desc[UR36][R8.64], R3 ;  /* 0x0000000308007986 */ /* 0x0007e2000c101924 */
[----:B------:R-:W-:Y:S05]  /*9050*/  BRA `(.L_x_2769) ;  /* 0x0000000c00447947 */ /* 0x000fea0003800000 */
.L_x_2778:
[----:B------:R-:W-:Y:S02]  /*9060*/  IMAD.U32 R0, R3, 0x10000, RZ ;  /* 0x0001000003007824 */ /* 0x000fe400078e00ff */
[----:B------:R-:W-:-:S03]  /*9070*/  IMAD.MOV.U32 R25, RZ, RZ, R23 ;  /* 0x000000ffff197224 */ /* 0x000fc600078e0017 */
[----:B------:R-:W-:-:S05]  /*9080*/  F2FP.F16.F32.PACK_AB R0, RZ, R0 ;  /* 0x00000000ff00723e */ /* 0x000fca00000000ff */
[----:B------:R2:W-:Y:S01]  /*9090*/  STG.E.U16 desc[UR36][R8.64], R0 ;  /* 0x0000000008007986 */ /* 0x0005e2000c101524 */
[----:B------:R-:W-:Y:S05]  /*90a0*/  BRA `(.L_x_2769) ;  /* 0x0000000c00307947 */ /* 0x000fea0003800000 */
.L_x_2777:
[----:B------:R-:W-:-:S13]  /*90b0*/  ISETP.NE.AND P0, PT, R0, 0x7, PT ;  /* 0x000000070000780c */ /* 0x000fda0003f05270 */
[----:B------:R-:W-:Y:S05]  /*90c0*/  @!P0 BRA `(.L_x_2779) ;  /* 0x00000000003c8947 */ /* 0x000fea0003800000 */
[----:B------:R-:W-:-:S13]  /*90d0*/  ISETP.NE.AND P0, PT, R0, 0x8, PT ;  /* 0x000000080000780c */ /* 0x000fda0003f05270 */
[----:B------:R-:W-:Y:S05]  /*90e0*/  @!P0 BRA `(.L_x_2780) ;  /* 0x00000000001c8947 */ /* 0x000fea0003800000 */
[----:B------:R-:W-:-:S13]  /*90f0*/  ISETP.NE.AND P0, PT, R0, 0x9, PT ;  /* 0x000000090000780c */ /* 0x000fda0003f05270 */
[----:B------:R-:W-:Y:S05]  /*9100*/  @P0 BRA `(.L_x_2774) ;  /* 0x0000000800680947 */ /* 0x000fea0003800000 */
[----:B------:R-:W-:Y:S02]  /*9110*/  IMAD.U32 R4, R3, 0x10000, RZ ;  /* 0x0001000003047824 */ /* 0x000fe400078e00ff */
[----:B------:R-:W-:Y:S02]  /*9120*/  IMAD.MOV.U32 R5, RZ, RZ, RZ ;  /* 0x000000ffff057224 */ /* 0x000fe400078e00ff */
[----:B------:R-:W-:-:S03]  /*9130*/  IMAD.MOV.U32 R25, RZ, RZ, R23 ;  /* 0x000000ffff197224 */ /* 0x000fc600078e0017 */
[----:B------:R0:W-:Y:S01]  /*9140*/  STG.E.64 desc[UR36][R8.64], R4 ;  /* 0x0000000408007986 */ /* 0x0001e2000c101b24 */
[----:B------:R-:W-:Y:S05]  /*9150*/  BRA `(.L_x_2769) ;  /* 0x0000000c00047947 */ /* 0x000fea0003800000 */
.L_x_2780:
[----:B------:R-:W-:Y:S02]  /*9160*/  IMAD.U32 R3, R3, 0x10000, RZ ;  /* 0x0001000003037824 */ /* 0x000fe400078e00ff */
[----:B------:R-:W-:-:S03]  /*9170*/  IMAD.MOV.U32 R25, RZ, RZ, R23 ;  /* 0x000000ffff197224 */ /* 0x000fc600078e0017 */
[----:B------:R-:W-:-:S04]  /*9180*/  F2FP.F16.F32.PACK_AB R3, RZ, R3 ;  /* 0x00000003ff03723e */ /* 0x000fc800000000ff */
[----:B------:R-:W-:-:S05]  /*9190*/  PRMT R3, R3, 0x5410, RZ ;  /* 0x0000541003037816 */ /* 0x000fca00000000ff */
[----:B------:R0:W-:Y:S01]  /*91a0*/  STG.E desc[UR36][R8.64], R3 ;  /* 0x0000000308007986 */ /* 0x0001e2000c101924 */
[----:B------:R-:W-:Y:S05]  /*91b0*/  BRA `(.L_x_2769) ;  /* 0x0000000800ec7947 */ /* 0x000fea0003800000 */
.L_x_2779:
[----:B------:R-:W-:Y:S02]  /*91c0*/  IMAD.U32 R4, R3, 0x10000, RZ ;  /* 0x0001000003047824 */ /* 0x000fe400078e00ff */
[----:B------:R-:W-:Y:S02]  /*91d0*/  IMAD.MOV.U32 R25, RZ, RZ, R23 ;  /* 0x000000ffff197224 */ /* 0x000fe400078e0017 */
[----:B------:R-:W-:-:S06]  /*91e0*/  FMUL.FTZ R4, R4, 1 ;  /* 0x3f80000004047820 */ /* 0x000fcc0000410000 */
[----:B------:R-:W0:Y:S02]  /*91f0*/  F2F.F64.F32 R4, R4 ;  /* 0x0000000400047310 */ /* 0x000e240000201800 */
[----:B0-----:R0:W-:Y:S01]  /*9200*/  STG.E.64 desc[UR36][R8.64], R4 ;  /* 0x0000000408007986 */ /* 0x0011e2000c101b24 */
[----:B------:R-:W-:Y:S05]  /*9210*/  BRA `(.L_x_2769) ;  /* 0x0000000800d47947 */ /* 0x000fea0003800000 */
.L_x_2770:
        /* <DEDUP_REMOVED lines=10> */
[----:B------:R-:W-:-:S04]  /*92c0*/  FSETP.NEU.FTZ.AND P0, PT, R3, RZ, PT ;  /* 0x000000ff0300720b */ /* 0x000fc80003f1d000 */
[----:B------:R-:W-:-:S05]  /*92d0*/  SEL R3, RZ, 0x1, !P0 ;  /* 0x00000001ff037807 */ /* 0x000fca0004000000 */
[----:B------:R0:W-:Y:S01]  /*92e0*/  STG.E.U8 desc[UR36][R8.64], R3 ;  /* 0x0000000308007986 */ /* 0x0001e2000c101124 */
[----:B------:R-:W-:Y:S05]  /*92f0*/  BRA `(.L_x_2769) ;  /* 0x00000008009c7947 */ /* 0x000fea0003800000 */
.L_x_2783:
[----:B------:R-:W-:Y:S01]  /*9300*/  IMAD.U32 R3, R3, 0x10000, RZ ;  /* 0x0001000003037824 */ /* 0x000fe200078e00ff */
[----:B------:R-:W-:Y:S01]  /*9310*/  CS2R R6, SRZ ;  /* 0x0000000000067805 */ /* 0x000fe2000001ff00 */
[----:B------:R-:W-:Y:S02]  /*9320*/  IMAD.MOV.U32 R25, RZ, RZ, R23 ;  /* 0x000000ffff197224 */ /* 0x000fe400078e0017 */
[----:B------:R-:W-:-:S04]  /*9330*/  FMUL.FTZ R3, R3, 1 ;  /* 0x3f80000003037820 */ /* 0x000fc80000410000 */
[----:B------:R-:W0:Y:S02]  /*9340*/  F2F.F64.F32 R4, R3 ;  /* 0x0000000300047310 */ /* 0x000e240000201800 */
[----:B0-----:R0:W-:Y:S01]  /*9350*/  STG.E.128 desc[UR36][R8.64], R4 ;  /* 0x0000000408007986 */ /* 0x0011e2000c101d24 */
[----:B------:R-:W-:Y:S05]  /*9360*/  BRA `(.L_x_2769) ;  /* 0x0000000800807947 */ /* 0x000fea0003800000 */
.L_x_2782:
[----:B------:R-:W-:-:S13]  /*9370*/  ISETP.NE.AND P0, PT, R0, 0xf, PT ;  /* 0x0000000f0000780c */ /* 0x000fda0003f05270 */
[----:B------:R-:W-:Y:S05]  /*9380*/  @!P0 BRA `(.L_x_2784) ;  /* 0x0000000000a88947 */ /* 0x000fea0003800000 */
[----:B------:R-:W-:-:S13]  /*9390*/  ISETP.NE.AND P0, PT, R0, 0x17, PT ;  /* 0x000000170000780c */ /* 0x000fda0003f05270 */
[----:B------:R-:W-:Y:S05]  /*93a0*/  @!P0 BRA `(.L_x_2785) ;  /* 0x0000000000508947 */ /* 0x000fea0003800000 */
[----:B------:R-:W-:-:S13]  /*93b0*/  ISETP.NE.AND P0, PT, R0, 0x18, PT ;  /* 0x000000180000780c */ /* 0x000fda0003f05270 */
[----:B------:R-:W-:Y:S05]  /*93c0*/  @P0 BRA `(.L_x_2774) ;  /* 0x0000000400b80947 */ /* 0x000fea0003800000 */
[----:B------:R-:W-:Y:S01]  /*93d0*/  IMAD.U32 R6, R3, 0x10000, RZ ;  /* 0x0001000003067824 */ /* 0x000fe200078e00ff */
        /* <DEDUP_REMOVED lines=12> */
.L_x_2787:
[----:B------:R-:W-:Y:S05]  /*94a0*/  BSYNC.RECONVERGENT B0 ;  /* 0x0000000000007941 */ /* 0x000fea0003800200 */
.L_x_2786:
[----:B------:R-:W-:Y:S01]  /*94b0*/  LOP3.LUT R5, R0, 0x80, R5, 0xf8, !PT ;  /* 0x0000008000057812 */ /* 0x000fe200078ef805 */
[----:B------:R-:W-:-:S04]  /*94c0*/  IMAD.MOV.U32 R25, RZ, RZ, R23 ;  /* 0x000000ffff197224 */ /* 0x000fc800078e0017 */
[----:B------:R0:W-:Y:S01]  /*94d0*/  STG.E.U8 desc[UR36][R8.64], R5 ;  /* 0x0000000508007986 */ /* 0x0001e2000c101124 */
[----:B------:R-:W-:Y:S05]  /*94e0*/  BRA `(.L_x_2769) ;  /* 0x0000000800207947 */ /* 0x000fea0003800000 */
.L_x_2785:
[----:B------:R-:W-:Y:S01]  /*94f0*/  IMAD.U32 R6, R3, 0x10000, RZ ;  /* 0x0001000003067824 */ /* 0x000fe200078e00ff */
        /* <DEDUP_REMOVED lines=14> */
.L_x_2789:
[----:B------:R-:W-:Y:S05]  /*95e0*/  BSYNC.RECONVERGENT B0 ;  /* 0x0000000000007941 */ /* 0x000fea0003800200 */
.L_x_2788:
[----:B------:R-:W-:Y:S01]  /*95f0*/  LOP3.LUT R5, R0, 0x80, R5, 0xf8, !PT ;  /* 0x0000008000057812 */ /* 0x000fe200078ef805 */
[----:B------:R-:W-:-:S04]  /*9600*/  IMAD.MOV.U32 R25, RZ, RZ, R23 ;  /* 0x000000ffff197224 */ /* 0x000fc800078e0017 */
[----:B------:R0:W-:Y:S01]  /*9610*/  STG.E.U8 desc[UR36][R8.64], R5 ;  /* 0x0000000508007986 */ /* 0x0001e2000c101124 */
[----:B------:R-:W-:Y:S05]  /*9620*/  BRA `(.L_x_2769) ;  /* 0x0000000400d07947 */ /* 0x000fea0003800000 */
.L_x_2784:
[----:B------:R0:W-:Y:S01]  /*9630*/  STG.E.U16 desc[UR36][R8.64], R3 ;  /* 0x0000000308007986 */ /* 0x0001e2000c101524 */
[----:B------:R-:W-:Y:S01]  /*9640*/  IMAD.MOV.U32 R25, RZ, RZ, R23 ;  /* 0x000000ffff197224 */ /* 0x000fe200078e0017 */
[----:B------:R-:W-:Y:S06]  /*9650*/  BRA `(.L_x_2769) ;  /* 0x0000000400c47947 */ /* 0x000fec0003800000 */
.L_x_2781:
        /* <DEDUP_REMOVED lines=10> */
[----:B------:R-:W0:Y:S02]  /*9700*/  F2I.FTZ.U32.TRUNC.NTZ R3, R3 ;  /* 0x0000000300037305 */ /* 0x000e24000021f000 */
[----:B0-----:R0:W-:Y:S01]  /*9710*/  STG.E.U16 desc[UR36][R8.64], R3 ;  /* 0x0000000308007986 */ /* 0x0011e2000c101524 */
[----:B------:R-:W-:Y:S05]  /*9720*/  BRA `(.L_x_2769) ;  /* 0x0000000400907947 */ /* 0x000fea0003800000 */
.L_x_2792:
[----:B------:R-:W-:Y:S01]  /*9730*/  IMAD.U32 R3, R3, 0x10000, RZ ;  /* 0x0001000003037824 */ /* 0x000fe200078e00ff */
        /* <DEDUP_REMOVED lines=12> */
.L_x_2795:
[----:B------:R-:W-:-:S04]  /*9800*/  SHF.R.U32.HI R0, RZ, 0x14, R3 ;  /* 0x00000014ff007819 */ /* 0x000fc80000011603 */
[----:B------:R-:W-:-:S04]  /*9810*/  LOP3.LUT R0, R0, 0x1, RZ, 0xc0, !PT ;  /* 0x0000000100007812 */ /* 0x000fc800078ec0ff */
[----:B------:R-:W-:-:S04]  /*9820*/  IADD3 R0, PT, PT, R3, 0x487ffff, R0 ;  /* 0x0487ffff03007810 */ /* 0x000fc80007ffe000 */
[----:B------:R-:W-:-:S04]  /*9830*/  SHF.R.U32.HI R0, RZ, 0x14, R0 ;  /* 0x00000014ff007819 */ /* 0x000fc80000011600 */
[----:B------:R-:W-:-:S07]  /*9840*/  LOP3.LUT R0, R0, 0xff, RZ, 0xc0, !PT ;  /* 0x000000ff00007812 */ /* 0x000fce00078ec0ff */
.L_x_2796:
[----:B------:R-:W-:-:S04]  /*9850*/  SHF.R.U32.HI R3, RZ, 0x18, R3 ;  /* 0x00000018ff037819 */ /* 0x000fc80000011603 */
[----:B------:R-:W-:-:S04]  /*9860*/  LOP3.LUT R0, R0, 0x80, R3, 0xf8, !PT ;  /* 0x0000008000007812 */ /* 0x000fc800078ef803 */
[----:B------:R-:W-:-:S07]  /*9870*/  PRMT R4, R0, 0x7610, R4 ;  /* 0x0000761000047816 */ /* 0x000fce0000000004 */
.L_x_2794:
[----:B------:R-:W-:Y:S05]  /*9880*/  BSYNC.RECONVERGENT B0 ;  /* 0x0000000000007941 */ /* 0x000fea0003800200 */
.L_x_2793:
[----:B------:R0:W-:Y:S01]  /*9890*/  STG.E.U8 desc[UR36][R8.64], R4 ;  /* 0x0000000408007986 */ /* 0x0001e2000c101124 */
[----:B------:R-:W-:Y:S01]  /*98a0*/  IMAD.MOV.U32 R25, RZ, RZ, R23 ;  /* 0x000000ffff197224 */ /* 0x000fe200078e0017 */
[----:B------:R-:W-:Y:S06]  /*98b0*/  BRA `(.L_x_2769) ;  /* 0x00000004002c7947 */ /* 0x000fec0003800000 */
.L_x_2791:
        /* <DEDUP_REMOVED lines=13> */
.L_x_2799:
[----:B------:R-:W-:-:S04]  /*9990*/  SHF.R.U32.HI R0, RZ, 0x15, R3 ;  /* 0x00000015ff007819 */ /* 0x000fc80000011603 */
[----:B------:R-:W-:-:S04]  /*99a0*/  LOP3.LUT R0, R0, 0x1, RZ, 0xc0, !PT ;  /* 0x0000000100007812 */ /* 0x000fc800078ec0ff */
[----:B------:R-:W-:-:S04]  /*99b0*/  IADD3 R0, PT, PT, R3, 0x88fffff, R0 ;  /* 0x088fffff03007810 */ /* 0x000fc80007ffe000 */
[----:B------:R-:W-:-:S04]  /*99c0*/  SHF.R.U32.HI R0, RZ, 0x15, R0 ;  /* 0x00000015ff007819 */ /* 0x000fc80000011600 */
[----:B------:R-:W-:-:S07]  /*99d0*/  LOP3.LUT R0, R0, 0xff, RZ, 0xc0, !PT ;  /* 0x000000ff00007812 */ /* 0x000fce00078ec0ff */
.L_x_2800:
[----:B------:R-:W-:-:S04]  /*99e0*/  SHF.R.U32.HI R3, RZ, 0x18, R3 ;  /* 0x00000018ff037819 */ /* 0x000fc80000011603 */
[----:B------:R-:W-:-:S04]  /*99f0*/  LOP3.LUT R0, R0, 0x80, R3, 0xf8, !PT ;  /* 0x0000008000007812 */ /* 0x000fc800078ef803 */
[----:B------:R-:W-:-:S07]  /*9a00*/  PRMT R4, R0, 0x7610, R4 ;  /* 0x0000761000047816 */ /* 0x000fce0000000004 */
.L_x_2798:
[----:B------:R-:W-:Y:S05]  /*9a10*/  BSYNC.RECONVERGENT B0 ;  /* 0x0000000000007941 */ /* 0x000fea0003800200 */
.L_x_2797:
[----:B------:R0:W-:Y:S01]  /*9a20*/  STG.E.U8 desc[UR36][R8.64], R4 ;  /* 0x0000000408007986 */ /* 0x0001e2000c101124 */
[----:B------:R-:W-:Y:S01]  /*9a30*/  IMAD.MOV.U32 R25, RZ, RZ, R23 ;  /* 0x000000ffff197224 */ /* 0x000fe200078e0017 */
[----:B------:R-:W-:Y:S06]  /*9a40*/  BRA `(.L_x_2769) ;  /* 0x0000000000c87947 */ /* 0x000fec0003800000 */
.L_x_2790:
[----:B------:R-:W-:-:S13]  /*9a50*/  ISETP.NE.AND P0, PT, R0, 0x1c, PT ;  /* 0x0000001c0000780c */ /* 0x000fda0003f05270 */
[----:B------:R-:W-:Y:S05]  /*9a60*/  @!P0 BRA `(.L_x_2801) ;  /* 0x0000000000b08947 */ /* 0x000fea0003800000 */
[----:B------:R-:W-:-:S13]  /*9a70*/  ISETP.NE.AND P0, PT, R0, 0x1d, PT ;  /* 0x0000001d0000780c */ /* 0x000fda0003f05270 */
[----:B------:R-:W-:Y:S05]  /*9a80*/  @!P0 BRA `(.L_x_2802) ;  /* 0x0000000000948947 */ /* 0x000fea0003800000 */
[----:B------:R-:W-:-:S13]  /*9a90*/  ISETP.NE.AND P0, PT, R0, 0x2c, PT ;  /* 0x0000002c0000780c */ /* 0x000fda0003f05270 */
[----:B------:R-:W-:Y:S05]  /*9aa0*/  @!P0 BRA `(.L_x_2803) ;  /* 0x0000000000488947 */ /* 0x000fea0003800000 */
.L_x_2774:
        /* <DEDUP_REMOVED lines=15> */
[----:B--2-4-:R-:W-:Y:S05]  /*9ba0*/  CALL.ABS.NOINC R14 ;  /* 0x000000000e007343 */ /* 0x014fea0003c00000 */
.L_x_2804:
[----:B------:R-:W-:Y:S01]  /*9bb0*/  IMAD.MOV.U32 R25, RZ, RZ, R23 ;  /* 0x000000ffff197224 */ /* 0x000fe200078e0017 */
[----:B------:R-:W-:Y:S06]  /*9bc0*/  BRA `(.L_x_2769) ;  /* 0x0000000000687947 */ /* 0x000fec0003800000 */
.L_x_2803:
[----:B------:R-:W-:Y:S02]  /*9bd0*/  IMAD.U32 R4, R3, 0x10000, RZ ;  /* 0x0001000003047824 */ /* 0x000fe400078e00ff */
        /* <DEDUP_REMOVED lines=16> */
.L_x_2802:
[----:B------:R-:W-:Y:S02]  /*9ce0*/  IMAD.U32 R4, R3, 0x10000, RZ ;  /* 0x0001000003047824 */ /* 0x000fe400078e00ff */
[----:B------:R-:W-:-:S04]  /*9cf0*/  IMAD.MOV.U32 R25, RZ, RZ, R23 ;  /* 0x000000ffff197224 */ /* 0x000fc800078e0017 */
[----:B------:R-:W0:Y:S02]  /*9d00*/  F2I.U64.TRUNC R4, R4 ;  /* 0x0000000400047311 */ /* 0x000e24000020d800 */
[----:B0-----:R0:W-:Y:S01]  /*9d10*/  STG.E.64 desc[UR36][R8.64], R4 ;  /* 0x0000000408007986 */ /* 0x0011e2000c101b24 */
[----:B------:R-:W-:Y:S05]  /*9d20*/  BRA `(.L_x_2769) ;  /* 0x0000000000107947 */ /* 0x000fea0003800000 */
.L_x_2801:
[----:B------:R-:W-:Y:S02]  /*9d30*/  IMAD.U32 R3, R3, 0x10000, RZ ;  /* 0x0001000003037824 */ /* 0x000fe400078e00ff */
[----:B------:R-:W-:-:S04]  /*9d40*/  IMAD.MOV.U32 R25, RZ, RZ, R23 ;  /* 0x000000ffff197224 */ /* 0x000fc800078e0017 */
[----:B------:R-:W0:Y:S02]  /*9d50*/  F2I.FTZ.U32.TRUNC.NTZ R3, R3 ;  /* 0x0000000300037305 */ /* 0x000e24000021f000 */
[----:B0-----:R0:W-:Y:S02]  /*9d60*/  STG.E desc[UR36][R8.64], R3 ;  /* 0x0000000308007986 */ /* 0x0011e4000c101924 */
.L_x_2769:
[----:B------:R-:W-:Y:S05]  /*9d70*/  BSYNC.RECONVERGENT B6 ;  /* 0x0000000000067941 */ /* 0x000fea0003800200 */
.L_x_2768:
[----:B------:R-:W-:Y:S01]  /*9d80*/  ISETP.GE.AND P0, PT, R25, R16, PT ;  /* 0x000000101900720c */ /* 0x000fe20003f06270 */
[----:B------:R-:W-:-:S12]  /*9d90*/  BSSY.RECONVERGENT B6, `(.L_x_2805) ;  /* 0x00001f0000067945 */ /* 0x000fd80003800200 */
[----:B------:R-:W-:Y:S05]  /*9da0*/  @P0 BRA `(.L_x_2806) ;  /* 0x0000001c00b80947 */ /* 0x000fea0003800000 */
[----:B------:R-:W5:Y:S01]  /*9db0*/  LDCU UR4, c[0x0][0x3b4] ;  /* 0x00007680ff0477ac */ /* 0x000f620008000800 */
[----:B0-23--:R-:W0:Y:S01]  /*9dc0*/  LDC.64 R8, c[0x0][0x388] ;  /* 0x0000e200ff087b82 */ /* 0x00de220000000a00 */
[----:B------:R-:W-:Y:S01]  /*9dd0*/  IMAD R0, R2, 0x200, R25 ;  /* 0x0000020002007824 */ /* 0x000fe200078e0219 */
[----:B-1----:R-:W-:-:S03]  /*9de0*/  PRMT R4, R18, 0x9910, RZ ;  /* 0x0000991012047816 */ /* 0x002fc600000000ff */
        /* <DEDUP_REMOVED lines=14> */
[----:B------:R-:W-:-:S04]  /*9ed0*/  IMAD.U32 R22, R22, 0x10000, RZ ;  /* 0x0001000016167824 */ /* 0x000fc800078e00ff */
[----:B------:R-:W0:Y:S02]  /*9ee0*/  F2I.FTZ.TRUNC.NTZ R3, R22 ;  /* 0x0000001600037305 */ /* 0x000e24000021f100 */
[----:B0-----:R0:W-:Y:S01]  /*9ef0*/  STG.E.U8 desc[UR36][R8.64], R3 ;  /* 0x0000000308007986 */ /* 0x0011e2000c101124 */
[----:B------:R-:W-:Y:S05]  /*9f00*/  BRA `(.L_x_2812) ;  /* 0x0000000c007c7947 */ /* 0x000fea0003800000 */
.L_x_2810:
[----:B------:R-:W-:-:S06]  /*9f10*/  IMAD.U32 R5, R22, 0x10000, RZ ;  /* 0x0001000016057824 */ /* 0x000fcc00078e00ff */
[----:B------:R-:W0:Y:S02]  /*9f20*/  F2I.S64.TRUNC R4, R5 ;  /* 0x0000000500047311 */ /* 0x000e24000020d900 */
[----:B0-----:R0:W-:Y:S01]  /*9f30*/  STG.E.U8 desc[UR36][R8.64], R4 ;  /* 0x0000000408007986 */ /* 0x0011e2000c101124 */
[----:B------:R-:W-:Y:S05]  /*9f40*/  BRA `(.L_x_2812) ;  /* 0x0000000c006c7947 */ /* 0x000fea0003800000 */
.L_x_2809:
[----:B------:R-:W-:-:S13]  /*9f50*/  ISETP.NE.AND P0, PT, R0, 0x2, PT ;  /* 0x000000020000780c */ /* 0x000fda0003f05270 */
[----:B------:R-:W-:Y:S05]  /*9f60*/  @!P0 BRA `(.L_x_2813) ;  /* 0x0000000000308947 */ /* 0x000fea0003800000 */
[----:B------:R-:W-:-:S13]  /*9f70*/  ISETP.NE.AND P0, PT, R0, 0x3, PT ;  /* 0x000000030000780c */ /* 0x000fda0003f05270 */
[----:B------:R-:W-:Y:S05]  /*9f80*/  @!P0 BRA `(.L_x_2814) ;  /* 0x0000000000188947 */ /* 0x000fea0003800000 */
[----:B------:R-:W-:-:S13]  /*9f90*/  ISETP.NE.AND P0, PT, R0, 0x4, PT ;  /* 0x000000040000780c */ /* 0x000fda0003f05270 */
[----:B------:R-:W-:Y:S05]  /*9fa0*/  @P0 BRA `(.L_x_2811) ;  /* 0x0000000800780947 */ /* 0x000fea0003800000 */
[----:B------:R-:W-:-:S06]  /*9fb0*/  IMAD.U32 R4, R22, 0x10000, RZ ;  /* 0x0001000016047824 */ /* 0x000fcc00078e00ff */
[----:B------:R-:W0:Y:S02]  /*9fc0*/  F2I.S64.TRUNC R4, R4 ;  /* 0x0000000400047311 */ /* 0x000e24000020d900 */
[----:B0-----:R0:W-:Y:S01]  /*9fd0*/  STG.E.64 desc[UR36][R8.64], R4 ;  /* 0x0000000408007986 */ /* 0x0011e2000c101b24 */
[----:B------:R-:W-:Y:S05]  /*9fe0*/  BRA `(.L_x_2812) ;  /* 0x0000000c00447947 */ /* 0x000fea0003800000 */
.L_x_2814:
[----:B------:R-:W-:-:S04]  /*9ff0*/  IMAD.U32 R22, R22, 0x10000, RZ ;  /* 0x0001000016167824 */ /* 0x000fc800078e00ff */
[----:B------:R-:W0:Y:S02]  /*a000*/  F2I.FTZ.TRUNC.NTZ R3, R22 ;  /* 0x0000001600037305 */ /* 0x000e24000021f100 */
[----:B0-----:R0:W-:Y:S01]  /*a010*/  STG.E desc[UR36][R8.64], R3 ;  /* 0x0000000308007986 */ /* 0x0011e2000c101924 */
[----:B------:R-:W-:Y:S05]  /*a020*/  BRA `(.L_x_2812) ;  /* 0x0000000c00347947 */ /* 0x000fea0003800000 */
.L_x_2813:
[----:B------:R-:W-:-:S04]  /*a030*/  IMAD.U32 R22, R22, 0x10000, RZ ;  /* 0x0001000016167824 */ /* 0x000fc800078e00ff */
[----:B------:R-:W0:Y:S02]  /*a040*/  F2I.FTZ.TRUNC.NTZ R3, R22 ;  /* 0x0000001600037305 */ /* 0x000e24000021f100 */
[----:B0-----:R0:W-:Y:S01]  /*a050*/  STG.E.U16 desc[UR36][R8.64], R3 ;  /* 0x0000000308007986 */ /* 0x0011e2000c101524 */
[----:B------:R-:W-:Y:S05]  /*a060*/  BRA `(.L_x_2812) ;  /* 0x0000000c00247947 */ /* 0x000fea0003800000 */
.L_x_2808:
[----:B------:R-:W-:-:S13]  /*a070*/  ISETP.GT.AND P0, PT, R0, 0x6, PT ;  /* 0x000000060000780c */ /* 0x000fda0003f04270 */
[----:B------:R-:W-:Y:S05]  /*a080*/  @P0 BRA `(.L_x_2815) ;  /* 0x00000000002c0947 */ /* 0x000fea0003800000 */
[----:B------:R-:W-:-:S13]  /*a090*/  ISETP.NE.AND P0, PT, R0, 0x5, PT ;  /* 0x000000050000780c */ /* 0x000fda0003f05270 */
[----:B------:R-:W-:Y:S05]  /*a0a0*/  @!P0 BRA `(.L_x_2816) ;  /* 0x0000000000148947 */ /* 0x000fea0003800000 */
[----:B------:R-:W-:-:S13]  /*a0b0*/  ISETP.NE.AND P0, PT, R0, 0x6, PT ;  /* 0x000000060000780c */ /* 0x000fda0003f05270 */
[----:B------:R-:W-:Y:S05]  /*a0c0*/  @P0 BRA `(.L_x_2811) ;  /* 0x0000000800300947 */ /* 0x000fea0003800000 */
[----:B------:R-:W-:-:S05]  /*a0d0*/  IMAD.U32 R3, R22, 0x10000, RZ ;  /* 0x0001000016037824 */ /* 0x000fca00078e00ff */
[----:B------:R1:W-:Y:S01]  /*a0e0*/  STG.E desc[UR36][R8.64], R3 ;  /* 0x0000000308007986 */ /* 0x0003e2000c101924 */
[----:B------:R-:W-:Y:S05]  /*a0f0*/  BRA `(.L_x_2812) ;  /* 0x0000000c00007947 */ /* 0x000fea0003800000 */
.L_x_2816:
[----:B------:R-:W-:-:S05]  /*a100*/  IMAD.U32 R0, R22, 0x10000, RZ ;  /* 0x0001000016007824 */ /* 0x000fca00078e00ff */
[----:B------:R-:W-:-:S05]  /*a110*/  F2FP.F16.F32.PACK_AB R0, RZ, R0 ;  /* 0x00000000ff00723e */ /* 0x000fca00000000ff */
[----:B------:R0:W-:Y:S01]  /*a120*/  STG.E.U16 desc[UR36][R8.64], R0 ;  /* 0x0000000008007986 */ /* 0x0001e2000c101524 */
[----:B------:R-:W-:Y:S05]  /*a130*/  BRA `(.L_x_2812) ;  /* 0x0000000800f07947 */ /* 0x000fea0003800000 */
.L_x_2815:
[----:B------:R-:W-:-:S13]  /*a140*/  ISETP.NE.AND P0, PT, R0, 0x7, PT ;  /* 0x000000070000780c */ /* 0x000fda0003f05270 */
[----:B------:R-:W-:Y:S05]  /*a150*/  @!P0 BRA `(.L_x_2817) ;  /* 0x0000000000348947 */ /* 0x000fea0003800000 */
[----:B------:R-:W-:-:S13]  /*a160*/  ISETP.NE.AND P0, PT, R0, 0x8, PT ;  /* 0x000000080000780c */ /* 0x000fda0003f05270 */
[----:B------:R-:W-:Y:S05]  /*a170*/  @!P0 BRA `(.L_x_2818) ;  /* 0x0000000000188947 */ /* 0x000fea0003800000 */
[----:B------:R-:W-:-:S13]  /*a180*/  ISETP.NE.AND P0, PT, R0, 0x9, PT ;  /* 0x000000090000780c */ /* 0x000fda0003f05270 */
[----:B------:R-:W-:Y:S05]  /*a190*/  @P0 BRA `(.L_x_2811) ;  /* 0x0000000400fc0947 */ /* 0x000fea0003800000 */
[----:B------:R-:W-:Y:S02]  /*a1a0*/  IMAD.U32 R22, R22, 0x10000, RZ ;  /* 0x0001000016167824 */ /* 0x000fe400078e00ff */
[----:B------:R-:W-:-:S05]  /*a1b0*/  IMAD.MOV.U32 R23, RZ, RZ, RZ ;  /* 0x000000ffff177224 */ /* 0x000fca00078e00ff */
[----:B------:R3:W-:Y:S01]  /*a1c0*/  STG.E.64 desc[UR36][R8.64], R22 ;  /* 0x0000001608007986 */ /* 0x0007e2000c101b24 */
[----:B------:R-:W-:Y:S05]  /*a1d0*/  BRA `(.L_x_2812) ;  /* 0x0000000800c87947 */ /* 0x000fea0003800000 */
.L_x_2818:
[----:B------:R-:W-:-:S05]  /*a1e0*/  IMAD.U32 R22, R22, 0x10000, RZ ;  /* 0x0001000016167824 */ /* 0x000fca00078e00ff */
[----:B------:R-:W-:-:S04]  /*a1f0*/  F2FP.F16.F32.PACK_AB R3, RZ, R22 ;  /* 0x00000016ff03723e */ /* 0x000fc800000000ff */
[----:B------:R-:W-:-:S05]  /*a200*/  PRMT R3, R3, 0x5410, RZ ;  /* 0x0000541003037816 */ /* 0x000fca00000000ff */
[----:B------:R2:W-:Y:S01]  /*a210*/  STG.E desc[UR36][R8.64], R3 ;  /* 0x0000000308007986 */ /* 0x0005e2000c101924 */
[----:B------:R-:W-:Y:S05]  /*a220*/  BRA `(.L_x_2812) ;  /* 0x0000000800b47947 */ /* 0x000fea0003800000 */
.L_x_2817:
[----:B------:R-:W-:-:S04]  /*a230*/  IMAD.U32 R4, R22, 0x10000, RZ ;  /* 0x0001000016047824 */ /* 0x000fc800078e00ff */
[----:B------:R-:W-:-:S06]  /*a240*/  FMUL.FTZ R4, R4, 1 ;  /* 0x3f80000004047820 */ /* 0x000fcc0000410000 */
[----:B------:R-:W0:Y:S02]  /*a250*/  F2F.F64.F32 R4, R4 ;  /* 0x0000000400047310 */ /* 0x000e240000201800 */
[----:B0-----:R0:W-:Y:S01]  /*a260*/  STG.E.64 desc[UR36][R8.64], R4 ;  /* 0x0000000408007986 */ /* 0x0011e2000c101b24 */
[----:B------:R-:W-:Y:S05]  /*a270*/  BRA `(.L_x_2812) ;  /* 0x0000000800a07947 */ /* 0x000fea0003800000 */
.L_x_2807:
        /* <DEDUP_REMOVED lines=10> */
[----:B------:R-:W-:-:S06]  /*a320*/  IMAD.U32 R3, R22, 0x10000, RZ ;  /* 0x0001000016037824 */ /* 0x000fcc00078e00ff */
[----:B------:R-:W0:Y:S02]  /*a330*/  F2I.FTZ.U32.TRUNC.NTZ R3, R3 ;  /* 0x0000000300037305 */ /* 0x000e24000021f000 */
[----:B0-----:R0:W-:Y:S01]  /*a340*/  STG.E.U16 desc[UR36][R8.64], R3 ;  /* 0x0000000308007986 */ /* 0x0011e2000c101524 */
[----:B------:R-:W-:Y:S05]  /*a350*/  BRA `(.L_x_2812) ;  /* 0x0000000800687947 */ /* 0x000fea0003800000 */
.L_x_2822:
[----:B------:R-:W-:Y:S01]  /*a360*/  IMAD.U32 R5, R22, 0x10000, RZ ;  /* 0x0001000016057824 */ /* 0x000fe200078e00ff */
        /* <DEDUP_REMOVED lines=16> */
.L_x_2825:
[----:B------:R-:W-:-:S04]  /*a470*/  SHF.R.U32.HI R3, RZ, 0x18, R5 ;  /* 0x00000018ff037819 */ /* 0x000fc80000011605 */
[----:B------:R-:W-:-:S04]  /*a480*/  LOP3.LUT R0, R0, 0x80, R3, 0xf8, !PT ;  /* 0x0000008000007812 */ /* 0x000fc800078ef803 */
[----:B------:R-:W-:-:S07]  /*a490*/  PRMT R4, R0, 0x7610, R4 ;  /* 0x0000761000047816 */ /* 0x000fce0000000004 */
.L_x_2824:
[----:B------:R-:W-:Y:S05]  /*a4a0*/  BSYNC.RECONVERGENT B0 ;  /* 0x0000000000007941 */ /* 0x000fea0003800200 */
.L_x_2823:
[----:B------:R0:W-:Y:S01]  /*a4b0*/  STG.E.U8 desc[UR36][R8.64], R4 ;  /* 0x0000000408007986 */ /* 0x0001e2000c101124 */
[----:B------:R-:W-:Y:S05]  /*a4c0*/  BRA `(.L_x_2812) ;  /* 0x00000008000c7947 */ /* 0x000fea0003800000 */
.L_x_2821:
        /* <DEDUP_REMOVED lines=17> */
.L_x_2828:
[----:B------:R-:W-:-:S04]  /*a5e0*/  SHF.R.U32.HI R3, RZ, 0x18, R5 ;  /* 0x00000018ff037819 */ /* 0x000fc80000011605 */
[----:B------:R-:W-:-:S04]  /*a5f0*/  LOP3.LUT R0, R0, 0x80, R3, 0xf8, !PT ;  /* 0x0000008000007812 */ /* 0x000fc800078ef803 */
[----:B------:R-:W-:-:S07]  /*a600*/  PRMT R4, R0, 0x7610, R4 ;  /* 0x0000761000047816 */ /* 0x000fce0000000004 */
.L_x_2827:
[----:B------:R-:W-:Y:S05]  /*a610*/  BSYNC.RECONVERGENT B0 ;  /* 0x0000000000007941 */ /* 0x000fea0003800200 */
.L_x_2826:
[----:B------:R0:W-:Y:S01]  /*a620*/  STG.E.U8 desc[UR36][R8.64], R4 ;  /* 0x0000000408007986 */ /* 0x0001e2000c101124 */
[----:B------:R-:W-:Y:S05]  /*a630*/  BRA `(.L_x_2812) ;  /* 0x0000000400b07947 */ /* 0x000fea0003800000 */
.L_x_2820:
[----:B------:R-:W-:-:S13]  /*a640*/  ISETP.NE.AND P0, PT, R0, 0x1c, PT ;  /* 0x0000001c0000780c */ /* 0x000fda0003f05270 */
[----:B------:R-:W-:Y:S05]  /*a650*/  @!P0 BRA `(.L_x_2829) ;  /* 0x0000000000608947 */ /* 0x000fea0003800000 */
[----:B------:R-:W-:-:S13]  /*a660*/  ISETP.NE.AND P0, PT, R0, 0x1d, PT ;  /* 0x0000001d0000780c */ /* 0x000fda0003f05270 */
[----:B------:R-:W-:Y:S05]  /*a670*/  @!P0 BRA `(.L_x_2830) ;  /* 0x0000000000488947 */ /* 0x000fea0003800000 */
[----:B------:R-:W-:-:S13]  /*a680*/  ISETP.NE.AND P0, PT, R0, 0x2c, PT ;  /* 0x0000002c0000780c */ /* 0x000fda0003f05270 */
[----:B------:R-:W-:Y:S05]  /*a690*/  @P0 BRA `(.L_x_2811) ;  /* 0x0000000000bc0947 */ /* 0x000fea0003800000 */
[----:B------:R-:W-:-:S05]  /*a6a0*/  IMAD.U32 R22, R22, 0x10000, RZ ;  /* 0x0001000016167824 */ /* 0x000fca00078e00ff */
        /* <DEDUP_REMOVED lines=15> */
.L_x_2830:
[----:B------:R-:W-:-:S06]  /*a7a0*/  IMAD.U32 R4, R22, 0x10000, RZ ;  /* 0x0001000016047824 */ /* 0x000fcc00078e00ff */
[----:B------:R-:W0:Y:S02]  /*a7b0*/  F2I.U64.TRUNC R4, R4 ;  /* 0x0000000400047311 */ /* 0x000e24000020d800 */
[----:B0-----:R0:W-:Y:S01]  /*a7c0*/  STG.E.64 desc[UR36][R8.64], R4 ;  /* 0x0000000408007986 */ /* 0x0011e2000c101b24 */
[----:B------:R-:W-:Y:S05]  /*a7d0*/  BRA `(.L_x_2812) ;  /* 0x0000000400487947 */ /* 0x000fea0003800000 */
.L_x_2829:
[----:B------:R-:W-:-:S04]  /*a7e0*/  IMAD.U32 R22, R22, 0x10000, RZ ;  /* 0x0001000016167824 */ /* 0x000fc800078e00ff */
[----:B------:R-:W0:Y:S02]  /*a7f0*/  F2I.FTZ.U32.TRUNC.NTZ R3, R22 ;  /* 0x0000001600037305 */ /* 0x000e24000021f000 */
[----:B0-----:R0:W-:Y:S01]  /*a800*/  STG.E desc[UR36][R8.64], R3 ;  /* 0x0000000308007986 */ /* 0x0011e2000c101924 */
[----:B------:R-:W-:Y:S05]  /*a810*/  BRA `(.L_x_2812) ;  /* 0x0000000400387947 */ /* 0x000fea0003800000 */
.L_x_2819:
[----:B------:R-:W-:-:S13]  /*a820*/  ISETP.GT.AND P0, PT, R0, 0xe, PT ;  /* 0x0000000e0000780c */ /* 0x000fda0003f04270 */
[----:B------:R-:W-:Y:S05]  /*a830*/  @P0 BRA `(.L_x_2831) ;  /* 0x00000000003c0947 */ /* 0x000fea0003800000 */
[----:B------:R-:W-:-:S13]  /*a840*/  ISETP.NE.AND P0, PT, R0, 0xa, PT ;  /* 0x0000000a0000780c */ /* 0x000fda0003f05270 */
[----:B------:R-:W-:Y:S05]  /*a850*/  @!P0 BRA `(.L_x_2832) ;  /* 0x00000000001c8947 */ /* 0x000fea0003800000 */
[----:B------:R-:W-:-:S13]  /*a860*/  ISETP.NE.AND P0, PT, R0, 0xb, PT ;  /* 0x0000000b0000780c */ /* 0x000fda0003f05270 */
[----:B------:R-:W-:Y:S05]  /*a870*/  @P0 BRA `(.L_x_2811) ;  /* 0x0000000000440947 */ /* 0x000fea0003800000 */
[----:B------:R-:W-:-:S05]  /*a880*/  IMAD.U32 R22, R22, 0x10000, RZ ;  /* 0x0001000016167824 */ /* 0x000fca00078e00ff */
[----:B------:R-:W-:-:S04]  /*a890*/  FSETP.NEU.FTZ.AND P0, PT, R22, RZ, PT ;  /* 0x000000ff1600720b */ /* 0x000fc80003f1d000 */
[----:B------:R-:W-:-:S05]  /*a8a0*/  SEL R3, RZ, 0x1, !P0 ;  /* 0x00000001ff037807 */ /* 0x000fca0004000000 */
[----:B------:R0:W-:Y:S01]  /*a8b0*/  STG.E.U8 desc[UR36][R8.64], R3 ;  /* 0x0000000308007986 */ /* 0x0001e2000c101124 */
[----:B------:R-:W-:Y:S05]  /*a8c0*/  BRA `(.L_x_2812) ;  /* 0x00000004000c7947 */ /* 0x000fea0003800000 */
.L_x_2832:
[----:B------:R-:W-:Y:S01]  /*a8d0*/  IMAD.U32 R22, R22, 0x10000, RZ ;  /* 0x0001000016167824 */ /* 0x000fe200078e00ff */
[----:B------:R-:W-:-:S03]  /*a8e0*/  CS2R R6, SRZ ;  /* 0x0000000000067805 */ /* 0x000fc6000001ff00 */
[----:B------:R-:W-:-:S06]  /*a8f0*/  FMUL.FTZ R4, R22, 1 ;  /* 0x3f80000016047820 */ /* 0x000fcc0000410000 */
[----:B------:R-:W0:Y:S02]  /*a900*/  F2F.F64.F32 R4, R4 ;  /* 0x0000000400047310 */ /* 0x000e240000201800 */
[----:B0-----:R0:W-:Y:S01]  /*a910*/  STG.E.128 desc[UR36][R8.64], R4 ;  /* 0x0000000408007986 */ /* 0x0011e2000c101d24 */
[----:B------:R-:W-:Y:S05]  /*a920*/  BRA `(.L_x_2812) ;  /* 0x0000000000f47947 */ /* 0x000fea0003800000 */
.L_x_2831:
[----:B------:R-:W-:-:S13]  /*a930*/  ISETP.NE.AND P0, PT, R0, 0xf, PT ;  /* 0x0000000f0000780c */ /* 0x000fda0003f05270 */
[----:B------:R-:W-:Y:S05]  /*a940*/  @!P0 BRA `(.L_x_2833) ;  /* 0x0000000000e88947 */ /* 0x000fea0003800000 */
[----:B------:R-:W-:-:S13]  /*a950*/  ISETP.NE.AND P0, PT, R0, 0x17, PT ;  /* 0x000000170000780c */ /* 0x000fda0003f05270 */
[----:B------:R-:W-:Y:S05]  /*a960*/  @!P0 BRA `(.L_x_2834) ;  /* 0x0000000000908947 */ /* 0x000fea0003800000 */
[----:B------:R-:W-:-:S13]  /*a970*/  ISETP.NE.AND P0, PT, R0, 0x18, PT ;  /* 0x000000180000780c */ /* 0x000fda0003f05270 */
[----:B------:R-:W-:Y:S05]  /*a980*/  @!P0 BRA `(.L_x_2835) ;  /* 0x0000000000448947 */ /* 0x000fea0003800000 */
.L_x_2811:
        /* <DEDUP_REMOVED lines=16> */
.L_x_2836:
[----:B------:R-:W-:Y:S05]  /*aa90*/  BRA `(.L_x_2812) ;  /* 0x0000000000987947 */ /* 0x000fea0003800000 */
.L_x_2835:
[----:B------:R-:W-:Y:S01]  /*aaa0*/  IMAD.U32 R5, R22, 0x10000, RZ ;  /* 0x0001000016057824 */ /* 0x000fe200078e00ff */
        /* <DEDUP_REMOVED lines=12> */
.L_x_2838:
[----:B------:R-:W-:Y:S05]  /*ab70*/  BSYNC.RECONVERGENT B0 ;  /* 0x0000000000007941 */ /* 0x000fea0003800200 */
.L_x_2837:
[----:B------:R-:W-:-:S05]  /*ab80*/  LOP3.LUT R3, R0, 0x80, R3, 0xf8, !PT ;  /* 0x0000008000037812 */ /* 0x000fca00078ef803 */
[----:B------:R0:W-:Y:S01]  /*ab90*/  STG.E.U8 desc[UR36][R8.64], R3 ;  /* 0x0000000308007986 */ /* 0x0001e2000c101124 */
[----:B------:R-:W-:Y:S05]  /*aba0*/  BRA `(.L_x_2812) ;  /* 0x0000000000547947 */ /* 0x000fea0003800000 */
.L_x_2834:
[----:B------:R-:W-:Y:S01]  /*abb0*/  IMAD.U32 R3, R22, 0x10000, RZ ;  /* 0x0001000016037824 */ /* 0x000fe200078e00ff */
        /* <DEDUP_REMOVED lines=11> */
.L_x_2840:
[----:B------:R-:W-:Y:S01]  /*ac70*/  IMAD.MOV.U32 R0, RZ, RZ, 0x7f ;  /* 0x0000007fff007424 */ /* 0x000fe200078e00ff */
[----:B------:R-:W-:-:S04]  /*ac80*/  ISETP.GT.U32.AND P0, PT, R4, 0x7f800000, PT ;  /* 0x7f8000000400780c */ /* 0x000fc80003f04070 */
[----:B------:R-:W-:-:S09]  /*ac90*/  SEL R0, R0, 0x7c, P0 ;  /* 0x0000007c00007807 */ /* 0x000fd20000000000 */
.L_x_2841:
[----:B------:R-:W-:Y:S05]  /*aca0*/  BSYNC.RECONVERGENT B0 ;  /* 0x0000000000007941 */ /* 0x000fea0003800200 */
.L_x_2839:
[----:B------:R-:W-:-:S04]  /*acb0*/  SHF.R.U32.HI R3, RZ, 0x18, R3 ;  /* 0x00000018ff037819 */ /* 0x000fc80000011603 */
[----:B------:R-:W-:-:S05]  /*acc0*/  LOP3.LUT R3, R0, 0x80, R3, 0xf8, !PT ;  /* 0x0000008000037812 */ /* 0x000fca00078ef803 */
[----:B------:R0:W-:Y:S01]  /*acd0*/  STG.E.U8 desc[UR36][R8.64], R3 ;  /* 0x0000000308007986 */ /* 0x0001e2000c101124 */
[----:B------:R-:W-:Y:S05]  /*ace0*/  BRA `(.L_x_2812) ;  /* 0x0000000000047947 */ /* 0x000fea0003800000 */
.L_x_2833:
[----:B------:R0:W-:Y:S02]  /*acf0*/  STG.E.U16 desc[UR36][R8.64], R22 ;  /* 0x0000001608007986 */ /* 0x0001e4000c101524 */
.L_x_2812:
[----:B------:R-:W-:-:S05]  /*ad00*/  VIADD R25, R25, 0x80 ;  /* 0x0000008019197836 */ /* 0x000fca0000000000 */
[----:B------:R-:W-:-:S13]  /*ad10*/  ISETP.GE.AND P0, PT, R25, R16, PT ;  /* 0x000000101900720c */ /* 0x000fda0003f06270 */
[----:B------:R-:W-:Y:S05]  /*ad20*/  @P0 BRA `(.L_x_2806) ;  /* 0x0000000c00d80947 */ /* 0x000fea0003800000 */
[----:B------:R-:W5:Y:S01]  /*ad30*/  LDCU UR4, c[0x0][0x3b4] ;  /* 0x00007680ff0477ac */ /* 0x000f620008000800 */
[----:B0123--:R-:W0:Y:S01]  /*ad40*/  LDC.64 R8, c[0x0][0x388] ;  /* 0x0000e200ff087b82 */ /* 0x00fe220000000a00 */
        /* <DEDUP_REMOVED lines=16> */
[----:B----4-:R-:W-:-:S06]  /*ae50*/  IMAD.U32 R17, R17, 0x10000, RZ ;  /* 0x0001000011117824 */ /* 0x010fcc00078e00ff */
[----:B------:R-:W0:Y:S02]  /*ae60*/  F2I.FTZ.TRUNC.NTZ R17, R17 ;  /* 0x0000001100117305 */ /* 0x000e24000021f100 */
[----:B0-----:R3:W-:Y:S01]  /*ae70*/  STG.E.U8 desc[UR36][R8.64], R17 ;  /* 0x0000001108007986 */ /* 0x0017e2000c101124 */
[----:B------:R-:W-:Y:S05]  /*ae80*/  BRA `(.L_x_2847) ;  /* 0x0000000c007c7947 */ /* 0x000fea0003800000 */
.L_x_2845:
[----:B----4-:R-:W-:-:S06]  /*ae90*/  IMAD.U32 R5, R17, 0x10000, RZ ;  /* 0x0001000011057824 */ /* 0x010fcc00078e00ff */
[----:B------:R-:W0:Y:S02]  /*aea0*/  F2I.S64.TRUNC R4, R5 ;  /* 0x0000000500047311 */ /* 0x000e24000020d900 */
[----:B0-----:R4:W-:Y:S01]  /*aeb0*/  STG.E.U8 desc[UR36][R8.64], R4 ;  /* 0x0000000408007986 */ /* 0x0019e2000c101124 */
[----:B------:R-:W-:Y:S05]  /*aec0*/  BRA `(.L_x_2847) ;  /* 0x0000000c006c7947 */ /* 0x000fea0003800000 */
.L_x_2844:
[----:B------:R-:W-:-:S13]  /*aed0*/  ISETP.NE.AND P0, PT, R0, 0x2, PT ;  /* 0x000000020000780c */ /* 0x000fda0003f05270 */
[----:B------:R-:W-:Y:S05]  /*aee0*/  @!P0 BRA `(.L_x_2848) ;  /* 0x0000000000308947 */ /* 0x000fea0003800000 */
[----:B------:R-:W-:-:S13]  /*aef0*/  ISETP.NE.AND P0, PT, R0, 0x3, PT ;  /* 0x000000030000780c */ /* 0x000fda0003f05270 */
[----:B------:R-:W-:Y:S05]  /*af00*/  @!P0 BRA `(.L_x_2849) ;  /* 0x0000000000188947 */ /* 0x000fea0003800000 */
[----:B------:R-:W-:-:S13]  /*af10*/  ISETP.NE.AND P0, PT, R0, 0x4, PT ;  /* 0x000000040000780c */ /* 0x000fda0003f05270 */
[----:B------:R-:W-:Y:S05]  /*af20*/  @P0 BRA `(.L_x_2846) ;  /* 0x0000000800780947 */ /* 0x000fea0003800000 */
[----:B----4-:R-:W-:-:S06]  /*af30*/  IMAD.U32 R4, R17, 0x10000, RZ ;  /* 0x0001000011047824 */ /* 0x010fcc00078e00ff */
[----:B------:R-:W0:Y:S02]  /*af40*/  F2I.S64.TRUNC R4, R4 ;  /* 0x0000000400047311 */ /* 0x000e24000020d900 */
[----:B0-----:R1:W-:Y:S01]  /*af50*/  STG.E.64 desc[UR36][R8.64], R4 ;  /* 0x0000000408007986 */ /* 0x0013e2000c101b24 */
[----:B------:R-:W-:Y:S05]  /*af60*/  BRA `(.L_x_2847) ;  /* 0x0000000c00447947 */ /* 0x000fea0003800000 */
.L_x_2849:
[----:B----4-:R-:W-:-:S06]  /*af70*/  IMAD.U32 R17, R17, 0x10000, RZ ;  /* 0x0001000011117824 */ /* 0x010fcc00078e00ff */
[----:B------:R-:W0:Y:S02]  /*af80*/  F2I.FTZ.TRUNC.NTZ R17, R17 ;  /* 0x0000001100117305 */ /* 0x000e24000021f100 */
[----:B0-----:R2:W-:Y:S01]  /*af90*/  STG.E desc[UR36][R8.64], R17 ;  /* 0x0000001108007986 */ /* 0x0015e2000c101924 */
[----:B------:R-:W-:Y:S05]  /*afa0*/  BRA `(.L_x_2847) ;  /* 0x0000000c00347947 */ /* 0x000fea0003800000 */
.L_x_2848:
[----:B----4-:R-:W-:-:S06]  /*afb0*/  IMAD.U32 R17, R17, 0x10000, RZ ;  /* 0x0001000011117824 */ /* 0x010fcc00078e00ff */
[----:B------:R-:W0:Y:S02]  /*afc0*/  F2I.FTZ.TRUNC.NTZ R17, R17 ;  /* 0x0000001100117305 */ /* 0x000e24000021f100 */
[----:B0-----:R0:W-:Y:S01]  /*afd0*/  STG.E.U16 desc[UR36][R8.64], R17 ;  /* 0x0000001108007986 */ /* 0x0011e2000c101524 */
[----:B------:R-:W-:Y:S05]  /*afe0*/  BRA `(.L_x_2847) ;  /* 0x0000000c00247947 */ /* 0x000fea0003800000 */
.L_x_2843:
[----:B------:R-:W-:-:S13]  /*aff0*/  ISETP.GT.AND P0, PT, R0, 0x6, PT ;  /* 0x000000060000780c */ /* 0x000fda0003f04270 */
[----:B------:R-:W-:Y:S05]  /*b000*/  @P0 BRA `(.L_x_2850) ;  /* 0x00000000002c0947 */ /* 0x000fea0003800000 */
[----:B------:R-:W-:-:S13]  /*b010*/  ISETP.NE.AND P0, PT, R0, 0x5, PT ;  /* 0x000000050000780c */ /* 0x000fda0003f05270 */
[----:B------:R-:W-:Y:S05]  /*b020*/  @!P0 BRA `(.L_x_2851) ;  /* 0x0000000000148947 */ /* 0x000fea0003800000 */
[----:B------:R-:W-:-:S13]  /*b030*/  ISETP.NE.AND P0, PT, R0, 0x6, PT ;  /* 0x000000060000780c */ /* 0x000fda0003f05270 */
[----:B------:R-:W-:Y:S05]  /*b040*/  @P0 BRA `(.L_x_2846) ;  /* 0x0000000800300947 */ /* 0x000fea0003800000 */
[----:B----4-:R-:W-:-:S05]  /*b050*/  IMAD.U32 R17, R17, 0x10000, RZ ;  /* 0x0001000011117824 */ /* 0x010fca00078e00ff */
[----:B------:R0:W-:Y:S01]  /*b060*/  STG.E desc[UR36][R8.64], R17 ;  /* 0x0000001108007986 */ /* 0x0001e2000c101924 */
[----:B------:R-:W-:Y:S05]  /*b070*/  BRA `(.L_x_2847) ;  /* 0x0000000c00007947 */ /* 0x000fea0003800000 */
.L_x_2851:
[----:B----4-:R-:W-:-:S05]  /*b080*/  IMAD.U32 R0, R17, 0x10000, RZ ;  /* 0x0001000011007824 */ /* 0x010fca00078e00ff */
[----:B------:R-:W-:-:S05]  /*b090*/  F2FP.F16.F32.PACK_AB R0, RZ, R0 ;  /* 0x00000000ff00723e */ /* 0x000fca00000000ff */
[----:B------:R0:W-:Y:S01]  /*b0a0*/  STG.E.U16 desc[UR36][R8.64], R0 ;  /* 0x0000000008007986 */ /* 0x0001e2000c101524 */
[----:B------:R-:W-:Y:S05]  /*b0b0*/  BRA `(.L_x_2847) ;  /* 0x0000000800f07947 */ /* 0x000fea0003800000 */
.L_x_2850:
[----:B------:R-:W-:-:S13]  /*b0c0*/  ISETP.NE.AND P0, PT, R0, 0x7, PT ;  /* 0x000000070000780c */ /* 0x000fda0003f05270 */
[----:B------:R-:W-:Y:S05]  /*b0d0*/  @!P0 BRA `(.L_x_2852) ;  /* 0x0000000000348947 */ /* 0x000fea0003800000 */
[----:B------:R-:W-:-:S13]  /*b0e0*/  ISETP.NE.AND P0, PT, R0, 0x8, PT ;  /* 0x000000080000780c */ /* 0x000fda0003f05270 */
[----:B------:R-:W-:Y:S05]  /*b0f0*/  @!P0 BRA `(.L_x_2853) ;  /* 0x0000000000188947 */ /* 0x000fea0003800000 */
[----:B------:R-:W-:-:S13]  /*b100*/  ISETP.NE.AND P0, PT, R0, 0x9, PT ;  /* 0x000000090000780c */ /* 0x000fda0003f05270 */
[----:B------:R-:W-:Y:S05]  /*b110*/  @P0 BRA `(.L_x_2846) ;  /* 0x0000000400fc0947 */ /* 0x000fea0003800000 */
[----:B----4-:R-:W-:Y:S02]  /*b120*/  IMAD.U32 R4, R17, 0x10000, RZ ;  /* 0x0001000011047824 */ /* 0x010fe400078e00ff */
[----:B------:R-:W-:-:S05]  /*b130*/  IMAD.MOV.U32 R5, RZ, RZ, RZ ;  /* 0x000000ffff057224 */ /* 0x000fca00078e00ff */
[----:B------:R0:W-:Y:S01]  /*b140*/  STG.E.64 desc[UR36][R8.64], R4 ;  /* 0x0000000408007986 */ /* 0x0001e2000c101b24 */
[----:B------:R-:W-:Y:S05]  /*b150*/  BRA `(.L_x_2847) ;  /* 0x0000000800c87947 */ /* 0x000fea0003800000 */
.L_x_2853:
[----:B----4-:R-:W-:-:S05]  /*b160*/  IMAD.U32 R17, R17, 0x10000, RZ ;  /* 0x0001000011117824 */ /* 0x010fca00078e00ff */
[----:B------:R-:W-:-:S04]  /*b170*/  F2FP.F16.F32.PACK_AB R3, RZ, R17 ;  /* 0x00000011ff03723e */ /* 0x000fc800000000ff */
[----:B------:R-:W-:-:S05]  /*b180*/  PRMT R3, R3, 0x5410, RZ ;  /* 0x0000541003037816 */ /* 0x000fca00000000ff */
[----:B------:R0:W-:Y:S01]  /*b190*/  STG.E desc[UR36][R8.64], R3 ;  /* 0x0000000308007986 */ /* 0x0001e2000c101924 */
[----:B------:R-:W-:Y:S05]  /*b1a0*/  BRA `(.L_x_2847) ;  /* 0x0000000800b47947 */ /* 0x000fea0003800000 */
.L_x_2852:
[----:B----4-:R-:W-:-:S04]  /*b1b0*/  IMAD.U32 R4, R17, 0x10000, RZ ;  /* 0x0001000011047824 */ /* 0x010fc800078e00ff */
[----:B------:R-:W-:-:S06]  /*b1c0*/  FMUL.FTZ R4, R4, 1 ;  /* 0x3f80000004047820 */ /* 0x000fcc0000410000 */
[----:B------:R-:W0:Y:S02]  /*b1d0*/  F2F.F64.F32 R4, R4 ;  /* 0x0000000400047310 */ /* 0x000e240000201800 */
[----:B0-----:R0:W-:Y:S01]  /*b1e0*/  STG.E.64 desc[UR36][R8.64], R4 ;  /* 0x0000000408007986 */ /* 0x0011e2000c101b24 */
[----:B------:R-:W-:Y:S05]  /*b1f0*/  BRA `(.L_x_2847) ;  /* 0x0000000800a07947 */ /* 0x000fea0003800000 */
.L_x_2842:
        /* <DEDUP_REMOVED lines=10> */
[----:B----4-:R-:W-:-:S06]  /*b2a0*/  IMAD.U32 R3, R17, 0x10000, RZ ;  /* 0x0001000011037824 */ /* 0x010fcc00078e00ff */
[----:B------:R-:W0:Y:S02]  /*b2b0*/  F2I.FTZ.U32.TRUNC.NTZ R3, R3 ;  /* 0x0000000300037305 */ /* 0x000e24000021f000 */
[----:B0-----:R0:W-:Y:S01]  /*b2c0*/  STG.E.U16 desc[UR36][R8.64], R3 ;  /* 0x0000000308007986 */ /* 0x0011e2000c101524 */
[----:B------:R-:W-:Y:S05]  /*b2d0*/  BRA `(.L_x_2847) ;  /* 0x0000000800687947 */ /* 0x000fea0003800000 */
.L_x_2857:
[----:B----4-:R-:W-:Y:S01]  /*b2e0*/  IMAD.U32 R17, R17, 0x10000, RZ ;  /* 0x0001000011117824 */ /* 0x010fe200078e00ff */
        /* <DEDUP_REMOVED lines=16> */
.L_x_2860:
[----:B------:R-:W-:-:S04]  /*b3f0*/  SHF.R.U32.HI R3, RZ, 0x18, R17 ;  /* 0x00000018ff037819 */ /* 0x000fc80000011611 */
[----:B------:R-:W-:-:S04]  /*b400*/  LOP3.LUT R0, R0, 0x80, R3, 0xf8, !PT ;  /* 0x0000008000007812 */ /* 0x000fc800078ef803 */
[----:B------:R-:W-:-:S07]  /*b410*/  PRMT R4, R0, 0x7610, R4 ;  /* 0x0000761000047816 */ /* 0x000fce0000000004 */
.L_x_2859:
[----:B------:R-:W-:Y:S05]  /*b420*/  BSYNC.RECONVERGENT B0 ;  /* 0x0000000000007941 */ /* 0x000fea0003800200 */
.L_x_2858:
[----:B------:R0:W-:Y:S01]  /*b430*/  STG.E.U8 desc[UR36][R8.64], R4 ;  /* 0x0000000408007986 */ /* 0x0001e2000c101124 */
[----:B------:R-:W-:Y:S05]  /*b440*/  BRA `(.L_x_2847) ;  /* 0x00000008000c7947 */ /* 0x000fea0003800000 */
.L_x_2856:
        /* <DEDUP_REMOVED lines=17> */
.L_x_2863:
[----:B------:R-:W-:-:S04]  /*b560*/  SHF.R.U32.HI R3, RZ, 0x18, R17 ;  /* 0x00000018ff037819 */ /* 0x000fc80000011611 */
[----:B------:R-:W-:-:S04]  /*b570*/  LOP3.LUT R0, R0, 0x80, R3, 0xf8, !PT ;  /* 0x0000008000007812 */ /* 0x000fc800078ef803 */
[----:B------:R-:W-:-:S07]  /*b580*/  PRMT R4, R0, 0x7610, R4 ;  /* 0x0000761000047816 */ /* 0x000fce0000000004 */
.L_x_2862:
[----:B------:R-:W-:Y:S05]  /*b590*/  BSYNC.RECONVERGENT B0 ;  /* 0x0000000000007941 */ /* 0x000fea0003800200 */
.L_x_2861:
[----:B------:R0:W-:Y:S01]  /*b5a0*/  STG.E.U8 desc[UR36][R8.64], R4 ;  /* 0x0000000408007986 */ /* 0x0001e2000c101124 */
[----:B------:R-:W-:Y:S05]  /*b5b0*/  BRA `(.L_x_2847) ;  /* 0x0000000400b07947 */ /* 0x000fea0003800000 */
.L_x_2855:
[----:B------:R-:W-:-:S13]  /*b5c0*/  ISETP.NE.AND P0, PT, R0, 0x1c, PT ;  /* 0x0000001c0000780c */ /* 0x000fda0003f05270 */
[----:B------:R-:W-:Y:S05]  /*b5d0*/  @!P0 BRA `(.L_x_2864) ;  /* 0x0000000000608947 */ /* 0x000fea0003800000 */
[----:B------:R-:W-:-:S13]  /*b5e0*/  ISETP.NE.AND P0, PT, R0, 0x1d, PT ;  /* 0x0000001d0000780c */ /* 0x000fda0003f05270 */
[----:B------:R-:W-:Y:S05]  /*b5f0*/  @!P0 BRA `(.L_x_2865) ;  /* 0x0000000000488947 */ /* 0x000fea0003800000 */
[----:B------:R-:W-:-:S13]  /*b600*/  ISETP.NE.AND P0, PT, R0, 0x2c, PT ;  /* 0x0000002c0000780c */ /* 0x000fda0003f05270 */
[----:B------:R-:W-:Y:S05]  /*b610*/  @P0 BRA `(.L_x_2846) ;  /* 0x0000000000bc0947 */ /* 0x000fea0003800000 */
[----:B----4-:R-:W-:-:S05]  /*b620*/  IMAD.U32 R4, R17, 0x10000, RZ ;  /* 0x0001000011047824 */ /* 0x010fca00078e00ff */
        /* <DEDUP_REMOVED lines=15> */
.L_x_2865:
[----:B----4-:R-:W-:-:S06]  /*b720*/  IMAD.U32 R4, R17, 0x10000, RZ ;  /* 0x0001000011047824 */ /* 0x010fcc00078e00ff */
[----:B------:R-:W0:Y:S02]  /*b730*/  F2I.U64.TRUNC R4, R4 ;  /* 0x0000000400047311 */ /* 0x000e24000020d800 */
[----:B0-----:R0:W-:Y:S01]  /*b740*/  STG.E.64 desc[UR36][R8.64], R4 ;  /* 0x0000000408007986 */ /* 0x0011e2000c101b24 */
[----:B------:R-:W-:Y:S05]  /*b750*/  BRA `(.L_x_2847) ;  /* 0x0000000400487947 */ /* 0x000fea0003800000 */
.L_x_2864:
[----:B----4-:R-:W-:-:S06]  /*b760*/  IMAD.U32 R17, R17, 0x10000, RZ ;  /* 0x0001000011117824 */ /* 0x010fcc00078e00ff */
[----:B------:R-:W0:Y:S02]  /*b770*/  F2I.FTZ.U32.TRUNC.NTZ R17, R17 ;  /* 0x0000001100117305 */ /* 0x000e24000021f000 */
[----:B0-----:R0:W-:Y:S01]  /*b780*/  STG.E desc[UR36][R8.64], R17 ;  /* 0x0000001108007986 */ /* 0x0011e2000c101924 */
[----:B------:R-:W-:Y:S05]  /*b790*/  BRA `(.L_x_2847) ;  /* 0x0000000400387947 */ /* 0x000fea0003800000 */
.L_x_2854:
[----:B------:R-:W-:-:S13]  /*b7a0*/  ISETP.GT.AND P0, PT, R0, 0xe, PT ;  /* 0x0000000e0000780c */ /* 0x000fda0003f04270 */
[----:B------:R-:W-:Y:S05]  /*b7b0*/  @P0 BRA `(.L_x_2866) ;  /* 0x00000000003c0947 */ /* 0x000fea0003800000 */
[----:B------:R-:W-:-:S13]  /*b7c0*/  ISETP.NE.AND P0, PT, R0, 0xa, PT ;  /* 0x0000000a0000780c */ /* 0x000fda0003f05270 */
[----:B------:R-:W-:Y:S05]  /*b7d0*/  @!P0 BRA `(.L_x_2867) ;  /* 0x00000000001c8947 */ /* 0x000fea0003800000 */
[----:B------:R-:W-:-:S13]  /*b7e0*/  ISETP.NE.AND P0, PT, R0, 0xb, PT ;  /* 0x0000000b0000780c */ /* 0x000fda0003f05270 */
[----:B------:R-:W-:Y:S05]  /*b7f0*/  @P0 BRA `(.L_x_2846) ;  /* 0x0000000000440947 */ /* 0x000fea0003800000 */
[----:B----4-:R-:W-:-:S05]  /*b800*/  IMAD.U32 R17, R17, 0x10000, RZ ;  /* 0x0001000011117824 */ /* 0x010fca00078e00ff */
[----:B------:R-:W-:-:S04]  /*b810*/  FSETP.NEU.FTZ.AND P0, PT, R17, RZ, PT ;  /* 0x000000ff1100720b */ /* 0x000fc80003f1d000 */
[----:B------:R-:W-:-:S05]  /*b820*/  SEL R3, RZ, 0x1, !P0 ;  /* 0x00000001ff037807 */ /* 0x000fca0004000000 */
[----:B------:R0:W-:Y:S01]  /*b830*/  STG.E.U8 desc[UR36][R8.64], R3 ;  /* 0x0000000308007986 */ /* 0x0001e2000c101124 */
[----:B------:R-:W-:Y:S05]  /*b840*/  BRA `(.L_x_2847) ;  /* 0x00000004000c7947 */ /* 0x000fea0003800000 */
.L_x_2867:
[----:B----4-:R-:W-:Y:S01]  /*b850*/  IMAD.U32 R17, R17, 0x10000, RZ ;  /* 0x0001000011117824 */ /* 0x010fe200078e00ff */
[----:B------:R-:W-:-:S03]  /*b860*/  CS2R R6, SRZ ;  /* 0x0000000000067805 */ /* 0x000fc6000001ff00 */
[----:B------:R-:W-:-:S06]  /*b870*/  FMUL.FTZ R4, R17, 1 ;  /* 0x3f80000011047820 */ /* 0x000fcc0000410000 */
[----:B------:R-:W0:Y:S02]  /*b880*/  F2F.F64.F32 R4, R4 ;  /* 0x0000000400047310 */ /* 0x000e240000201800 */
[----:B0-----:R0:W-:Y:S01]  /*b890*/  STG.E.128 desc[UR36][R8.64], R4 ;  /* 0x0000000408007986 */ /* 0x0011e2000c101d24 */
[----:B------:R-:W-:Y:S05]  /*b8a0*/  BRA `(.L_x_2847) ;  /* 0x0000000000f47947 */ /* 0x000fea0003800000 */
.L_x_2866:
[----:B------:R-:W-:-:S13]  /*b8b0*/  ISETP.NE.AND P0, PT, R0, 0xf, PT ;  /* 0x0000000f0000780c */ /* 0x000fda0003f05270 */
[----:B------:R-:W-:Y:S05]  /*b8c0*/  @!P0 BRA `(.L_x_2868) ;  /* 0x0000000000e88947 */ /* 0x000fea0003800000 */
[----:B------:R-:W-:-:S13]  /*b8d0*/  ISETP.NE.AND P0, PT, R0, 0x17, PT ;  /* 0x000000170000780c */ /* 0x000fda0003f05270 */
[----:B------:R-:W-:Y:S05]  /*b8e0*/  @!P0 BRA `(.L_x_2869) ;  /* 0x0000000000908947 */ /* 0x000fea0003800000 */
[----:B------:R-:W-:-:S13]  /*b8f0*/  ISETP.NE.AND P0, PT, R0, 0x18, PT ;  /* 0x000000180000780c */ /* 0x000fda0003f05270 */
[----:B------:R-:W-:Y:S05]  /*b900*/  @!P0 BRA `(.L_x_2870) ;  /* 0x0000000000448947 */ /* 0x000fea0003800000 */
.L_x_2846:
        /* <DEDUP_REMOVED lines=16> */
.L_x_2871:
[----:B------:R-:W-:Y:S05]  /*ba10*/  BRA `(.L_x_2847) ;  /* 0x0000000000987947 */ /* 0x000fea0003800000 */
.L_x_2870:
[----:B----4-:R-:W-:Y:S01]  /*ba20*/  IMAD.U32 R17, R17, 0x10000, RZ ;  /* 0x0001000011117824 */ /* 0x010fe200078e00ff */
        /* <DEDUP_REMOVED lines=12> */
.L_x_2873:
[----:B------:R-:W-:Y:S05]  /*baf0*/  BSYNC.RECONVERGENT B0 ;  /* 0x0000000000007941 */ /* 0x000fea0003800200 */
.L_x_2872:
[----:B------:R-:W-:-:S05]  /*bb00*/  LOP3.LUT R3, R0, 0x80, R3, 0xf8, !PT ;  /* 0x0000008000037812 */ /* 0x000fca00078ef803 */
[----:B------:R0:W-:Y:S01]  /*bb10*/  STG.E.U8 desc[UR36][R8.64], R3 ;  /* 0x0000000308007986 */ /* 0x0001e2000c101124 */
[----:B------:R-:W-:Y:S05]  /*bb20*/  BRA `(.L_x_2847) ;  /* 0x0000000000547947 */ /* 0x000fea0003800000 */
.L_x_2869:
[----:B----4-:R-:W-:Y:S01]  /*bb30*/  IMAD.U32 R3, R17, 0x10000, RZ ;  /* 0x0001000011037824 */ /* 0x010fe200078e00ff */
        /* <DEDUP_REMOVED lines=11> */
.L_x_2875:
[----:B------:R-:W-:Y:S01]  /*bbf0*/  IMAD.MOV.U32 R0, RZ, RZ, 0x7f ;  /* 0x0000007fff007424 */ /* 0x000fe200078e00ff */
[----:B------:R-:W-:-:S04]  /*bc00*/  ISETP.GT.U32.AND P0, PT, R4, 0x7f800000, PT ;  /* 0x7f8000000400780c */ /* 0x000fc80003f04070 */
[----:B------:R-:W-:-:S09]  /*bc10*/  SEL R0, R0, 0x7c, P0 ;  /* 0x0000007c00007807 */ /* 0x000fd20000000000 */
.L_x_2876:
[----:B------:R-:W-:Y:S05]  /*bc20*/  BSYNC.RECONVERGENT B0 ;  /* 0x0000000000007941 */ /* 0x000fea0003800200 */
.L_x_2874:
[----:B------:R-:W-:-:S04]  /*bc30*/  SHF.R.U32.HI R3, RZ, 0x18, R3 ;  /* 0x00000018ff037819 */ /* 0x000fc80000011603 */
[----:B------:R-:W-:-:S05]  /*bc40*/  LOP3.LUT R3, R0, 0x80, R3, 0xf8, !PT ;  /* 0x0000008000037812 */ /* 0x000fca00078ef803 */
[----:B------:R0:W-:Y:S01]  /*bc50*/  STG.E.U8 desc[UR36][R8.64], R3 ;  /* 0x0000000308007986 */ /* 0x0001e2000c101124 */
[----:B------:R-:W-:Y:S05]  /*bc60*/  BRA `(.L_x_2847) ;  /* 0x0000000000047947 */ /* 0x000fea0003800000 */
.L_x_2868:
[----:B----4-:R0:W-:Y:S02]  /*bc70*/  STG.E.U16 desc[UR36][R8.64], R17 ;  /* 0x0000001108007986 */ /* 0x0101e4000c101524 */
.L_x_2847:
[----:B------:R-:W-:-:S07]  /*bc80*/  VIADD R25, R25, 0x80 ;  /* 0x0000008019197836 */ /* 0x000fce0000000000 */
.L_x_2806:
[----:B------:R-:W-:Y:S05]  /*bc90*/  BSYNC.RECONVERGENT B6 ;  /* 0x0000000000067941 */ /* 0x000fea0003800200 */
.L_x_2805:
[----:B------:R-:W-:-:S13]  /*bca0*/  ISETP.GE.AND P0, PT, R25, R16, PT ;  /* 0x000000101900720c */ /* 0x000fda0003f06270 */
[----:B------:R-:W-:Y:S05]  /*bcb0*/  @P0 EXIT ;  /* 0x000000000000094d */ /* 0x000fea0003800000 */
[----:B01--4-:R-:W0:Y:S01]  /*bcc0*/  LDC.64 R4, c[0x0][0x388] ;  /* 0x0000e200ff047b82 */ /* 0x013e220000000a00 */
[----:B------:R-:W3:Y:S01]  /*bcd0*/  LDCU UR4, c[0x0][0x3b4] ;  /* 0x00007680ff0477ac */ /* 0x000ee20008000800 */
[----:B--2---:R-:W-:Y:S01]  /*bce0*/  PRMT R0, R18, 0x9910, RZ ;  /* 0x0000991012007816 */ /* 0x004fe200000000ff */
[----:B------:R-:W-:-:S03]  /*bcf0*/  IMAD R2, R2, 0x200, R25 ;  /* 0x0000020002027824 */ /* 0x000fc600078e0219 */
[----:B------:R-:W-:Y:S01]  /*bd00*/  ISETP.GT.AND P1, PT, R0, 0x9, PT ;  /* 0x000000090000780c */ /* 0x000fe20003f24270 */
[----:B---3--:R-:W-:-:S05]  /*bd10*/  IMAD R3, R2, UR4, RZ ;  /* 0x0000000402037c24 */ /* 0x008fca000f8e02ff */
        /* <DEDUP_REMOVED lines=11> */
[----:B------:R-:W-:-:S06]  /*bdd0*/  IMAD.U32 R19, R19, 0x10000, RZ ;  /* 0x0001000013137824 */ /* 0x000fcc00078e00ff */
[----:B------:R-:W0:Y:S02]  /*bde0*/  F2I.FTZ.TRUNC.NTZ R19, R19 ;  /* 0x0000001300137305 */ /* 0x000e24000021f100 */
[----:B0-----:R-:W-:Y:S01]  /*bdf0*/  STG.E.U8 desc[UR36][R2.64], R19 ;  /* 0x0000001302007986 */ /* 0x001fe2000c101124 */
[----:B------:R-:W-:Y:S05]  /*be00*/  EXIT ;  /* 0x000000000000794d */ /* 0x000fea0003800000 */
.L_x_2880:
[----:B------:R-:W-:-:S06]  /*be10*/  IMAD.U32 R5, R19, 0x10000, RZ ;  /* 0x0001000013057824 */ /* 0x000fcc00078e00ff */
[----:B------:R-:W0:Y:S02]  /*be20*/  F2I.S64.TRUNC R4, R5 ;  /* 0x0000000500047311 */ /* 0x000e24000020d900 */
[----:B0-----:R-:W-:Y:S01]  /*be30*/  STG.E.U8 desc[UR36][R2.64], R4 ;  /* 0x0000000402007986 */ /* 0x001fe2000c101124 */
[----:B------:R-:W-:Y:S05]  /*be40*/  EXIT ;  /* 0x000000000000794d */ /* 0x000fea0003800000 */
.L_x_2879:
        /* <DEDUP_REMOVED lines=8> */
[----:B0-----:R-:W-:Y:S01]  /*bed0*/  STG.E.64 desc[UR36][R2.64], R4 ;  /* 0x0000000402007986 */ /* 0x001fe2000c101b24 */
[----:B------:R-:W-:Y:S05]  /*bee0*/  EXIT ;  /* 0x000000000000794d */ /* 0x000fea0003800000 */
.L_x_2883:
[----:B------:R-:W-:-:S06]  /*bef0*/  IMAD.U32 R19, R19, 0x10000, RZ ;  /* 0x0001000013137824 */ /* 0x000fcc00078e00ff */
[----:B------:R-:W0:Y:S02]  /*bf00*/  F2I.FTZ.TRUNC.NTZ R19, R19 ;  /* 0x0000001300137305 */ /* 0x000e24000021f100 */
[----:B0-----:R-:W-:Y:S01]  /*bf10*/  STG.E desc[UR36][R2.64], R19 ;  /* 0x0000001302007986 */ /* 0x001fe2000c101924 */
[----:B------:R-:W-:Y:S05]  /*bf20*/  EXIT ;  /* 0x000000000000794d */ /* 0x000fea0003800000 */
.L_x_2882:
[----:B------:R-:W-:-:S06]  /*bf30*/  IMAD.U32 R19, R19, 0x10000, RZ ;  /* 0x0001000013137824 */ /* 0x000fcc00078e00ff */
[----:B------:R-:W0:Y:S02]  /*bf40*/  F2I.FTZ.TRUNC.NTZ R19, R19 ;  /* 0x0000001300137305 */ /* 0x000e24000021f100 */
[----:B0-----:R-:W-:Y:S01]  /*bf50*/  STG.E.U16 desc[UR36][R2.64], R19 ;  /* 0x0000001302007986 */ /* 0x001fe2000c101524 */
[----:B------:R-:W-:Y:S05]  /*bf60*/  EXIT ;  /* 0x000000000000794d */ /* 0x000fea0003800000 */
.L_x_2878:
[----:B------:R-:W-:-:S13]  /*bf70*/  ISETP.GT.AND P0, PT, R0, 0x6, PT ;  /* 0x000000060000780c */ /* 0x000fda0003f04270 */
[----:B------:R-:W-:Y:S05]  /*bf80*/  @P0 BRA `(.L_x_2884) ;  /* 0x00000000002c0947 */ /* 0x000fea0003800000 */
[----:B------:R-:W-:-:S13]  /*bf90*/  ISETP.NE.AND P0, PT, R0, 0x5, PT ;  /* 0x000000050000780c */ /* 0x000fda0003f05270 */
[----:B------:R-:W-:Y:S05]  /*bfa0*/  @!P0 BRA `(.L_x_2885) ;  /* 0x0000000000148947 */ /* 0x000fea0003800000 */
[----:B------:R-:W-:-:S13]  /*bfb0*/  ISETP.NE.AND P0, PT, R0, 0x6, PT ;  /* 0x000000060000780c */ /* 0x000fda0003f05270 */
[----:B------:R-:W-:Y:S05]  /*bfc0*/  @P0 BRA `(.L_x_2881) ;  /* 0x0000000800300947 */ /* 0x000fea0003800000 */
[----:B------:R-:W-:-:S05]  /*bfd0*/  IMAD.U32 R19, R19, 0x10000, RZ ;  /* 0x0001000013137824 */ /* 0x000fca00078e00ff */
[----:B------:R-:W-:Y:S01]  /*bfe0*/  STG.E desc[UR36][R2.64], R19 ;  /* 0x0000001302007986 */ /* 0x000fe2000c101924 */
[----:B------:R-:W-:Y:S05]  /*bff0*/  EXIT ;  /* 0x000000000000794d */ /* 0x000fea0003800000 */
.L_x_2885:
[----:B------:R-:W-:-:S05]  /*c000*/  IMAD.U32 R0, R19, 0x10000, RZ ;  /* 0x0001000013007824 */ /* 0x000fca00078e00ff */
[----:B------:R-:W-:-:S05]  /*c010*/  F2FP.F16.F32.PACK_AB R0, RZ, R0 ;  /* 0x00000000ff00723e */ /* 0x000fca00000000ff */
[----:B------:R-:W-:Y:S01]  /*c020*/  STG.E.U16 desc[UR36][R2.64], R0 ;  /* 0x0000000002007986 */ /* 0x000fe2000c101524 */
[----:B------:R-:W-:Y:S05]  /*c030*/  EXIT ;  /* 0x000000000000794d */ /* 0x000fea0003800000 */
.L_x_2884:
        /* <DEDUP_REMOVED lines=8> */
[----:B------:R-:W-:Y:S01]  /*c0c0*/  STG.E.64 desc[UR36][R2.64], R4 ;  /* 0x0000000402007986 */ /* 0x000fe2000c101b24 */
[----:B------:R-:W-:Y:S05]  /*c0d0*/  EXIT ;  /* 0x000000000000794d */ /* 0x000fea0003800000 */
.L_x_2887:
[----:B------:R-:W-:-:S05]  /*c0e0*/  IMAD.U32 R19, R19, 0x10000, RZ ;  /* 0x0001000013137824 */ /* 0x000fca00078e00ff */
[----:B------:R-:W-:-:S04]  /*c0f0*/  F2FP.F16.F32.PACK_AB R5, RZ, R19 ;  /* 0x00000013ff05723e */ /* 0x000fc800000000ff */
[----:B------:R-:W-:-:S05]  /*c100*/  PRMT R5, R5, 0x5410, RZ ;  /* 0x0000541005057816 */ /* 0x000fca00000000ff */
[----:B------:R-:W-:Y:S01]  /*c110*/  STG.E desc[UR36][R2.64], R5 ;  /* 0x0000000502007986 */ /* 0x000fe2000c101924 */
[----:B------:R-:W-:Y:S05]  /*c120*/  EXIT ;  /* 0x000000000000794d */ /* 0x000fea0003800000 */
.L_x_2886:
[----:B------:R-:W-:-:S04]  /*c130*/  IMAD.U32 R4, R19, 0x10000, RZ ;  /* 0x0001000013047824 */ /* 0x000fc800078e00ff */
[----:B------:R-:W-:-:S06]  /*c140*/  FMUL.FTZ R4, R4, 1 ;  /* 0x3f80000004047820 */ /* 0x000fcc0000410000 */
[----:B------:R-:W0:Y:S02]  /*c150*/  F2F.F64.F32 R4, R4 ;  /* 0x0000000400047310 */ /* 0x000e240000201800 */
[----:B0-----:R-:W-:Y:S01]  /*c160*/  STG.E.64 desc[UR36][R2.64], R4 ;  /* 0x0000000402007986 */ /* 0x001fe2000c101b24 */
[----:B------:R-:W-:Y:S05]  /*c170*/  EXIT ;  /* 0x000000000000794d */ /* 0x000fea0003800000 */
.L_x_2877:
        /* <DEDUP_REMOVED lines=12> */
[----:B0-----:R-:W-:Y:S01]  /*c240*/  STG.E.U16 desc[UR36][R2.64], R5 ;  /* 0x0000000502007986 */ /* 0x001fe2000c101524 */
[----:B------:R-:W-:Y:S05]  /*c250*/  EXIT ;  /* 0x000000000000794d */ /* 0x000fea0003800000 */
.L_x_2891:
        /* <DEDUP_REMOVED lines=18> */
.L_x_2894:
[----:B------:R-:W-:-:S04]  /*c380*/  SHF.R.U32.HI R5, RZ, 0x18, R5 ;  /* 0x00000018ff057819 */ /* 0x000fc80000011605 */
[----:B------:R-:W-:-:S07]  /*c390*/  LOP3.LUT R0, R0, 0x80, R5, 0xf8, !PT ;  /* 0x0000008000007812 */ /* 0x000fce00078ef805 */
.L_x_2893:
[----:B------:R-:W-:Y:S05]  /*c3a0*/  BSYNC.RECONVERGENT B0 ;  /* 0x0000000000007941 */ /* 0x000fea0003800200 */
.L_x_2892:
[----:B------:R-:W-:Y:S01]  /*c3b0*/  STG.E.U8 desc[UR36][R2.64], R0 ;  /* 0x0000000002007986 */ /* 0x000fe2000c101124 */
[----:B------:R-:W-:Y:S05]  /*c3c0*/  EXIT ;  /* 0x000000000000794d */ /* 0x000fea0003800000 */
.L_x_2890:
        /* <DEDUP_REMOVED lines=18> */
.L_x_2897:
[----:B------:R-:W-:-:S04]  /*c4f0*/  SHF.R.U32.HI R5, RZ, 0x18, R5 ;  /* 0x00000018ff057819 */ /* 0x000fc80000011605 */
[----:B------:R-:W-:-:S07]  /*c500*/  LOP3.LUT R0, R0, 0x80, R5, 0xf8, !PT ;  /* 0x0000008000007812 */ /* 0x000fce00078ef805 */
.L_x_2896:
[----:B------:R-:W-:Y:S05]  /*c510*/  BSYNC.RECONVERGENT B0 ;  /* 0x0000000000007941 */ /* 0x000fea0003800200 */
.L_x_2895:
[----:B------:R-:W-:Y:S01]  /*c520*/  STG.E.U8 desc[UR36][R2.64], R0 ;  /* 0x0000000002007986 */ /* 0x000fe2000c101124 */
[----:B------:R-:W-:Y:S05]  /*c530*/  EXIT ;  /* 0x000000000000794d */ /* 0x000fea0003800000 */
.L_x_2889:
[----:B------:R-:W-:-:S13]  /*c540*/  ISETP.NE.AND P0, PT, R0, 0x1c, PT ;  /* 0x0000001c0000780c */ /* 0x000fda0003f05270 */
[----:B------:R-:W-:Y:S05]  /*c550*/  @!P0 BRA `(.L_x_2898) ;  /* 0x0000000000608947 */ /* 0x000fea0003800000 */
[----:B------:R-:W-:-:S13]  /*c560*/  ISETP.NE.AND P0, PT, R0, 0x1d, PT ;  /* 0x0000001d0000780c */ /* 0x000fda0003f05270 */
[----:B------:R-:W-:Y:S05]  /*c570*/  @!P0 BRA `(.L_x_2899) ;  /* 0x0000000000488947 */ /* 0x000fea0003800000 */
[----:B------:R-:W-:-:S13]  /*c580*/  ISETP.NE.AND P0, PT, R0, 0x2c, PT ;  /* 0x0000002c0000780c */ /* 0x000fda0003f05270 */
[----:B------:R-:W-:Y:S05]  /*c590*/  @P0 BRA `(.L_x_2881) ;  /* 0x0000000000bc0947 */ /* 0x000fea0003800000 */
[----:B------:R-:W-:Y:S02]  /*c5a0*/  IMAD.U32 R19, R19, 0x10000, RZ ;  /* 0x0001000013137824 */ /* 0x000fe400078e00ff */
        /* <DEDUP_REMOVED lines=15> */
.L_x_2899:
[----:B------:R-:W-:-:S06]  /*c6a0*/  IMAD.U32 R4, R19, 0x10000, RZ ;  /* 0x0001000013047824 */ /* 0x000fcc00078e00ff */
[----:B------:R-:W0:Y:S02]  /*c6b0*/  F2I.U64.TRUNC R4, R4 ;  /* 0x0000000400047311 */ /* 0x000e24000020d800 */
[----:B0-----:R-:W-:Y:S01]  /*c6c0*/  STG.E.64 desc[UR36][R2.64], R4 ;  /* 0x0000000402007986 */ /* 0x001fe2000c101b24 */
[----:B------:R-:W-:Y:S05]  /*c6d0*/  EXIT ;  /* 0x000000000000794d */ /* 0x000fea0003800000 */
.L_x_2898:
[----:B------:R-:W-:-:S06]  /*c6e0*/  IMAD.U32 R19, R19, 0x10000, RZ ;  /* 0x0001000013137824 */ /* 0x000fcc00078e00ff */
[----:B------:R-:W0:Y:S02]  /*c6f0*/  F2I.FTZ.U32.TRUNC.NTZ R19, R19 ;  /* 0x0000001300137305 */ /* 0x000e24000021f000 */
[----:B0-----:R-:W-:Y:S01]  /*c700*/  STG.E desc[UR36][R2.64], R19 ;  /* 0x0000001302007986 */ /* 0x001fe2000c101924 */
[----:B------:R-:W-:Y:S05]  /*c710*/  EXIT ;  /* 0x000000000000794d */ /* 0x000fea0003800000 */
.L_x_2888:
        /* <DEDUP_REMOVED lines=9> */
[----:B------:R-:W-:Y:S01]  /*c7b0*/  STG.E.U8 desc[UR36][R2.64], R5 ;  /* 0x0000000502007986 */ /* 0x000fe2000c101124 */
[----:B------:R-:W-:Y:S05]  /*c7c0*/  EXIT ;  /* 0x000000000000794d */ /* 0x000fea0003800000 */
.L_x_2901:
[----:B------:R-:W-:Y:S01]  /*c7d0*/  IMAD.U32 R19, R19, 0x10000, RZ ;  /* 0x0001000013137824 */ /* 0x000fe200078e00ff */
[----:B------:R-:W-:-:S03]  /*c7e0*/  CS2R R6, SRZ ;  /* 0x0000000000067805 */ /* 0x000fc6000001ff00 */
[----:B------:R-:W-:-:S06]  /*c7f0*/  FMUL.FTZ R4, R19, 1 ;  /* 0x3f80000013047820 */ /* 0x000fcc0000410000 */
[----:B------:R-:W0:Y:S02]  /*c800*/  F2F.F64.F32 R4, R4 ;  /* 0x0000000400047310 */ /* 0x000e240000201800 */
[----:B0-----:R-:W-:Y:S01]  /*c810*/  STG.E.128 desc[UR36][R2.64], R4 ;  /* 0x0000000402007986 */ /* 0x001fe2000c101d24 */
[----:B------:R-:W-:Y:S05]  /*c820*/  EXIT ;  /* 0x000000000000794d */ /* 0x000fea0003800000 */
.L_x_2900:
[----:B------:R-:W-:-:S13]  /*c830*/  ISETP.NE.AND P0, PT, R0, 0xf, PT ;  /* 0x0000000f0000780c */ /* 0x000fda0003f05270 */
[----:B------:R-:W-:Y:S05]  /*c840*/  @!P0 BRA `(.L_x_2902) ;  /* 0x0000000000e88947 */ /* 0x000fea0003800000 */
[----:B------:R-:W-:-:S13]  /*c850*/  ISETP.NE.AND P0, PT, R0, 0x17, PT ;  /* 0x000000170000780c */ /* 0x000fda0003f05270 */
[----:B------:R-:W-:Y:S05]  /*c860*/  @!P0 BRA `(.L_x_2903) ;  /* 0x0000000000908947 */ /* 0x000fea0003800000 */
[----:B------:R-:W-:-:S13]  /*c870*/  ISETP.NE.AND P0, PT, R0, 0x18, PT ;  /* 0x000000180000780c */ /* 0x000fda0003f05270 */
[----:B------:R-:W-:Y:S05]  /*c880*/  @!P0 BRA `(.L_x_2904) ;  /* 0x0000000000448947 */ /* 0x000fea0003800000 */
.L_x_2881:
        /* <DEDUP_REMOVED lines=16> */
.L_x_2905:
[----:B------:R-:W-:Y:S05]  /*c990*/  EXIT ;  /* 0x000000000000794d */ /* 0x000fea0003800000 */
.L_x_2904:
        /* <DEDUP_REMOVED lines=13> */
.L_x_2907:
[----:B------:R-:W-:Y:S05]  /*ca70*/  BSYNC.RECONVERGENT B0 ;  /* 0x0000000000007941 */ /* 0x000fea0003800200 */
.L_x_2906:
[----:B------:R-:W-:-:S05]  /*ca80*/  LOP3.LUT R5, R0, 0x80, R5, 0xf8, !PT ;  /* 0x0000008000057812 */ /* 0x000fca00078ef805 */
[----:B------:R-:W-:Y:S01]  /*ca90*/  STG.E.U8 desc[UR36][R2.64], R5 ;  /* 0x0000000502007986 */ /* 0x000fe2000c101124 */
[----:B------:R-:W-:Y:S05]  /*caa0*/  EXIT ;  /* 0x000000000000794d */ /* 0x000fea0003800000 */
.L_x_2903:
        /* <DEDUP_REMOVED lines=12> */
.L_x_2909:
[----:B------:R-:W-:Y:S01]  /*cb70*/  IMAD.MOV.U32 R0, RZ, RZ, 0x7f ;  /* 0x0000007fff007424 */ /* 0x000fe200078e00ff */
[----:B------:R-:W-:-:S04]  /*cb80*/  ISETP.GT.U32.AND P0, PT, R4, 0x7f800000, PT ;  /* 0x7f8000000400780c */ /* 0x000fc80003f04070 */
[----:B------:R-:W-:-:S09]  /*cb90*/  SEL R0, R0, 0x7c, P0 ;  /* 0x0000007c00007807 */ /* 0x000fd20000000000 */
.L_x_2910:
[----:B------:R-:W-:Y:S05]  /*cba0*/  BSYNC.RECONVERGENT B0 ;  /* 0x0000000000007941 */ /* 0x000fea0003800200 */
.L_x_2908:
[----:B------:R-:W-:-:S04]  /*cbb0*/  SHF.R.U32.HI R5, RZ, 0x18, R5 ;  /* 0x00000018ff057819 */ /* 0x000fc80000011605 */
[----:B------:R-:W-:-:S05]  /*cbc0*/  LOP3.LUT R5, R0, 0x80, R5, 0xf8, !PT ;  /* 0x0000008000057812 */ /* 0x000fca00078ef805 */
[----:B------:R-:W-:Y:S01]  /*cbd0*/  STG.E.U8 desc[UR36][R2.64], R5 ;  /* 0x0000000502007986 */ /* 0x000fe2000c101124 */
[----:B------:R-:W-:Y:S05]  /*cbe0*/  EXIT ;  /* 0x000000000000794d */ /* 0x000fea0003800000 */
.L_x_2902:
[----:B------:R-:W-:Y:S01]  /*cbf0*/  STG.E.U16 desc[UR36][R2.64], R19 ;  /* 0x0000001302007986 */ /* 0x000fe2000c101524 */
[----:B------:R-:W-:Y:S05]  /*cc00*/  EXIT ;  /* 0x000000000000794d */ /* 0x000fea0003800000 */
.L_x_2911:
        /* <DEDUP_REMOVED lines=15> */
.L_x_8002:


//--------------------- .text._ZN2at6native18elementwise_kernelILi128ELi4EZNS0_22gpu_kernel_impl_nocastINS0_13BinaryFunctorIN3c108BFloat16ES5_S5_ZZZNS0_20copysign_kernel_cudaERNS_18TensorIteratorBaseEENKUlvE_clEvENKUlvE1_clEvEUlS5_S5_E_EEEEvS7_RKT_EUliE_EEviT1_ --------------------------
	.section	.text._ZN2at6native18elementwise_kernelILi128ELi4EZNS0_22gpu_kernel_impl_nocastINS0_13BinaryFunctorIN3c108BFloat16ES5_S5_ZZZNS0_20copysign_kernel_cudaERNS_18TensorIteratorBaseEENKUlvE_clEvENKUlvE1_clEvEUlS5_S5_E_EEEEvS7_RKT_EUliE_EEviT1_,"ax",@progbits
	.align	128
        .global         _ZN2at6native18elementwise_kernelILi128ELi4EZNS0_22gpu_kernel_impl_nocastINS0_13BinaryFunctorIN3c108BFloat16ES5_S5_ZZZNS0_20copysign_kernel_cudaERNS_18TensorIteratorBaseEENKUlvE_clEvENKUlvE1_clEvEUlS5_S5_E_EEEEvS7_RKT_EUliE_EEviT1_
        .type           _ZN2at6native18elementwise_kernelILi128ELi4EZNS0_22gpu_kernel_impl_nocastINS0_13BinaryFunctorIN3c108BFloat16ES5_S5_ZZZNS0_20copysign_kernel_cudaERNS_18TensorIteratorBaseEENKUlvE_clEvENKUlvE1_clEvEUlS5_S5_E_EEEEvS7_RKT_EUliE_EEviT1_,@function
        .size           _ZN2at6native18elementwise_kernelILi128ELi4EZNS0_22gpu_kernel_impl_nocastINS0_13BinaryFunctorIN3c108BFloat16ES5_S5_ZZZNS0_20copysign_kernel_cudaERNS_18TensorIteratorBaseEENKUlvE_clEvENKUlvE1_clEvEUlS5_S5_E_EEEEvS7_RKT_EUliE_EEviT1_,(.L_x_8003 - _ZN2at6native18elementwise_kernelILi128ELi4EZNS0_22gpu_kernel_impl_nocastINS0_13BinaryFunctorIN3c108BFloat16ES5_S5_ZZZNS0_20copysign_kernel_cudaERNS_18TensorIteratorBaseEENKUlvE_clEvENKUlvE1_clEvEUlS5_S5_E_EEEEvS7_RKT_EUliE_EEviT1_)
        .other          _ZN2at6native18elementwise_kernelILi128ELi4EZNS0_22gpu_kernel_impl_nocastINS0_13BinaryFunctorIN3c108BFloat16ES5_S5_ZZZNS0_20copysign_kernel_cudaERNS_18TensorIteratorBaseEENKUlvE_clEvENKUlvE1_clEvEUlS5_S5_E_EEEEvS7_RKT_EUliE_EEviT1_,@"STO_CUDA_ENTRY STV_DEFAULT"
_ZN2at6native18elementwise_kernelILi128ELi4EZNS0_22gpu_kernel_impl_nocastINS0_13BinaryFunctorIN3c108BFloat16ES5_S5_ZZZNS0_20copysign_kernel_cudaERNS_18TensorIteratorBaseEENKUlvE_clEvENKUlvE1_clEvEUlS5_S5_E_EEEEvS7_RKT_EUliE_EEviT1_:
.text._ZN2at6native18elementwise_kernelILi128ELi4EZNS0_22gpu_kernel_impl_nocastINS0_13BinaryFunctorIN3c108BFloat16ES5_S5_ZZZNS0_20copysign_kernel_cudaERNS_18TensorIteratorBaseEENKUlvE_clEvENKUlvE1_clEvEUlS5_S5_E_EEEEvS7_RKT_EUliE_EEviT1_:
        /* <DEDUP_REMOVED lines=22> */
[----:B--2---:R-:W-:Y:S02]  /*0160*/  SHF.L.U32 R0, R4, 0x10, RZ ;  /* 0x0000001004007819 */ /* 0x004fe400000006ff */
[----:B---3--:R-:W-:-:S04]  /*0170*/  SHF.L.U32 R11, R6, 0x10, RZ ;  /* 0x00000010060b7819 */ /* 0x008fc800000006ff */
[----:B------:R-:W-:-:S04]  /*0180*/  LOP3.LUT R0, R0, 0x80000000, R11, 0xb8, !PT ;  /* 0x8000000000007812 */ /* 0x000fc800078eb80b */
[----:B------:R-:W-:-:S05]  /*0190*/  F2FP.BF16.F32.PACK_AB R0, RZ, R0 ;  /* 0x00000000ff00723e */ /* 0x000fca00000010ff */
[----:B0-----:R0:W-:Y:S01]  /*01a0*/  STG.E.U16 desc[UR6][R8.64], R0 ;  /* 0x0000000008007986 */ /* 0x0011e2000c101506 */
[----:B------:R-:W-:Y:S05]  /*01b0*/  @P0 BRA `(.L_x_2916) ;  /* 0x0000000000680947 */ /* 0x000fea0003800000 */
[----:B------:R-:W1:Y:S08]  /*01c0*/  LDC.64 R4, c[0x0][0x5f0] ;  /* 0x00017c00ff047b82 */ /* 0x000e700000000a00 */
[----:B------:R-:W2:Y:S01]  /*01d0*/  LDC.64 R6, c[0x0][0x5f8] ;  /* 0x00017e00ff067b82 */ /* 0x000ea20000000a00 */
[----:B-1----:R-:W3:Y:S04]  /*01e0*/  LDG.E.U16 R4, desc[UR6][R4.64] ;  /* 0x0000000604047981 */ /* 0x002ee8000c1e1500 */
[----:B--2---:R-:W2:Y:S03]  /*01f0*/  LDG.E.U16 R6, desc[UR6][R6.64] ;  /* 0x0000000606067981 */ /* 0x004ea6000c1e1500 */
[----:B0-----:R-:W0:Y:S01]  /*0200*/  LDC.64 R8, c[0x0][0x5e8] ;  /* 0x00017a00ff087b82 */ /* 0x001e220000000a00 */
[----:B------:R-:W-:-:S02]  /*0210*/  IADD3 R3, PT, PT, R3, 0x80, RZ ;  /* 0x0000008003037810 */ /* 0x000fc40007ffe0ff */
[----:B---3--:R-:W-:Y:S02]  /*0220*/  SHF.L.U32 R0, R4, 0x10, RZ ;  /* 0x0000001004007819 */ /* 0x008fe400000006ff */
[----:B--2---:R-:W-:-:S04]  /*0230*/  SHF.L.U32 R11, R6, 0x10, RZ ;  /* 0x00000010060b7819 */ /* 0x004fc800000006ff */
[----:B------:R-:W-:-:S04]  /*0240*/  LOP3.LUT R0, R0, 0x80000000, R11, 0xb8, !PT ;  /* 0x8000000000007812 */ /* 0x000fc800078eb80b */
[----:B------:R-:W-:-:S05]  /*0250*/  F2FP.BF16.F32.PACK_AB R0, RZ, R0 ;  /* 0x00000000ff00723e */ /* 0x000fca00000010ff */
[----:B0-----:R0:W-:Y:S02]  /*0260*/  STG.E.U16 desc[UR6][R8.64], R0 ;  /* 0x0000000008007986 */ /* 0x0011e4000c101506 */
.L_x_2915:
[----:B------:R-:W-:-:S13]  /*0270*/  ISETP.GE.AND P0, PT, R3, UR4, PT ;  /* 0x0000000403007c0c */ /* 0x000fda000bf06270 */
[----:B------:R-:W-:Y:S05]  /*0280*/  @P0 BREAK.RELIABLE B1 ;  /* 0x0000000000010942 */ /* 0x000fea0003800100 */
[----:B------:R-:W-:Y:S05]  /*0290*/  @P0 BRA `(.L_x_2916) ;  /* 0x0000000000300947 */ /* 0x000fea0003800000 */
[----:B------:R-:W-:Y:S05]  /*02a0*/  BSYNC.RELIABLE B1 ;  /* 0x0000000000017941 */ /* 0x000fea0003800100 */
.L_x_2914:
        /* <DEDUP_REMOVED lines=11> */
.L_x_2916:
[----:B------:R-:W-:Y:S05]  /*0360*/  BSYNC.RECONVERGENT B0 ;  /* 0x0000000000007941 */ /* 0x000fea0003800200 */
.L_x_2913:
        /* <DEDUP_REMOVED lines=8> */
[----:B01----:R-:W-:-:S02]  /*03f0*/  SHF.L.U32 R0, R2, 0x10, RZ ;  /* 0x0000001002007819 */ /* 0x003fc400000006ff */
[----:B--2---:R-:W-:-:S04]  /*0400*/  SHF.L.U32 R9, R4, 0x10, RZ ;  /* 0x0000001004097819 */ /* 0x004fc800000006ff */
[----:B------:R-:W-:-:S04]  /*0410*/  LOP3.LUT R0, R0, 0x80000000, R9, 0xb8, !PT ;  /* 0x8000000000007812 */ /* 0x000fc800078eb809 */
[----:B------:R-:W-:-:S05]  /*0420*/  F2FP.BF16.F32.PACK_AB R0, RZ, R0 ;  /* 0x00000000ff00723e */ /* 0x000fca00000010ff */
[----:B---3--:R-:W-:Y:S01]  /*0430*/  STG.E.U16 desc[UR6][R6.64], R0 ;  /* 0x0000000006007986 */ /* 0x008fe2000c101506 */
[----:B------:R-:W-:Y:S05]  /*0440*/  EXIT ;  /* 0x000000000000794d */ /* 0x000fea0003800000 */
.L_x_2912:
        /* <DEDUP_REMOVED lines=356> */
.L_x_2920:
        /* <DEDUP_REMOVED lines=8> */
[----:B------:R-:W-:Y:S02]  /*1b10*/  IADD3 R3, PT, PT, R3, 0x80, RZ ;  /* 0x0000008003037810 */ /* 0x000fe40007ffe0ff */
[----:B--2---:R-:W-:Y:S02]  /*1b20*/  SHF.L.U32 R4, R6, 0x10, RZ ;  /* 0x0000001006047819 */ /* 0x004fe400000006ff */
[----:B---3--:R-:W-:-:S04]  /*1b30*/  SHF.L.U32 R11, R8, 0x10, RZ ;  /* 0x00000010080b7819 */ /* 0x008fc800000006ff */
[----:B------:R-:W-:Y:S02]  /*1b40*/  LOP3.LUT R11, R4, 0x80000000, R11, 0xb8, !PT ;  /* 0x80000000040b7812 */ /* 0x000fe400078eb80b */
[----:B0-----:R-:W-:Y:S02]  /*1b50*/  IADD3 R4, P0, PT, R5, UR8, RZ ;  /* 0x0000000805047c10 */ /* 0x001fe4000ff1e0ff */
[----:B------:R-:W-:Y:S02]  /*1b60*/  F2FP.BF16.F32.PACK_AB R11, RZ, R11 ;  /* 0x0000000bff0b723e */ /* 0x000fe400000010ff */
        /* <DEDUP_REMOVED lines=353> */
.L_x_2922:
        /* <DEDUP_REMOVED lines=14> */
[----:B------:R-:W-:-:S05]  /*3260*/  IADD3.X R5, PT, PT, RZ, UR9, RZ, P0, !PT ;  /* 0x00000009ff057c10 */ /* 0x000fca00087fe4ff */
[----:B------:R0:W-:Y:S04]  /*3270*/  STG.E.U16 desc[UR6][R4.64], R11 ;  /* 0x0000000b04007986 */ /* 0x0001e8000c101506 */
.L_x_2919:
[----:B------:R-:W-:-:S13]  /*3280*/  ISETP.GE.AND P0, PT, R3, UR4, PT ;  /* 0x0000000403007c0c */ /* 0x000fda000bf06270 */
[----:B------:R-:W-:Y:S05]  /*3290*/  @P0 BREAK.RELIABLE B1 ;  /* 0x0000000000010942 */ /* 0x000fea0003800100 */
[----:B------:R-:W-:Y:S05]  /*32a0*/  @P0 BRA `(.L_x_2921) ;  /* 0x0000001400b40947 */ /* 0x000fea0003800000 */
[----:B------:R-:W-:Y:S05]  /*32b0*/  BSYNC.RELIABLE B1 ;  /* 0x0000000000017941 */ /* 0x000fea0003800100 */
.L_x_2918:
        /* <DEDUP_REMOVED lines=348> */
.L_x_2923:
        /* <DEDUP_REMOVED lines=16> */
.L_x_2921:
[----:B------:R-:W-:Y:S05]  /*4980*/  BSYNC.RECONVERGENT B0 ;  /* 0x0000000000007941 */ /* 0x000fea0003800200 */
.L_x_2917:
        /* <DEDUP_REMOVED lines=351> */
.L_x_2924:
        /* <DEDUP_REMOVED lines=9> */
[----:B------:R-:W-:Y:S02]  /*6010*/  IADD3.X R3, PT, PT, RZ, UR5, RZ, P0, !PT ;  /* 0x00000005ff037c10 */ /* 0x000fe400087fe4ff */
[----:B--2---:R-:W-:Y:S02]  /*6020*/  SHF.L.U32 R0, R4, 0x10, RZ ;  /* 0x0000001004007819 */ /* 0x004fe400000006ff */
[----:B---3--:R-:W-:-:S04]  /*6030*/  SHF.L.U32 R9, R6, 0x10, RZ ;  /* 0x0000001006097819 */ /* 0x008fc800000006ff */
[----:B------:R-:W-:-:S04]  /*6040*/  LOP3.LUT R0, R0, 0x80000000, R9, 0xb8, !PT ;  /* 0x8000000000007812 */ /* 0x000fc800078eb809 */
[----:B------:R-:W-:-:S05]  /*6050*/  F2FP.BF16.F32.PACK_AB R0, RZ, R0 ;  /* 0x00000000ff00723e */ /* 0x000fca00000010ff */
[----:B------:R-:W-:Y:S01]  /*6060*/  STG.E.U16 desc[UR6][R2.64], R0 ;  /* 0x0000000002007986 */ /* 0x000fe2000c101506 */
[----:B------:R-:W-:Y:S05]  /*6070*/  EXIT ;  /* 0x000000000000794d */ /* 0x000fea0003800000 */
.L_x_2925:
        /* <DEDUP_REMOVED lines=16> */
.L_x_8003:


//--------------------- .text._ZN2at6native27unrolled_elementwise_kernelINS0_13BinaryFunctorIN3c108BFloat16ES4_S4_ZZZNS0_20copysign_kernel_cudaERNS_18TensorIteratorBaseEENKUlvE_clEvENKUlvE1_clEvEUlS4_S4_E_EESt5arrayIPcLm3EELi4E23TrivialOffsetCalculatorILi2EjESE_ILi1EjENS0_6memory15LoadWithoutCastENSH_16StoreWithoutCastEEEviT_T0_T2_T3_T4_T5_ --------------------------
	.section	.text._ZN2at6native27unrolled_elementwise_kernelINS0_13BinaryFunctorIN3c108BFloat16ES4_S4_ZZZNS0_20copysign_kernel_cudaERNS_18TensorIteratorBaseEENKUlvE_clEvENKUlvE1_clEvEUlS4_S4_E_EESt5arrayIPcLm3EELi4E23TrivialOffsetCalculatorILi2EjESE_ILi1EjENS0_6memory15LoadWithoutCastENSH_16StoreWithoutCastEEEviT_T0_T2_T3_T4_T5_,"ax",@progbits
	.align	128
        .global         _ZN2at6native27unrolled_elementwise_kernelINS0_13BinaryFunctorIN3c108BFloat16ES4_S4_ZZZNS0_20copysign_kernel_cudaERNS_18TensorIteratorBaseEENKUlvE_clEvENKUlvE1_clEvEUlS4_S4_E_EESt5arrayIPcLm3EELi4E23TrivialOffsetCalculatorILi2EjESE_ILi1EjENS0_6memory15LoadWithoutCastENSH_16StoreWithoutCastEEEviT_T0_T2_T3_T4_T5_
        .type           _ZN2at6native27unrolled_elementwise_kernelINS0_13BinaryFunctorIN3c108BFloat16ES4_S4_ZZZNS0_20copysign_kernel_cudaERNS_18TensorIteratorBaseEENKUlvE_clEvENKUlvE1_clEvEUlS4_S4_E_EESt5arrayIPcLm3EELi4E23TrivialOffsetCalculatorILi2EjESE_ILi1EjENS0_6memory15LoadWithoutCastENSH_16StoreWithoutCastEEEviT_T0_T2_T3_T4_T5_,@function
        .size           _ZN2at6native27unrolled_elementwise_kernelINS0_13BinaryFunctorIN3c108BFloat16ES4_S4_ZZZNS0_20copysign_kernel_cudaERNS_18TensorIteratorBaseEENKUlvE_clEvENKUlvE1_clEvEUlS4_S4_E_EESt5arrayIPcLm3EELi4E23TrivialOffsetCalculatorILi2EjESE_ILi1EjENS0_6memory15LoadWithoutCastENSH_16StoreWithoutCastEEEviT_T0_T2_T3_T4_T5_,(.L_x_8004 - _ZN2at6native27unrolled_elementwise_kernelINS0_13BinaryFunctorIN3c108BFloat16ES4_S4_ZZZNS0_20copysign_kernel_cudaERNS_18TensorIteratorBaseEENKUlvE_clEvENKUlvE1_clEvEUlS4_S4_E_EESt5arrayIPcLm3EELi4E23TrivialOffsetCalculatorILi2EjESE_ILi1EjENS0_6memory15LoadWithoutCastENSH_16StoreWithoutCastEEEviT_T0_T2_T3_T4_T5_)
        .other          _ZN2at6native27unrolled_elementwise_kernelINS0_13BinaryFunctorIN3c108BFloat16ES4_S4_ZZZNS0_20copysign_kernel_cudaERNS_18TensorIteratorBaseEENKUlvE_clEvENKUlvE1_clEvEUlS4_S4_E_EESt5arrayIPcLm3EELi4E23TrivialOffsetCalculatorILi2EjESE_ILi1EjENS0_6memory15LoadWithoutCastENSH_16StoreWithoutCastEEEviT_T0_T2_T3_T4_T5_,@"STO_CUDA_ENTRY STV_DEFAULT"
_ZN2at6native27unrolled_elementwise_kernelINS0_13BinaryFunctorIN3c108BFloat16ES4_S4_ZZZNS0_20copysign_kernel_cudaERNS_18TensorIteratorBaseEENKUlvE_clEvENKUlvE1_clEvEUlS4_S4_E_EESt5arrayIPcLm3EELi4E23TrivialOffsetCalculatorILi2EjESE_ILi1EjENS0_6memory15LoadWithoutCastENSH_16StoreWithoutCastEEEviT_T0_T2_T3_T4_T5_:
.text._ZN2at6native27unrolled_elementwise_kernelINS0_13BinaryFunctorIN3c108BFloat16ES4_S4_ZZZNS0_20copysign_kernel_cudaERNS_18TensorIteratorBaseEENKUlvE_clEvENKUlvE1_clEvEUlS4_S4_E_EESt5arrayIPcLm3EELi4E23TrivialOffsetCalculatorILi2EjESE_ILi1EjENS0_6memory15LoadWithoutCastENSH_16StoreWithoutCastEEEviT_T0_T2_T3_T4_T5_:
        /* <DEDUP_REMOVED lines=23> */
[----:B------:R-:W-:Y:S01]  /*0170*/  @!P1 IMAD R23, R15, 0x200, R0 ;  /* 0x000002000f179824 */ /* 0x000fe200078e0200 */
[----:B------:R-:W-:Y:S02]  /*0180*/  @!P1 IADD3 R0, PT, PT, R0, 0x80, RZ ;  /* 0x0000008000009810 */ /* 0x000fe40007ffe0ff */
[----:B------:R-:W-:Y:S01]  /*0190*/  PRMT R24, RZ, 0x7610, R24 ;  /* 0x00007610ff187816 */ /* 0x000fe20000000018 */
[----:B-1----:R-:W1:Y:S01]  /*01a0*/  LDC.64 R10, c[0x0][0x398] ;  /* 0x0000e600ff0a7b82 */ /* 0x002e620000000a00 */
[----:B------:R-:W-:Y:S01]  /*01b0*/  ISETP.GE.AND P2, PT, R0, R17, PT ;  /* 0x000000110000720c */ /* 0x000fe20003f46270 */
[----:B------:R-:W-:Y:S01]  /*01c0*/  @!P1 IMAD.WIDE.U32 R8, R23, 0x2, R8 ;  /* 0x0000000217089825 */ /* 0x000fe200078e0008 */
[----:B------:R-:W-:-:S03]  /*01d0*/  PRMT R22, RZ, 0x7610, R22 ;  /* 0x00007610ff167816 */ /* 0x000fc60000000016 */
[----:B0-----:R-:W-:Y:S01]  /*01e0*/  @!P1 IMAD.WIDE.U32 R6, R23, 0x2, R6 ;  /* 0x0000000217069825 */ /* 0x001fe200078e0006 */
[----:B------:R-:W-:Y:S01]  /*01f0*/  PRMT R23, RZ, 0x7610, R23 ;  /* 0x00007610ff177816 */ /* 0x000fe20000000017 */
[----:B----4-:R-:W0:Y:S03]  /*0200*/  LDC.64 R12, c[0x0][0x390] ;  /* 0x0000e400ff0c7b82 */ /* 0x010e260000000a00 */
[----:B------:R-:W4:Y:S03]  /*0210*/  @!P1 LDG.E.U16 R24, desc[UR4][R6.64] ;  /* 0x0000000406189981 */ /* 0x000f26000c1e1500 */
[----:B------:R-:W-:-:S04]  /*0220*/  @!P2 IMAD R25, R15, 0x200, R0 ;  /* 0x000002000f19a824 */ /* 0x000fc800078e0200 */
        /* <DEDUP_REMOVED lines=9> */
[----:B------:R-:W-:Y:S02]  /*02c0*/  @!P0 LEA R27, R15, R0, 0x9 ;  /* 0x000000000f1b8211 */ /* 0x000fe400078e48ff */
[----:B------:R-:W-:-:S03]  /*02d0*/  PRMT R0, RZ, 0x7610, R0 ;  /* 0x00007610ff007816 */ /* 0x000fc60000000000 */
[----:B0-----:R-:W-:-:S04]  /*02e0*/  @!P0 IMAD.WIDE.U32 R12, R27, 0x2, R12 ;  /* 0x000000021b0c8825 */ /* 0x001fc800078e000c */
[----:B------:R-:W-:Y:S01]  /*02f0*/  @!P0 IMAD.WIDE.U32 R10, R27, 0x2, R10 ;  /* 0x000000021b0a8825 */ /* 0x000fe200078e000a */
[----:B------:R0:W5:Y:S04]  /*0300*/  @!P0 LDG.E.U16 R8, desc[UR4][R12.64] ;  /* 0x000000040c088981 */ /* 0x000168000c1e1500 */
[----:B------:R0:W5:Y:S01]  /*0310*/  @!P0 LDG.E.U16 R0, desc[UR4][R10.64] ;  /* 0x000000040a008981 */ /* 0x000162000c1e1500 */
[----:B------:R-:W-:-:S13]  /*0320*/  ISETP.GE.AND P0, PT, R14, R17, PT ;  /* 0x000000110e00720c */ /* 0x000fda0003f06270 */
[----:B------:R-:W1:Y:S01]  /*0330*/  @!P0 LDC.64 R2, c[0x0][0x388] ;  /* 0x0000e200ff028b82 */ /* 0x000e620000000a00 */
[----:B------:R-:W-:Y:S02]  /*0340*/  @!P0 IMAD R7, R15, 0x200, R14 ;  /* 0x000002000f078824 */ /* 0x000fe400078e020e */
[C---:B------:R-:W-:Y:S02]  /*0350*/  VIADD R4, R14.reuse, 0x100 ;  /* 0x000001000e047836 */ /* 0x040fe40000000000 */
[----:B------:R-:W-:-:S03]  /*0360*/  VIADD R6, R14, 0x80 ;  /* 0x000000800e067836 */ /* 0x000fc60000000000 */
[-C--:B------:R-:W-:Y:S01]  /*0370*/  ISETP.GE.AND P2, PT, R4, R17.reuse, PT ;  /* 0x000000110400720c */ /* 0x080fe20003f46270 */
[----:B------:R-:W-:Y:S01]  /*0380*/  VIADD R4, R14, 0x180 ;  /* 0x000001800e047836 */ /* 0x000fe20000000000 */
[----:B------:R-:W-:Y:S01]  /*0390*/  ISETP.GE.AND P1, PT, R6, R17, PT ;  /* 0x000000110600720c */ /* 0x000fe20003f26270 */
[----:B------:R-:W-:Y:S02]  /*03a0*/  @!P0 IMAD.MOV.U32 R14, RZ, RZ, R6 ;  /* 0x000000ffff0e8224 */ /* 0x000fe400078e0006 */
[----:B-1----:R-:W-:-:S03]  /*03b0*/  @!P0 IMAD.WIDE.U32 R2, R7, 0x2, R2 ;  /* 0x0000000207028825 */ /* 0x002fc600078e0002 */
[----:B------:R-:W-:Y:S01]  /*03c0*/  ISETP.GE.AND P3, PT, R14, R17, PT ;  /* 0x000000110e00720c */ /* 0x000fe20003f66270 */
[----:B------:R-:W-:Y:S01]  /*03d0*/  BSSY.RECONVERGENT B0, `(.L_x_2926) ;  /* 0x0000019000007945 */ /* 0x000fe20003800200 */
[----:B---3--:R-:W-:Y:S01]  /*03e0*/  @!P0 IMAD.U32 R16, R16, 0x10000, RZ ;  /* 0x0001000010108824 */ /* 0x008fe200078e00ff */
[----:B------:R-:W-:-:S04]  /*03f0*/  @!P0 SHF.L.U32 R5, R20, 0x10, RZ ;  /* 0x0000001014058819 */ /* 0x000fc800000006ff */
[----:B------:R-:W-:-:S04]  /*0400*/  @!P0 LOP3.LUT R5, R16, 0x80000000, R5, 0xb8, !PT ;  /* 0x8000000010058812 */ /* 0x000fc800078eb805 */
[----:B------:R-:W-:-:S05]  /*0410*/  @!P0 F2FP.BF16.F32.PACK_AB R21, RZ, R5 ;  /* 0x00000005ff15823e */ /* 0x000fca00000010ff */
[----:B------:R0:W-:Y:S01]  /*0420*/  @!P0 STG.E.U16 desc[UR4][R2.64], R21 ;  /* 0x0000001502008986 */ /* 0x0001e2000c101504 */
[----:B----4-:R-:W-:Y:S02]  /*0430*/  @!P1 IMAD.U32 R24, R24, 0x10000, RZ ;  /* 0x0001000018189824 */ /* 0x010fe400078e00ff */
[----:B--2---:R-:W-:Y:S01]  /*0440*/  @!P2 IMAD.U32 R22, R22, 0x10000, RZ ;  /* 0x000100001616a824 */ /* 0x004fe200078e00ff */
[----:B------:R-:W-:Y:S02]  /*0450*/  @!P2 SHF.L.U32 R23, R23, 0x10, RZ ;  /* 0x000000101717a819 */ /* 0x000fe400000006ff */
[----:B------:R-:W-:Y:S02]  /*0460*/  @!P1 SHF.L.U32 R25, R25, 0x10, RZ ;  /* 0x0000001019199819 */ /* 0x000fe400000006ff */
[----:B------:R-:W-:Y:S02]  /*0470*/  @!P2 LOP3.LUT R22, R22, 0x80000000, R23, 0xb8, !PT ;  /* 0x800000001616a812 */ /* 0x000fe400078eb817 */
[----:B------:R-:W-:-:S02]  /*0480*/  @!P1 LOP3.LUT R24, R25, 0x80000000, R24, 0xb8, !PT ;  /* 0x8000000019189812 */ /* 0x000fc400078eb818 */
[----:B------:R-:W-:Y:S02]  /*0490*/  @!P2 F2FP.BF16.F32.PACK_AB R19, RZ, R22 ;  /* 0x00000016ff13a23e */ /* 0x000fe400000010ff */
[----:B------:R-:W-:Y:S01]  /*04a0*/  @!P1 F2FP.BF16.F32.PACK_AB R18, RZ, R24 ;  /* 0x00000018ff12923e */ /* 0x000fe200000010ff */
[----:B0-----:R-:W-:Y:S06]  /*04b0*/  @P3 BRA `(.L_x_2927) ;  /* 0x0000000000283947 */ /* 0x001fec0003800000 */
[----:B------:R-:W0:Y:S01]  /*04c0*/  LDC.64 R2, c[0x0][0x388] ;  /* 0x0000e200ff027b82 */ /* 0x000e220000000a00 */
[----:B------:R-:W-:Y:S02]  /*04d0*/  IMAD R7, R15, 0x200, R14 ;  /* 0x000002000f077824 */ /* 0x000fe400078e020e */
        /* <DEDUP_REMOVED lines=8> */
.L_x_2927:
[----:B------:R-:W-:Y:S05]  /*0560*/  BSYNC.RECONVERGENT B0 ;  /* 0x0000000000007941 */ /* 0x000fea0003800200 */
.L_x_2926:
[-C--:B------:R-:W-:Y:S02]  /*0570*/  ISETP.GE.AND P1, PT, R14, R17.reuse, PT ;  /* 0x000000110e00720c */ /* 0x080fe40003f26270 */
[----:B------:R-:W-:-:S11]  /*0580*/  ISETP.GE.AND P0, PT, R4, R17, PT ;  /* 0x000000110400720c */ /* 0x000fd60003f06270 */
[----:B------:R-:W-:Y:S05]  /*0590*/  @P1 EXIT ;  /* 0x000000000000194d */ /* 0x000fea0003800000 */
[----:B0-----:R-:W0:Y:S01]  /*05a0*/  LDC.64 R2, c[0x0][0x388] ;  /* 0x0000e200ff027b82 */ /* 0x001e220000000a00 */
[----:B-----5:R-:W-:Y:S01]  /*05b0*/  @!P0 IMAD.U32 R8, R8, 0x10000, RZ ;  /* 0x0001000008088824 */ /* 0x020fe200078e00ff */
[----:B------:R-:W-:Y:S01]  /*05c0*/  @!P0 SHF.L.U32 R5, R0, 0x10, RZ ;  /* 0x0000001000058819 */ /* 0x000fe200000006ff */
[----:B------:R-:W-:-:S03]  /*05d0*/  IMAD R15, R15, 0x200, R14 ;  /* 0x000002000f0f7824 */ /* 0x000fc600078e020e */
[----:B------:R-:W-:-:S04]  /*05e0*/  @!P0 LOP3.LUT R5, R8, 0x80000000, R5, 0xb8, !PT ;  /* 0x8000000008058812 */ /* 0x000fc800078eb805 */
[----:B------:R-:W-:Y:S01]  /*05f0*/  @!P0 F2FP.BF16.F32.PACK_AB R0, RZ, R5 ;  /* 0x00000005ff00823e */ /* 0x000fe200000010ff */
[----:B0-----:R-:W-:-:S05]  /*0600*/  IMAD.WIDE.U32 R2, R15, 0x2, R2 ;  /* 0x000000020f027825 */ /* 0x001fca00078e0002 */
[----:B------:R-:W-:Y:S01]  /*0610*/  STG.E.U16 desc[UR4][R2.64], R0 ;  /* 0x0000000002007986 */ /* 0x000fe2000c101504 */
[----:B------:R-:W-:Y:S05]  /*0620*/  EXIT ;  /* 0x000000000000794d */ /* 0x000fea0003800000 */
.L_x_2928:
        /* <DEDUP_REMOVED lines=13> */
.L_x_8004:


//--------------------- .text._ZN2at6native29vectorized_elementwise_kernelILi2ENS0_13BinaryFunctorIN3c108BFloat16ES4_S4_ZZZNS0_20copysign_kernel_cudaERNS_18TensorIteratorBaseEENKUlvE_clEvENKUlvE1_clEvEUlS4_S4_E_EESt5arrayIPcLm3EEEEviT0_T1_ --------------------------
	.section	.text._ZN2at6native29vectorized_elementwise_kernelILi2ENS0_13BinaryFunctorIN3c108BFloat16ES4_S4_ZZZNS0_20copysign_kernel_cudaERNS_18TensorIteratorBaseEENKUlvE_clEvENKUlvE1_clEvEUlS4_S4_E_EESt5arrayIPcLm3EEEEviT0_T1_,"ax",@progbits
	.align	128
        .global         _ZN2at6native29vectorized_elementwise_kernelILi2ENS0_13BinaryFunctorIN3c108BFloat16ES4_S4_ZZZNS0_20copysign_kernel_cudaERNS_18TensorIteratorBaseEENKUlvE_clEvENKUlvE1_clEvEUlS4_S4_E_EESt5arrayIPcLm3EEEEviT0_T1_
        .type           _ZN2at6native29vectorized_elementwise_kernelILi2ENS0_13BinaryFunctorIN3c108BFloat16ES4_S4_ZZZNS0_20copysign_kernel_cudaERNS_18TensorIteratorBaseEENKUlvE_clEvENKUlvE1_clEvEUlS4_S4_E_EESt5arrayIPcLm3EEEEviT0_T1_,@function
        .size           _ZN2at6native29vectorized_elementwise_kernelILi2ENS0_13BinaryFunctorIN3c108BFloat16ES4_S4_ZZZNS0_20copysign_kernel_cudaERNS_18TensorIteratorBaseEENKUlvE_clEvENKUlvE1_clEvEUlS4_S4_E_EESt5arrayIPcLm3EEEEviT0_T1_,(.L_x_8005 - _ZN2at6native29vectorized_elementwise_kernelILi2ENS0_13BinaryFunctorIN3c108BFloat16ES4_S4_ZZZNS0_20copysign_kernel_cudaERNS_18TensorIteratorBaseEENKUlvE_clEvENKUlvE1_clEvEUlS4_S4_E_EESt5arrayIPcLm3EEEEviT0_T1_)
        .other          _ZN2at6native29vectorized_elementwise_kernelILi2ENS0_13BinaryFunctorIN3c108BFloat16ES4_S4_ZZZNS0_20copysign_kernel_cudaERNS_18TensorIteratorBaseEENKUlvE_clEvENKUlvE1_clEvEUlS4_S4_E_EESt5arrayIPcLm3EEEEviT0_T1_,@"STO_CUDA_ENTRY STV_DEFAULT"
_ZN2at6native29vectorized_elementwise_kernelILi2ENS0_13BinaryFunctorIN3c108BFloat16ES4_S4_ZZZNS0_20copysign_kernel_cudaERNS_18TensorIteratorBaseEENKUlvE_clEvENKUlvE1_clEvEUlS4_S4_E_EESt5arrayIPcLm3EEEEviT0_T1_:
.text._ZN2at6native29vectorized_elementwise_kernelILi2ENS0_13BinaryFunctorIN3c108BFloat16ES4_S4_ZZZNS0_20copysign_kernel_cudaERNS_18TensorIteratorBaseEENKUlvE_clEvENKUlvE1_clEvEUlS4_S4_E_EESt5arrayIPcLm3EEEEviT0_T1_:
        /* <DEDUP_REMOVED lines=20> */
[----:B------:R-:W-:Y:S01]  /*0140*/  @!P0 VIADD R13, R3, 0x80 ;  /* 0x00000080030d8836 */ /* 0x000fe20000000000 */
[----:B------:R-:W-:-:S04]  /*0150*/  @!P0 IADD3 R17, PT, PT, R0, R3, RZ ;  /* 0x0000000300118210 */ /* 0x000fc80007ffe0ff */
[----:B------:R-:W-:Y:S01]  /*0160*/  ISETP.GE.U32.AND P1, PT, R13, R2, PT ;  /* 0x000000020d00720c */ /* 0x000fe20003f26070 */
[C---:B-1----:R-:W-:Y:S01]  /*0170*/  @!P0 IMAD.WIDE.U32 R14, R17.reuse, 0x2, R14 ;  /* 0x00000002110e8825 */ /* 0x042fe200078e000e */
[----:B------:R-:W1:Y:S03]  /*0180*/  LDC.64 R18, c[0x0][0x398] ;  /* 0x0000e600ff127b82 */ /* 0x000e660000000a00 */
[----:B--2---:R-:W-:Y:S01]  /*0190*/  @!P0 IMAD.WIDE.U32 R32, R17, 0x2, R32 ;  /* 0x0000000211208825 */ /* 0x004fe200078e0020 */
[----:B------:R2:W5:Y:S04]  /*01a0*/  @!P0 LDG.E.U16 R28, desc[UR4][R14.64] ;  /* 0x000000040e1c8981 */ /* 0x000568000c1e1500 */
[----:B------:R4:W5:Y:S03]  /*01b0*/  @!P0 LDG.E.U16 R25, desc[UR4][R32.64] ;  /* 0x0000000420198981 */ /* 0x000966000c1e1500 */
[----:B------:R-:W-:-:S02]  /*01c0*/  @!P1 IMAD.IADD R11, R0, 0x1, R13 ;  /* 0x00000001000b9824 */ /* 0x000fc400078e020d */
[----:B------:R-:W-:Y:S01]  /*01d0*/  @!P1 VIADD R13, R13, 0x80 ;  /* 0x000000800d0d9836 */ /* 0x000fe20000000000 */
[----:B--2---:R-:W2:Y:S01]  /*01e0*/  LDC.64 R14, c[0x0][0x398] ;  /* 0x0000e600ff0e7b82 */ /* 0x004ea20000000a00 */
[----:B---3--:R-:W-:-:S03]  /*01f0*/  @!P1 IMAD.WIDE.U32 R20, R11, 0x2, R20 ;  /* 0x000000020b149825 */ /* 0x008fc600078e0014 */
[----:B------:R-:W-:Y:S01]  /*0200*/  ISETP.GE.U32.AND P2, PT, R13, R2, PT ;  /* 0x000000020d00720c */ /* 0x000fe20003f46070 */
[----:B----4-:R-:W-:Y:S01]  /*0210*/  @!P1 IMAD.WIDE.U32 R30, R11, 0x2, R30 ;  /* 0x000000020b1e9825 */ /* 0x010fe200078e001e */
[----:B------:R-:W-:Y:S01]  /*0220*/  PRMT R27, RZ, 0x7610, R27 ;  /* 0x00007610ff1b7816 */ /* 0x000fe2000000001b */
[----:B------:R-:W3:Y:S01]  /*0230*/  @!P1 LDG.E.U16 R26, desc[UR4][R20.64] ;  /* 0x00000004141a9981 */ /* 0x000ee2000c1e1500 */
[----:B------:R-:W4:Y:S04]  /*0240*/  LDC.64 R32, c[0x0][0x390] ;  /* 0x0000e400ff207b82 */ /* 0x000f280000000a00 */
[----:B------:R0:W3:Y:S05]  /*0250*/  @!P1 LDG.E.U16 R27, desc[UR4][R30.64] ;  /* 0x000000041e1b9981 */ /* 0x0000ea000c1e1500 */
[----:B------:R-:W-:-:S02]  /*0260*/  @!P2 IMAD.IADD R17, R0, 0x1, R13 ;  /* 0x000000010011a824 */ /* 0x000fc400078e020d */
[----:B------:R-:W-:Y:S01]  /*0270*/  @!P2 VIADD R13, R13, 0x80 ;  /* 0x000000800d0da836 */ /* 0x000fe20000000000 */
[----:B0-----:R-:W0:Y:S04]  /*0280*/  LDC.64 R30, c[0x0][0x398] ;  /* 0x0000e600ff1e7b82 */ /* 0x001e280000000a00 */
[----:B------:R-:W-:-:S13]  /*0290*/  ISETP.GE.U32.AND P0, PT, R13, R2, PT ;  /* 0x000000020d00720c */ /* 0x000fda0003f06070 */
[----:B------:R-:W-:Y:S02]  /*02a0*/  @!P0 IMAD.IADD R11, R0, 0x1, R13 ;  /* 0x00000001000b8824 */ /* 0x000fe400078e020d */
[----:B------:R-:W-:-:S05]  /*02b0*/  @!P0 VIADD R13, R13, 0x80 ;  /* 0x000000800d0d8836 */ /* 0x000fca0000000000 */
[----:B------:R-:W-:Y:S01]  /*02c0*/  ISETP.GE.U32.AND P1, PT, R13, R2, PT ;  /* 0x000000020d00720c */ /* 0x000fe20003f26070 */
[C---:B------:R-:W-:Y:S01]  /*02d0*/  @!P0 IMAD.WIDE.U32 R34, R11.reuse, 0x2, R34 ;  /* 0x000000020b228825 */ /* 0x040fe200078e0022 */
[----:B------:R-:W-:Y:S02]  /*02e0*/  PRMT R22, RZ, 0x7610, R22 ;  /* 0x00007610ff167816 */ /* 0x000fe40000000016 */
[----:B------:R-:W-:Y:S01]  /*02f0*/  PRMT R20, RZ, 0x7610, R20 ;  /* 0x00007610ff147816 */ /* 0x000fe20000000014 */
[----:B--2---:R-:W-:Y:S01]  /*0300*/  @!P0 IMAD.WIDE.U32 R14, R11, 0x2, R14 ;  /* 0x000000020b0e8825 */ /* 0x004fe200078e000e */
[----:B------:R-:W-:Y:S02]  /*0310*/  PRMT R23, RZ, 0x7610, R23 ;  /* 0x00007610ff177816 */ /* 0x000fe40000000017 */
[----:B------:R-:W2:Y:S01]  /*0320*/  @!P0 LDG.E.U16 R22, desc[UR4][R34.64] ;  /* 0x0000000422168981 */ /* 0x000ea2000c1e1500 */
[----:B-----5:R-:W-:-:S03]  /*0330*/  @!P2 IMAD.WIDE.U32 R36, R17, 0x2, R36 ;  /* 0x000000021124a825 */ /* 0x020fc600078e0024 */
[----:B------:R-:W5:Y:S01]  /*0340*/  @!P0 LDG.E.U16 R20, desc[UR4][R14.64] ;  /* 0x000000040e148981 */ /* 0x000f62000c1e1500 */
[----:B------:R-:W-:Y:S01]  /*0350*/  @!P1 IMAD.IADD R11, R0, 0x1, R13 ;  /* 0x00000001000b9824 */ /* 0x000fe200078e020d */
[----:B------:R-:W-:Y:S01]  /*0360*/  @!P1 IADD3 R13, PT, PT, R13, 0x80, RZ ;  /* 0x000000800d0d9810 */ /* 0x000fe20007ffe0ff */
[----:B-1----:R-:W-:Y:S01]  /*0370*/  @!P2 IMAD.WIDE.U32 R18, R17, 0x2, R18 ;  /* 0x000000021112a825 */ /* 0x002fe200078e0012 */
[----:B------:R-:W-:Y:S01]  /*0380*/  PRMT R21, RZ, 0x7610, R21 ;  /* 0x00007610ff157816 */ /* 0x000fe20000000015 */
[----:B------:R1:W5:Y:S01]  /*0390*/  @!P2 LDG.E.U16 R23, desc[UR4][R36.64] ;  /* 0x000000042417a981 */ /* 0x000362000c1e1500 */
[----:B------:R-:W-:Y:S01]  /*03a0*/  ISETP.GE.U32.AND P0, PT, R13, R2, PT ;  /* 0x000000020d00720c */ /* 0x000fe20003f06070 */
[----:B------:R-:W0:Y:S01]  /*03b0*/  LDC.64 R16, c[0x0][0x390] ;  /* 0x0000e400ff107b82 */ /* 0x000e220000000a00 */
[----:B------:R-:W-:Y:S02]  /*03c0*/  PRMT R12, RZ, 0x7610, R12 ;  /* 0x00007610ff0c7816 */ /* 0x000fe4000000000c */
[----:B------:R0:W5:Y:S05]  /*03d0*/  @!P2 LDG.E.U16 R21, desc[UR4][R18.64] ;  /* 0x000000041215a981 */ /* 0x00016a000c1e1500 */
[----:B-1----:R-:W1:Y:S01]  /*03e0*/  LDC.64 R36, c[0x0][0x398] ;  /* 0x0000e600ff247b82 */ /* 0x002e620000000a00 */
[----:B----4-:R-:W-:Y:S01]  /*03f0*/  @!P1 IMAD.WIDE.U32 R32, R11, 0x2, R32 ;  /* 0x000000020b209825 */ /* 0x010fe200078e0020 */
[----:B0-----:R-:W-:-:S03]  /*0400*/  PRMT R19, RZ, 0x7610, R19 ;  /* 0x00007610ff137816 */ /* 0x001fc60000000013 */
[----:B------:R-:W-:Y:S01]  /*0410*/  @!P1 IMAD.WIDE.U32 R30, R11, 0x2, R30 ;  /* 0x000000020b1e9825 */ /* 0x000fe200078e001e */
[----:B------:R-:W4:Y:S02]  /*0420*/  @!P1 LDG.E.U16 R12, desc[UR4][R32.64] ;  /* 0x00000004200c9981 */ /* 0x000f24000c1e1500 */
[----:B------:R-:W0:Y:S01]  /*0430*/  LDC.64 R34, c[0x0][0x390] ;  /* 0x0000e400ff227b82 */ /* 0x000e220000000a00 */
[----:B------:R-:W-:Y:S01]  /*0440*/  @!P0 IMAD.IADD R15, R0, 0x1, R13 ;  /* 0x00000001000f8824 */ /* 0x000fe200078e020d */
[----:B------:R1:W4:Y:S01]  /*0450*/  @!P1 LDG.E.U16 R19, desc[UR4][R30.64] ;  /* 0x000000041e139981 */ /* 0x000322000c1e1500 */
[----:B------:R-:W-:-:S05]  /*0460*/  @!P0 VIADD R13, R13, 0x80 ;  /* 0x000000800d0d8836 */ /* 0x000fca0000000000 */
[----:B------:R-:W-:Y:S01]  /*0470*/  ISETP.GE.U32.AND P1, PT, R13, R2, PT ;  /* 0x000000020d00720c */ /* 0x000fe20003f26070 */
[C---:B------:R-:W-:Y:S01]  /*0480*/  @!P0 IMAD.WIDE.U32 R16, R15.reuse, 0x2, R16 ;  /* 0x000000020f108825 */ /* 0x040fe200078e0010 */
[----:B------:R-:W-:Y:S02]  /*0490*/  PRMT R11, RZ, 0x7610, R11 ;  /* 0x00007610ff0b7816 */ /* 0x000fe4000000000b */
[----:B------:R-:W-:Y:S01]  /*04a0*/  PRMT R18, RZ, 0x7610, R18 ;  /* 0x00007610ff127816 */ /* 0x000fe20000000012 */
[----:B-1----:R-:W1:Y:S01]  /*04b0*/  LDC.64 R30, c[0x0][0x390] ;  /* 0x0000e400ff1e7b82 */ /* 0x002e620000000a00 */
[----:B------:R-:W-:Y:S02]  /*04c0*/  @!P0 IMAD.WIDE.U32 R36, R15, 0x2, R36 ;  /* 0x000000020f248825 */ /* 0x000fe400078e0024 */
[----:B------:R0:W4:Y:S04]  /*04d0*/  @!P0 LDG.E.U16 R11, desc[UR4][R16.64] ;  /* 0x00000004100b8981 */ /* 0x000128000c1e1500 */
[----:B------:R1:W4:Y:S01]  /*04e0*/  @!P0 LDG.E.U16 R18, desc[UR4][R36.64] ;  /* 0x0000000424128981 */ /* 0x000322000c1e1500 */
[----:B------:R-:W-:-:S02]  /*04f0*/  @!P1 IMAD.IADD R32, R0, 0x1, R13 ;  /* 0x0000000100209824 */ /* 0x000fc400078e020d */
[----:B------:R-:W-:Y:S01]  /*0500*/  @!P1 VIADD R13, R13, 0x80 ;  /* 0x000000800d0d9836 */ /* 0x000fe20000000000 */
[----:B0-----:R-:W0:Y:S04]  /*0510*/  LDC.64 R16, c[0x0][0x398] ;  /* 0x0000e600ff107b82 */ /* 0x001e280000000a00 */
[----:B------:R-:W-:-:S13]  /*0520*/  ISETP.GE.U32.AND P0, PT, R13, R2, PT ;  /* 0x000000020d00720c */ /* 0x000fda0003f06070 */
[----:B------:R-:W-:-:S04]  /*0530*/  @!P0 IMAD.IADD R15, R0, 0x1, R13 ;  /* 0x00000001000f8824 */ /* 0x000fc800078e020d */
[----:B-1----:R-:W-:Y:S02]  /*0540*/  @!P0 IMAD.WIDE.U32 R36, R15, 0x2, R30 ;  /* 0x000000020f248825 */ /* 0x002fe400078e001e */
[----:B------:R-:W1:Y:S01]  /*0550*/  LDC.64 R30, c[0x0][0x398] ;  /* 0x0000e600ff1e7b82 */ /* 0x000e620000000a00 */
[----:B------:R-:W-:Y:S01]  /*0560*/  PRMT R14, RZ, 0x7610, R14 ;  /* 0x00007610ff0e7816 */ /* 0x000fe2000000000e */
[----:B------:R-:W-:Y:S01]  /*0570*/  @!P1 IMAD.WIDE.U32 R34, R32, 0x2, R34 ;  /* 0x0000000220229825 */ /* 0x000fe200078e0022 */
[----:B------:R-:W-:-:S03]  /*0580*/  PRMT R13, RZ, 0x7610, R13 ;  /* 0x00007610ff0d7816 */ /* 0x000fc6000000000d */
[----:B0-----:R-:W-:Y:S01]  /*0590*/  @!P1 IMAD.WIDE.U32 R32, R32, 0x2, R16 ;  /* 0x0000000220209825 */ /* 0x001fe200078e0010 */
[----:B------:R1:W4:Y:S01]  /*05a0*/  @!P1 LDG.E.U16 R14, desc[UR4][R34.64] ;  /* 0x00000004220e9981 */ /* 0x000322000c1e1500 */
[----:B------:R-:W-:-:S03]  /*05b0*/  PRMT R16, RZ, 0x7610, R16 ;  /* 0x00007610ff107816 */ /* 0x000fc60000000010 */
[----:B------:R-:W4:Y:S04]  /*05c0*/  @!P0 LDG.E.U16 R13, desc[UR4][R36.64] ;  /* 0x00000004240d8981 */ /* 0x000f28000c1e1500 */
[----:B------:R-:W4:Y:S01]  /*05d0*/  @!P1 LDG.E.U16 R16, desc[UR4][R32.64] ;  /* 0x0000000420109981 */ /* 0x000f22000c1e1500 */
[----:B-1----:R-:W-:Y:S01]  /*05e0*/  @!P0 IMAD.WIDE.U32 R34, R15, 0x2, R30 ;  /* 0x000000020f228825 */ /* 0x002fe200078e001e */
[----:B------:R-:W-:-:S06]  /*05f0*/  PRMT R15, RZ, 0x7610, R15 ;  /* 0x00007610ff0f7816 */ /* 0x000fcc000000000f */
[----:B------:R-:W4:Y:S01]  /*0600*/  @!P0 LDG.E.U16 R15, desc[UR4][R34.64] ;  /* 0x00000004220f8981 */ /* 0x000f22000c1e1500 */
[C---:B------:R-:W-:Y:S02]  /*0610*/  ISETP.GE.U32.AND P0, PT, R3.reuse, R2, PT ;  /* 0x000000020300720c */ /* 0x040fe40003f06070 */
[----:B------:R-:W-:-:S04]  /*0620*/  IADD3 R17, PT, PT, R3, 0x80, RZ ;  /* 0x0000008003117810 */ /* 0x000fc80007ffe0ff */
[----:B------:R-:W-:-:S07]  /*0630*/  ISETP.GE.U32.AND P4, PT, R17, R2, PT ;  /* 0x000000021100720c */ /* 0x000fce0003f86070 */
[----:B------:R-:W0:Y:S01]  /*0640*/  @!P0 LDC.64 R30, c[0x0][0x388] ;  /* 0x0000e200ff1e8b82 */ /* 0x000e220000000a00 */
[----:B------:R-:W-:-:S04]  /*0650*/  IADD3 R29, PT, PT, R3, 0x100, RZ ;  /* 0x00000100031d7810 */ /* 0x000fc80007ffe0ff */
[----:B------:R-:W-:Y:S01]  /*0660*/  ISETP.GE.U32.AND P1, PT, R29, R2, PT ;  /* 0x000000021d00720c */ /* 0x000fe20003f26070 */
[----:B------:R-:W-:Y:S04]  /*0670*/  BSSY.RECONVERGENT B0, `(.L_x_2930) ;  /* 0x000005c000007945 */ /* 0x000fe80003800200 */
[----:B------:R-:W-:Y:S01]  /*0680*/  BSSY.RELIABLE B1, `(.L_x_2931) ;  /* 0x0000054000017945 */ /* 0x000fe20003800100 */
[----:B------:R-:W-:Y:S02]  /*0690*/  @!P0 IMAD.U32 R28, R28, 0x10000, RZ ;  /* 0x000100001c1c8824 */ /* 0x000fe400078e00ff */
[----:B------:R-:W-:Y:S02]  /*06a0*/  @!P0 IMAD.U32 R25, R25, 0x10000, RZ ;  /* 0x0001000019198824 */ /* 0x000fe400078e00ff */
[----:B---3--:R-:W-:-:S02]  /*06b0*/  @!P4 IMAD.U32 R26, R26, 0x10000, RZ ;  /* 0x000100001a1ac824 */ /* 0x008fc400078e00ff */
[----:B------:R-:W-:-:S05]  /*06c0*/  @!P4 IMAD.U32 R27, R27, 0x10000, RZ ;  /* 0x000100001b1bc824 */ /* 0x000fca00078e00ff */
[----:B------:R-:W-:Y:S01]  /*06d0*/  @!P4 LOP3.LUT R26, R26, 0x80000000, R27, 0xb8, !PT ;  /* 0x800000001a1ac812 */ /* 0x000fe200078eb81b */
[----:B------:R-:W-:Y:S01]  /*06e0*/  VIADD R27, R3, 0x180 ;  /* 0x00000180031b7836 */ /* 0x000fe20000000000 */
[----:B------:R-:W-:Y:S01]  /*06f0*/  @!P0 LOP3.LUT R25, R28, 0x80000000, R25, 0xb8, !PT ;  /* 0x800000001c198812 */ /* 0x000fe200078eb819 */
[----:B------:R-:W-:-:S03]  /*0700*/  @!P0 IMAD.IADD R28, R0, 0x1, R3 ;  /* 0x00000001001c8824 */ /* 0x000fc600078e0203 */
[----:B------:R-:W-:Y:S01]  /*0710*/  ISETP.GE.U32.AND P2, PT, R27, R2, PT ;  /* 0x000000021b00720c */ /* 0x000fe20003f46070 */
[----:B------:R-:W-:Y:S01]  /*0720*/  VIADD R27, R3, 0x200 ;  /* 0x00000200031b7836 */ /* 0x000fe20000000000 */
[----:B------:R-:W-:Y:S01]  /*0730*/  @!P0 F2FP.BF16.F32.PACK_AB R24, RZ, R25 ;  /* 0x00000019ff18823e */ /* 0x000fe200000010ff */
[----:B0-----:R-:W-:-:S03]  /*0740*/  @!P0 IMAD.WIDE.U32 R28, R28, 0x2, R30 ;  /* 0x000000021c1c8825 */ /* 0x001fc600078e001e */
[----:B------:R-:W-:Y:S01]  /*0750*/  ISETP.GE.U32.AND P3, PT, R27, R2, PT ;  /* 0x000000021b00720c */ /* 0x000fe20003f66070 */
[C---:B------:R-:W-:Y:S01]  /*0760*/  VIADD R25, R3.reuse, 0x280 ;  /* 0x0000028003197836 */ /* 0x040fe20000000000 */
[C---:B------:R-:W-:Y:S01]  /*0770*/  IADD3 R27, PT, PT, R3.reuse, 0x300, RZ ;  /* 0x00000300031b7810 */ /* 0x040fe20007ffe0ff */
[----:B------:R-:W-:Y:S01]  /*0780*/  VIADD R31, R3, 0x380 ;  /* 0x00000380031f7836 */ /* 0x000fe20000000000 */
[----:B------:R-:W-:Y:S02]  /*0790*/  @!P4 F2FP.BF16.F32.PACK_AB R4, RZ, R26 ;  /* 0x0000001aff04c23e */ /* 0x000fe400000010ff */
[-C--:B------:R-:W-:Y:S02]  /*07a0*/  ISETP.GE.U32.AND P5, PT, R27, R2.reuse, PT ;  /* 0x000000021b00720c */ /* 0x080fe40003fa6070 */
[-C--:B------:R-:W-:Y:S02]  /*07b0*/  ISETP.GE.U32.AND P6, PT, R25, R2.reuse, PT ;  /* 0x000000021900720c */ /* 0x080fe40003fc6070 */
[----:B------:R-:W-:Y:S01]  /*07c0*/  ISETP.GE.U32.AND P4, PT, R31, R2, PT ;  /* 0x000000021f00720c */ /* 0x000fe20003f86070 */
[----:B------:R-:W-:Y:S01]  /*07d0*/  @!P0 IMAD.MOV.U32 R3, RZ, RZ, R17 ;  /* 0x000000ffff038224 */ /* 0x000fe200078e0011 */
[----:B------:R-:W-:-:S05]  /*07e0*/  PRMT R26, R24, 0x7610, R26 ;  /* 0x00007610181a7816 */ /* 0x000fca000000001a */
[----:B------:R0:W-:Y:S01]  /*07f0*/  @!P0 STG.E.U16 desc[UR4][R28.64], R26 ;  /* 0x0000001a1c008986 */ /* 0x0001e2000c101504 */
[----:B------:R-:W-:Y:S02]  /*0800*/  ISETP.GE.U32.AND P0, PT, R3, R2, PT ;  /* 0x000000020300720c */ /* 0x000fe40003f06070 */
[----:B--2---:R-:W-:Y:S01]  /*0810*/  @!P2 SHF.L.U32 R22, R22, 0x10, RZ ;  /* 0x000000101616a819 */ /* 0x004fe200000006ff */
[----:B-----5:R-:W-:Y:S02]  /*0820*/  @!P1 IMAD.U32 R24, R21, 0x10000, RZ ;  /* 0x0001000015189824 */ /* 0x020fe400078e00ff */
[----:B------:R-:W-:Y:S02]  /*0830*/  @!P2 IMAD.U32 R21, R20, 0x10000, RZ ;  /* 0x000100001415a824 */ /* 0x000fe400078e00ff */
[----:B------:R-:W-:Y:S02]  /*0840*/  @!P1 IMAD.U32 R23, R23, 0x10000, RZ ;  /* 0x0001000017179824 */ /* 0x000fe400078e00ff */
[----:B----4-:R-:W-:Y:S01]  /*0850*/  @!P3 IMAD.U32 R20, R12, 0x10000, RZ ;  /* 0x000100000c14b824 */ /* 0x010fe200078e00ff */
[----:B------:R-:W-:Y:S01]  /*0860*/  @!P2 LOP3.LUT R12, R22, 0x80000000, R21, 0xb8, !PT ;  /* 0x80000000160ca812 */ /* 0x000fe200078eb815 */
[----:B------:R-:W-:Y:S01]  /*0870*/  @!P3 IMAD.U32 R19, R19, 0x10000, RZ ;  /* 0x000100001313b824 */ /* 0x000fe200078e00ff */
[----:B------:R-:W-:-:S04]  /*0880*/  @!P1 LOP3.LUT R17, R23, 0x80000000, R24, 0xb8, !PT ;  /* 0x8000000017119812 */ /* 0x000fc800078eb818 */
[----:B------:R-:W-:Y:S01]  /*0890*/  @!P3 LOP3.LUT R19, R20, 0x80000000, R19, 0xb8, !PT ;  /* 0x800000001413b812 */ /* 0x000fe200078eb813 */
[----:B------:R-:W-:Y:S01]  /*08a0*/  @!P6 IMAD.U32 R11, R11, 0x10000, RZ ;  /* 0x000100000b0be824 */ /* 0x000fe200078e00ff */
[----:B------:R-:W-:-:S04]  /*08b0*/  @!P6 SHF.L.U32 R18, R18, 0x10, RZ ;  /* 0x000000101212e819 */ /* 0x000fc800000006ff */
[----:B------:R-:W-:Y:S02]  /*08c0*/  @!P6 LOP3.LUT R11, R11, 0x80000000, R18, 0xb8, !PT ;  /* 0x800000000b0be812 */ /* 0x000fe400078eb812 */
[----:B------:R-:W-:Y:S02]  /*08d0*/  @!P1 F2FP.BF16.F32.PACK_AB R5, RZ, R17 ;  /* 0x00000011ff05923e */ /* 0x000fe400000010ff */
[----:B------:R-:W-:Y:S02]  /*08e0*/  @!P2 F2FP.BF16.F32.PACK_AB R6, RZ, R12 ;  /* 0x0000000cff06a23e */ /* 0x000fe400000010ff */
[----:B------:R-:W-:Y:S02]  /*08f0*/  @!P3 F2FP.BF16.F32.PACK_AB R7, RZ, R19 ;  /* 0x00000013ff07b23e */ /* 0x000fe400000010ff */
[----:B------:R-:W-:Y:S01]  /*0900*/  @!P6 F2FP.BF16.F32.PACK_AB R8, RZ, R11 ;  /* 0x0000000bff08e23e */ /* 0x000fe200000010ff */
[----:B------:R-:W-:Y:S02]  /*0910*/  @!P5 IMAD.U32 R14, R14, 0x10000, RZ ;  /* 0x000100000e0ed824 */ /* 0x000fe400078e00ff */
[----:B------:R-:W-:-:S02]  /*0920*/  @!P4 IMAD.U32 R13, R13, 0x10000, RZ ;  /* 0x000100000d0dc824 */ /* 0x000fc400078e00ff */
[----:B------:R-:W-:-:S05]  /*0930*/  @!P5 IMAD.U32 R21, R16, 0x10000, RZ ;  /* 0x000100001015d824 */ /* 0x000fca00078e00ff */
[----:B------:R-:W-:Y:S01]  /*0940*/  @!P5 LOP3.LUT R14, R14, 0x80000000, R21, 0xb8, !PT ;  /* 0x800000000e0ed812 */ /* 0x000fe200078eb815 */
[----:B------:R-:W-:-:S03]  /*0950*/  @!P4 IMAD.U32 R16, R15, 0x10000, RZ ;  /* 0x000100000f10c824 */ /* 0x000fc600078e00ff */
[----:B------:R-:W-:Y:S02]  /*0960*/  @!P5 F2FP.BF16.F32.PACK_AB R9, RZ, R14 ;  /* 0x0000000eff09d23e */ /* 0x000fe400000010ff */
[----:B------:R-:W-:-:S04]  /*0970*/  @!P4 LOP3.LUT R13, R13, 0x80000000, R16, 0xb8, !PT ;  /* 0x800000000d0dc812 */ /* 0x000fc800078eb810 */
[----:B------:R-:W-:Y:S01]  /*0980*/  @!P4 F2FP.BF16.F32.PACK_AB R10, RZ, R13 ;  /* 0x0000000dff0ac23e */ /* 0x000fe200000010ff */
        /* <DEDUP_REMOVED lines=13> */
.L_x_2932:
[----:B------:R-:W-:-:S13]  /*0a60*/  ISETP.GE.U32.AND P0, PT, R3, R2, PT ;  /* 0x000000020300720c */ /* 0x000fda0003f06070 */
[----:B------:R-:W-:Y:S05]  /*0a70*/  @P0 BRA `(.L_x_2934) ;  /* 0x0000000000300947 */ /* 0x000fea0003800000 */
[----:B0-----:R-:W0:Y:S01]  /*0a80*/  LDC.64 R4, c[0x0][0x388] ;  /* 0x0000e200ff047b82 */ /* 0x001e220000000a00 */
[----:B------:R-:W-:Y:S01]  /*0a90*/  IMAD.IADD R11, R0, 0x1, R3 ;  /* 0x00000001000b7824 */ /* 0x000fe200078e0203 */
[----:B------:R-:W-:-:S03]  /*0aa0*/  IADD3 R3, PT, PT, R3, 0x80, RZ ;  /* 0x0000008003037810 */ /* 0x000fc60007ffe0ff */
[----:B0-----:R-:W-:-:S05]  /*0ab0*/  IMAD.WIDE.U32 R4, R11, 0x2, R4 ;  /* 0x000000020b047825 */ /* 0x001fca00078e0004 */
[----:B------:R1:W-:Y:S02]  /*0ac0*/  STG.E.U16 desc[UR4][R4.64], R6 ;  /* 0x0000000604007986 */ /* 0x0003e4000c101504 */
.L_x_2933:
[----:B------:R-:W-:-:S13]  /*0ad0*/  ISETP.GE.U32.AND P0, PT, R3, R2, PT ;  /* 0x000000020300720c */ /* 0x000fda0003f06070 */
[----:B------:R-:W-:Y:S05]  /*0ae0*/  @P0 BRA `(.L_x_2935) ;  /* 0x0000000000340947 */ /* 0x000fea0003800000 */
[----:B01----:R-:W0:Y:S01]  /*0af0*/  LDC.64 R4, c[0x0][0x388] ;  /* 0x0000e200ff047b82 */ /* 0x003e220000000a00 */
[----:B------:R-:W-:Y:S02]  /*0b00*/  IMAD.IADD R11, R0, 0x1, R3 ;  /* 0x00000001000b7824 */ /* 0x000fe400078e0203 */
[----:B------:R-:W-:Y:S02]  /*0b10*/  VIADD R3, R3, 0x80 ;  /* 0x0000008003037836 */ /* 0x000fe40000000000 */
[----:B0-----:R-:W-:-:S05]  /*0b20*/  IMAD.WIDE.U32 R4, R11, 0x2, R4 ;  /* 0x000000020b047825 */ /* 0x001fca00078e0004 */
[----:B------:R1:W-:Y:S02]  /*0b30*/  STG.E.U16 desc[UR4][R4.64], R7 ;  /* 0x0000000704007986 */ /* 0x0003e4000c101504 */
.L_x_2934:
        /* <DEDUP_REMOVED lines=8> */
.L_x_2935:
[----:B------:R-:W-:Y:S05]  /*0bc0*/  BSYNC.RELIABLE B1 ;  /* 0x0000000000017941 */ /* 0x000fea0003800100 */
.L_x_2931:
[----:B------:R-:W-:-:S13]  /*0bd0*/  ISETP.GE.U32.AND P0, PT, R3, R2, PT ;  /* 0x000000020300720c */ /* 0x000fda0003f06070 */
[----:B012---:R-:W0:Y:S01]  /*0be0*/  @!P0 LDC.64 R4, c[0x0][0x388] ;  /* 0x0000e200ff048b82 */ /* 0x007e220000000a00 */
[----:B------:R-:W-:Y:S01]  /*0bf0*/  @!P0 IADD3 R7, PT, PT, R0, R3, RZ ;  /* 0x0000000300078210 */ /* 0x000fe20007ffe0ff */
[----:B------:R-:W-:-:S04]  /*0c00*/  @!P0 VIADD R3, R3, 0x80 ;  /* 0x0000008003038836 */ /* 0x000fc80000000000 */
[----:B0-----:R-:W-:-:S05]  /*0c10*/  @!P0 IMAD.WIDE.U32 R4, R7, 0x2, R4 ;  /* 0x0000000207048825 */ /* 0x001fca00078e0004 */
[----:B------:R2:W-:Y:S02]  /*0c20*/  @!P0 STG.E.U16 desc[UR4][R4.64], R9 ;  /* 0x0000000904008986 */ /* 0x0005e4000c101504 */
.L_x_2936:
[----:B------:R-:W-:Y:S05]  /*0c30*/  BSYNC.RECONVERGENT B0 ;  /* 0x0000000000007941 */ /* 0x000fea0003800200 */
.L_x_2930:
[----:B------:R-:W-:Y:S05]  /*0c40*/  WARPSYNC.ALL ;  /* 0x0000000000007948 */ /* 0x000fea0003800000 */
[----:B------:R-:W-:-:S13]  /*0c50*/  ISETP.GE.U32.AND P0, PT, R3, R2, PT ;  /* 0x000000020300720c */ /* 0x000fda0003f06070 */
[----:B------:R-:W-:Y:S05]  /*0c60*/  @P0 EXIT ;  /* 0x000000000000094d */ /* 0x000fea0003800000 */
[----:B012---:R-:W0:Y:S01]  /*0c70*/  LDC.64 R4, c[0x0][0x388] ;  /* 0x0000e200ff047b82 */ /* 0x007e220000000a00 */
[----:B------:R-:W-:-:S04]  /*0c80*/  IMAD.IADD R3, R0, 0x1, R3 ;  /* 0x0000000100037824 */ /* 0x000fc800078e0203 */
[----:B0-----:R-:W-:-:S05]  /*0c90*/  IMAD.WIDE.U32 R2, R3, 0x2, R4 ;  /* 0x0000000203027825 */ /* 0x001fca00078e0004 */
[----:B------:R-:W-:Y:S01]  /*0ca0*/  STG.E.U16 desc[UR4][R2.64], R10 ;  /* 0x0000000a02007986 */ /* 0x000fe2000c101504 */
[----:B------:R-:W-:Y:S05]  /*0cb0*/  EXIT ;  /* 0x000000000000794d */ /* 0x000fea0003800000 */
.L_x_2929:
[----:B------:R-:W0:Y:S01]  /*0cc0*/  S2R R2, SR_TID.X ;  /* 0x0000000000027919 */ /* 0x000e220000002100 */
[----:B------:R-:W1:Y:S08]  /*0cd0*/  LDC.64 R4, c[0x0][0x390] ;  /* 0x0000e400ff047b82 */ /* 0x000e700000000a00 */
[----:B------:R-:W2:Y:S01]  /*0ce0*/  LDC.64 R6, c[0x0][0x398] ;  /* 0x0000e600ff067b82 */ /* 0x000ea20000000a00 */
[----:B-1----:R-:W-:-:S04]  /*0cf0*/  IMAD.WIDE.U32 R4, R0, 0x2, R4 ;  /* 0x0000000200047825 */ /* 0x002fc800078e0004 */
[----:B0-----:R-:W-:-:S03]  /*0d00*/  IMAD.WIDE.U32 R10, R2, 0x4, R4 ;  /* 0x00000004020a7825 */ /* 0x001fc600078e0004 */
[----:B------:R-:W0:Y:S01]  /*0d10*/  LDC.64 R4, c[0x0][0x388] ;  /* 0x0000e200ff047b82 */ /* 0x000e220000000a00 */
[----:B--2---:R-:W-:Y:S01]  /*0d20*/  IMAD.WIDE.U32 R6, R0, 0x2, R6 ;  /* 0x0000000200067825 */ /* 0x004fe200078e0006 */
[----:B------:R-:W2:Y:S04]  /*0d30*/  LDG.E R9, desc[UR4][R10.64] ;  /* 0x000000040a097981 */ /* 0x000ea8000c1e1900 */
[----:B------:R-:W3:Y:S01]  /*0d40*/  LDG.E R15, desc[UR4][R10.64+0x200] ;  /* 0x000200040a0f7981 */ /* 0x000ee2000c1e1900 */
[----:B------:R-:W-:-:S03]  /*0d50*/  IMAD.WIDE.U32 R12, R2, 0x4, R6 ;  /* 0x00000004020c7825 */ /* 0x000fc600078e0006 */
[----:B------:R-:W4:Y:S04]  /*0d60*/  LDG.E R3, desc[UR4][R10.64+0x400] ;  /* 0x000400040a037981 */ /* 0x000f28000c1e1900 */
[----:B------:R-:W5:Y:S04]  /*0d70*/  LDG.E R16, desc[UR4][R12.64] ;  /* 0x000000040c107981 */ /* 0x000f68000c1e1900 */
[----:B------:R-:W4:Y:S04]  /*0d80*/  LDG.E R18, desc[UR4][R12.64+0x200] ;  /* 0x000200040c127981 */ /* 0x000f28000c1e1900 */
[----:B------:R4:W4:Y:S04]  /*0d90*/  LDG.E R8, desc[UR4][R10.64+0x600] ;  /* 0x000600040a087981 */ /* 0x000928000c1e1900 */
[----:B------:R-:W4:Y:S04]  /*0da0*/  LDG.E R6, desc[UR4][R12.64+0x400] ;  /* 0x000400040c067981 */ /* 0x000f28000c1e1900 */
[----:B------:R1:W4:Y:S01]  /*0db0*/  LDG.E R7, desc[UR4][R12.64+0x600] ;  /* 0x000600040c077981 */ /* 0x000322000c1e1900 */
[----:B0-----:R-:W-:-:S04]  /*0dc0*/  IMAD.WIDE.U32 R4, R0, 0x2, R4 ;  /* 0x0000000200047825 */ /* 0x001fc800078e0004 */
[----:B------:R-:W-:Y:S01]  /*0dd0*/  IMAD.WIDE.U32 R4, R2, 0x4, R4 ;  /* 0x0000000402047825 */ /* 0x000fe200078e0004 */
[----:B--2---:R-:W-:-:S03]  /*0de0*/  PRMT R14, R9, 0x7632, R14 ;  /* 0x00007632090e7816 */ /* 0x004fc6000000000e */
[----:B------:R-:W-:Y:S01]  /*0df0*/  IMAD.U32 R9, R9, 0x10000, RZ ;  /* 0x0001000009097824 */ /* 0x000fe200078e00ff */
[C---:B-----5:R-:W-:Y:S01]  /*0e00*/  PRMT R17, R16.reuse, 0x7632, R17 ;  /* 0x0000763210117816 */ /* 0x060fe20000000011 */
[----:B------:R-:W-:-:S05]  /*0e10*/  IMAD.U32 R16, R16, 0x10000, RZ ;  /* 0x0001000010107824 */ /* 0x000fca00078e00ff */
[----:B------:R-:W-:Y:S02]  /*0e20*/  LOP3.LUT R16, R9, 0x80000000, R16, 0xb8, !PT ;  /* 0x8000000009107812 */ /* 0x000fe400078eb810 */
[----:B---3--:R-:W-:Y:S02]  /*0e30*/  PRMT R9, R15, 0x7632, R9 ;  /* 0x000076320f097816 */ /* 0x008fe40000000009 */
[----:B----4-:R-:W-:Y:S01]  /*0e40*/  PRMT R10, R18, 0x7632, R10 ;  /* 0x00007632120a7816 */ /* 0x010fe2000000000a */
[----:B------:R-:W-:Y:S02]  /*0e50*/  IMAD.U32 R17, R17, 0x10000, RZ ;  /* 0x0001000011117824 */ /* 0x000fe400078e00ff */
[----:B------:R-:W-:Y:S01]  /*0e60*/  IMAD.U32 R11, R9, 0x10000, RZ ;  /* 0x00010000090b7824 */ /* 0x000fe200078e00ff */
[----:B-1----:R-:W-:Y:S02]  /*0e70*/  SHF.L.U32 R12, R10, 0x10, RZ ;  /* 0x000000100a0c7819 */ /* 0x002fe400000006ff */
[----:B------:R-:W-:-:S02]  /*0e80*/  SHF.L.U32 R14, R14, 0x10, RZ ;  /* 0x000000100e0e7819 */ /* 0x000fc400000006ff */
[----:B------:R-:W-:Y:S01]  /*0e90*/  LOP3.LUT R11, R11, 0x80000000, R12, 0xb8, !PT ;  /* 0x800000000b0b7812 */ /* 0x000fe200078eb80c */
[----:B------:R-:W-:Y:S01]  /*0ea0*/  IMAD.U32 R12, R3, 0x10000, RZ ;  /* 0x00010000030c7824 */ /* 0x000fe200078e00ff */
[----:B------:R-:W-:Y:S01]  /*0eb0*/  LOP3.LUT R17, R14, 0x80000000, R17, 0xb8, !PT ;  /* 0x800000000e117812 */ /* 0x000fe200078eb811 */
[----:B------:R-:W-:Y:S01]  /*0ec0*/  IMAD.U32 R15, R15, 0x10000, RZ ;  /* 0x000100000f0f7824 */ /* 0x000fe200078e00ff */
[----:B------:R-:W-:Y:S01]  /*0ed0*/  PRMT R0, R3, 0x7632, R0 ;  /* 0x0000763203007816 */ /* 0x000fe20000000000 */
[----:B------:R-:W-:Y:S01]  /*0ee0*/  IMAD.U32 R18, R18, 0x10000, RZ ;  /* 0x0001000012127824 */ /* 0x000fe200078e00ff */
[C---:B------:R-:W-:Y:S01]  /*0ef0*/  PRMT R3, R8.reuse, 0x7632, R3 ;  /* 0x0000763208037816 */ /* 0x040fe20000000003 */
[----:B------:R-:W-:Y:S01]  /*0f00*/  IMAD.U32 R14, R8, 0x10000, RZ ;  /* 0x00010000080e7824 */ /* 0x000fe200078e00ff */
[C---:B------:R-:W-:Y:S01]  /*0f10*/  PRMT R8, R6.reuse, 0x7632, R8 ;  /* 0x0000763206087816 */ /* 0x040fe20000000008 */
[----:B------:R-:W-:Y:S01]  /*0f20*/  IMAD.U32 R13, R6, 0x10000, RZ ;  /* 0x00010000060d7824 */ /* 0x000fe200078e00ff */
[----:B------:R-:W-:-:S02]  /*0f30*/  PRMT R6, R7, 0x7632, R6 ;  /* 0x0000763207067816 */ /* 0x000fc40000000006 */
[----:B------:R-:W-:Y:S01]  /*0f40*/  LOP3.LUT R10, R15, 0x80000000, R18, 0xb8, !PT ;  /* 0x800000000f0a7812 */ /* 0x000fe200078eb812 */
[----:B------:R-:W-:Y:S01]  /*0f50*/  IMAD.U32 R15, R7, 0x10000, RZ ;  /* 0x00010000070f7824 */ /* 0x000fe200078e00ff */
[----:B------:R-:W-:Y:S01]  /*0f60*/  SHF.L.U32 R0, R0, 0x10, RZ ;  /* 0x0000001000007819 */ /* 0x000fe200000006ff */
[----:B------:R-:W-:Y:S02]  /*0f70*/  IMAD.U32 R7, R8, 0x10000, RZ ;  /* 0x0001000008077824 */ /* 0x000fe400078e00ff */
[----:B------:R-:W-:Y:S02]  /*0f80*/  IMAD.U32 R3, R3, 0x10000, RZ ;  /* 0x0001000003037824 */ /* 0x000fe400078e00ff */
[----:B------:R-:W-:Y:S01]  /*0f90*/  IMAD.U32 R6, R6, 0x10000, RZ ;  /* 0x0001000006067824 */ /* 0x000fe200078e00ff */
[----:B------:R-:W-:Y:S02]  /*0fa0*/  LOP3.LUT R12, R12, 0x80000000, R13, 0xb8, !PT ;  /* 0x800000000c0c7812 */ /* 0x000fe400078eb80d */
[----:B------:R-:W-:-:S02]  /*0fb0*/  LOP3.LUT R7, R0, 0x80000000, R7, 0xb8, !PT ;  /* 0x8000000000077812 */ /* 0x000fc400078eb807 */
[----:B------:R-:W-:Y:S02]  /*0fc0*/  LOP3.LUT R14, R14, 0x80000000, R15, 0xb8, !PT ;  /* 0x800000000e0e7812 */ /* 0x000fe400078eb80f */
[----:B------:R-:W-:Y:S02]  /*0fd0*/  LOP3.LUT R3, R3, 0x80000000, R6, 0xb8, !PT ;  /* 0x8000000003037812 */ /* 0x000fe400078eb806 */
[----:B------:R-:W-:Y:S02]  /*0fe0*/  F2FP.BF16.F32.PACK_AB R9, R17, R16 ;  /* 0x000000101109723e */ /* 0x000fe400000010ff */
[----:B------:R-:W-:Y:S02]  /*0ff0*/  F2FP.BF16.F32.PACK_AB R11, R11, R10 ;  /* 0x0000000a0b0b723e */ /* 0x000fe400000010ff */
[----:B------:R-:W-:Y:S02]  /*1000*/  F2FP.BF16.F32.PACK_AB R7, R7, R12 ;  /* 0x0000000c0707723e */ /* 0x000fe400000010ff */
[----:B------:R-:W-:Y:S01]  /*1010*/  F2FP.BF16.F32.PACK_AB R3, R3, R14 ;  /* 0x0000000e0303723e */ /* 0x000fe200000010ff */
[----:B------:R-:W-:Y:S04]  /*1020*/  STG.E desc[UR4][R4.64], R9 ;  /* 0x0000000904007986 */ /* 0x000fe8000c101904 */
[----:B------:R-:W-:Y:S04]  /*1030*/  STG.E desc[UR4][R4.64+0x200], R11 ;  /* 0x0002000b04007986 */ /* 0x000fe8000c101904 */
[----:B------:R-:W-:Y:S04]  /*1040*/  STG.E desc[UR4][R4.64+0x400], R7 ;  /* 0x0004000704007986 */ /* 0x000fe8000c101904 */
[----:B------:R-:W-:Y:S01]  /*1050*/  STG.E desc[UR4][R4.64+0x600], R3 ;  /* 0x0006000304007986 */ /* 0x000fe2000c101904 */
[----:B------:R-:W-:Y:S05]  /*1060*/  EXIT ;  /* 0x000000000000794d */ /* 0x000fea0003800000 */
.L_x_2937:
        /* <DEDUP_REMOVED lines=9> */
.L_x_8005:


//--------------------- .text._ZN2at6native29vectorized_elementwise_kernelILi4ENS0_13BinaryFunctorIN3c108BFloat16ES4_S4_ZZZNS0_20copysign_kernel_cudaERNS_18TensorIteratorBaseEENKUlvE_clEvENKUlvE1_clEvEUlS4_S4_E_EESt5arrayIPcLm3EEEEviT0_T1_ --------------------------
	.section	.text._ZN2at6native29vectorized_elementwise_kernelILi4ENS0_13BinaryFunctorIN3c108BFloat16ES4_S4_ZZZNS0_20copysign_kernel_cudaERNS_18TensorIteratorBaseEENKUlvE_clEvENKUlvE1_clEvEUlS4_S4_E_EESt5arrayIPcLm3EEEEviT0_T1_,"ax",@progbits
	.align	128
        .global         _ZN2at6native29vectorized_elementwise_kernelILi4ENS0_13BinaryFunctorIN3c108BFloat16ES4_S4_ZZZNS0_20copysign_kernel_cudaERNS_18TensorIteratorBaseEENKUlvE_clEvENKUlvE1_clEvEUlS4_S4_E_EESt5arrayIPcLm3EEEEviT0_T1_
        .type           _ZN2at6native29vectorized_elementwise_kernelILi4ENS0_13BinaryFunctorIN3c108BFloat16ES4_S4_ZZZNS0_20copysign_kernel_cudaERNS_18TensorIteratorBaseEENKUlvE_clEvENKUlvE1_clEvEUlS4_S4_E_EESt5arrayIPcLm3EEEEviT0_T1_,@function
        .size           _ZN2at6native29vectorized_elementwise_kernelILi4ENS0_13BinaryFunctorIN3c108BFloat16ES4_S4_ZZZNS0_20copysign_kernel_cudaERNS_18TensorIteratorBaseEENKUlvE_clEvENKUlvE1_clEvEUlS4_S4_E_EESt5arrayIPcLm3EEEEviT0_T1_,(.L_x_8006 - _ZN2at6native29vectorized_elementwise_kernelILi4ENS0_13BinaryFunctorIN3c108BFloat16ES4_S4_ZZZNS0_20copysign_kernel_cudaERNS_18TensorIteratorBaseEENKUlvE_clEvENKUlvE1_clEvEUlS4_S4_E_EESt5arrayIPcLm3EEEEviT0_T1_)
        .other          _ZN2at6native29vectorized_elementwise_kernelILi4ENS0_13BinaryFunctorIN3c108BFloat16ES4_S4_ZZZNS0_20copysign_kernel_cudaERNS_18TensorIteratorBaseEENKUlvE_clEvENKUlvE1_clEvEUlS4_S4_E_EESt5arrayIPcLm3EEEEviT0_T1_,@"STO_CUDA_ENTRY STV_DEFAULT"
_ZN2at6native29vectorized_elementwise_kernelILi4ENS0_13BinaryFunctorIN3c108BFloat16ES4_S4_ZZZNS0_20copysign_kernel_cudaERNS_18TensorIteratorBaseEENKUlvE_clEvENKUlvE1_clEvEUlS4_S4_E_EESt5arrayIPcLm3EEEEviT0_T1_:
.text._ZN2at6native29vectorized_elementwise_kernelILi4ENS0_13BinaryFunctorIN3c108BFloat16ES4_S4_ZZZNS0_20copysign_kernel_cudaERNS_18TensorIteratorBaseEENKUlvE_clEvENKUlvE1_clEvEUlS4_S4_E_EESt5arrayIPcLm3EEEEviT0_T1_:
        /* <DEDUP_REMOVED lines=166> */
.L_x_2941:
[----:B------:R-:W-:-:S13]  /*0a60*/  ISETP.GE.U32.AND P0, PT, R3, R2, PT ;  /* 0x000000020300720c */ /* 0x000fda0003f06070 */
[----:B------:R-:W-:Y:S05]  /*0a70*/  @P0 BRA `(.L_x_2943) ;  /* 0x0000000000300947 */ /* 0x000fea0003800000 */
[----:B0-----:R-:W0:Y:S01]  /*0a80*/  LDC.64 R4, c[0x0][0x388] ;  /* 0x0000e200ff047b82 */ /* 0x001e220000000a00 */
[----:B------:R-:W-:Y:S01]  /*0a90*/  IMAD.IADD R11, R0, 0x1, R3 ;  /* 0x00000001000b7824 */ /* 0x000fe200078e0203 */
[----:B------:R-:W-:-:S03]  /*0aa0*/  IADD3 R3, PT, PT, R3, 0x80, RZ ;  /* 0x0000008003037810 */ /* 0x000fc60007ffe0ff */
[----:B0-----:R-:W-:-:S05]  /*0ab0*/  IMAD.WIDE.U32 R4, R11, 0x2, R4 ;  /* 0x000000020b047825 */ /* 0x001fca00078e0004 */
[----:B------:R1:W-:Y:S02]  /*0ac0*/  STG.E.U16 desc[UR4][R4.64], R6 ;  /* 0x0000000604007986 */ /* 0x0003e4000c101504 */
.L_x_2942:
[----:B------:R-:W-:-:S13]  /*0ad0*/  ISETP.GE.U32.AND P0, PT, R3, R2, PT ;  /* 0x000000020300720c */ /* 0x000fda0003f06070 */
[----:B------:R-:W-:Y:S05]  /*0ae0*/  @P0 BRA `(.L_x_2944) ;  /* 0x0000000000340947 */ /* 0x000fea0003800000 */
[----:B01----:R-:W0:Y:S01]  /*0af0*/  LDC.64 R4, c[0x0][0x388] ;  /* 0x0000e200ff047b82 */ /* 0x003e220000000a00 */
[----:B------:R-:W-:Y:S02]  /*0b00*/  IMAD.IADD R11, R0, 0x1, R3 ;  /* 0x00000001000b7824 */ /* 0x000fe400078e0203 */
[----:B------:R-:W-:Y:S02]  /*0b10*/  VIADD R3, R3, 0x80 ;  /* 0x0000008003037836 */ /* 0x000fe40000000000 */
[----:B0-----:R-:W-:-:S05]  /*0b20*/  IMAD.WIDE.U32 R4, R11, 0x2, R4 ;  /* 0x000000020b047825 */ /* 0x001fca00078e0004 */
[----:B------:R1:W-:Y:S02]  /*0b30*/  STG.E.U16 desc[UR4][R4.64], R7 ;  /* 0x0000000704007986 */ /* 0x0003e4000c101504 */
.L_x_2943:
        /* <DEDUP_REMOVED lines=8> */
.L_x_2944:
[----:B------:R-:W-:Y:S05]  /*0bc0*/  BSYNC.RELIABLE B1 ;  /* 0x0000000000017941 */ /* 0x000fea0003800100 */
.L_x_2940:
[----:B------:R-:W-:-:S13]  /*0bd0*/  ISETP.GE.U32.AND P0, PT, R3, R2, PT ;  /* 0x000000020300720c */ /* 0x000fda0003f06070 */
[----:B012---:R-:W0:Y:S01]  /*0be0*/  @!P0 LDC.64 R4, c[0x0][0x388] ;  /* 0x0000e200ff048b82 */ /* 0x007e220000000a00 */
[----:B------:R-:W-:Y:S01]  /*0bf0*/  @!P0 IADD3 R7, PT, PT, R0, R3, RZ ;  /* 0x0000000300078210 */ /* 0x000fe20007ffe0ff */
[----:B------:R-:W-:-:S04]  /*0c00*/  @!P0 VIADD R3, R3, 0x80 ;  /* 0x0000008003038836 */ /* 0x000fc80000000000 */
[----:B0-----:R-:W-:-:S05]  /*0c10*/  @!P0 IMAD.WIDE.U32 R4, R7, 0x2, R4 ;  /* 0x0000000207048825 */ /* 0x001fca00078e0004 */
[----:B------:R2:W-:Y:S02]  /*0c20*/  @!P0 STG.E.U16 desc[UR4][R4.64], R9 ;  /* 0x0000000904008986 */ /* 0x0005e4000c101504 */
.L_x_2945:
[----:B------:R-:W-:Y:S05]  /*0c30*/  BSYNC.RECONVERGENT B0 ;  /* 0x0000000000007941 */ /* 0x000fea0003800200 */
.L_x_2939:
        /* <DEDUP_REMOVED lines=8> */
.L_x_2938:
        /* <DEDUP_REMOVED lines=11> */
[----:B------:R1:W4:Y:S01]  /*0d70*/  LDG.E.64 R6, desc[UR4][R14.64+0x400] ;  /* 0x000400040e067981 */ /* 0x000322000c1e1b00 */
[----:B---3--:R-:W-:-:S04]  /*0d80*/  IMAD.WIDE.U32 R8, R0, 0x2, R8 ;  /* 0x0000000200087825 */ /* 0x008fc800078e0008 */
[----:B------:R-:W-:Y:S01]  /*0d90*/  IMAD.WIDE.U32 R8, R2, 0x8, R8 ;  /* 0x0000000802087825 */ /* 0x000fe200078e0008 */
[----:B--2---:R-:W-:-:S03]  /*0da0*/  PRMT R16, R19, 0x7632, R16 ;  /* 0x0000763213107816 */ /* 0x004fc60000000010 */
[----:B------:R-:W-:Y:S02]  /*0db0*/  IMAD.U32 R20, R19, 0x10000, RZ ;  /* 0x0001000013147824 */ /* 0x000fe400078e00ff */
[----:B------:R-:W-:Y:S01]  /*0dc0*/  IMAD.U32 R16, R16, 0x10000, RZ ;  /* 0x0001000010107824 */ /* 0x000fe200078e00ff */
[C---:B-----5:R-:W-:Y:S02]  /*0dd0*/  PRMT R17, R10.reuse, 0x7632, R17 ;  /* 0x000076320a117816 */ /* 0x060fe40000000011 */
[----:B------:R-:W-:Y:S02]  /*0de0*/  SHF.L.U32 R19, R10, 0x10, RZ ;  /* 0x000000100a137819 */ /* 0x000fe400000006ff */
[C---:B------:R-:W-:Y:S01]  /*0df0*/  PRMT R10, R11.reuse, 0x7632, R10 ;  /* 0x000076320b0a7816 */ /* 0x040fe2000000000a */
[----:B------:R-:W-:-:S03]  /*0e00*/  IMAD.U32 R11, R11, 0x10000, RZ ;  /* 0x000100000b0b7824 */ /* 0x000fc600078e00ff */
[----:B0-----:R-:W-:Y:S02]  /*0e10*/  SHF.L.U32 R13, R10, 0x10, RZ ;  /* 0x000000100a0d7819 */ /* 0x001fe400000006ff */
[----:B------:R-:W-:Y:S02]  /*0e20*/  LOP3.LUT R10, R20, 0x80000000, R11, 0xb8, !PT ;  /* 0x80000000140a7812 */ /* 0x000fe400078eb80b */
[----:B------:R-:W-:Y:S01]  /*0e30*/  LOP3.LUT R11, R16, 0x80000000, R13, 0xb8, !PT ;  /* 0x80000000100b7812 */ /* 0x000fe200078eb80d */
[C---:B----4-:R-:W-:Y:S01]  /*0e40*/  IMAD.U32 R13, R4.reuse, 0x10000, RZ ;  /* 0x00010000040d7824 */ /* 0x050fe200078e00ff */
[----:B------:R-:W-:Y:S01]  /*0e50*/  PRMT R0, R4, 0x7632, R0 ;  /* 0x0000763204007816 */ /* 0x000fe20000000000 */
[C---:B-1----:R-:W-:Y:S01]  /*0e60*/  IMAD.U32 R15, R5.reuse, 0x10000, RZ ;  /* 0x00010000050f7824 */ /* 0x042fe200078e00ff */
[----:B------:R-:W-:Y:S01]  /*0e70*/  PRMT R4, R5, 0x7632, R4 ;  /* 0x0000763205047816 */ /* 0x000fe20000000004 */
[----:B------:R-:W-:Y:S01]  /*0e80*/  IMAD.U32 R14, R6, 0x10000, RZ ;  /* 0x00010000060e7824 */ /* 0x000fe200078e00ff */
[----:B------:R-:W-:-:S02]  /*0e90*/  PRMT R3, R18, 0x7632, R3 ;  /* 0x0000763212037816 */ /* 0x000fc40000000003 */
[----:B------:R-:W-:Y:S02]  /*0ea0*/  PRMT R5, R6, 0x7632, R5 ;  /* 0x0000763206057816 */ /* 0x000fe40000000005 */
[----:B------:R-:W-:Y:S01]  /*0eb0*/  PRMT R6, R7, 0x7632, R6 ;  /* 0x0000763207067816 */ /* 0x000fe20000000006 */
[----:B------:R-:W-:Y:S02]  /*0ec0*/  IMAD.U32 R18, R18, 0x10000, RZ ;  /* 0x0001000012127824 */ /* 0x000fe400078e00ff */
[----:B------:R-:W-:Y:S02]  /*0ed0*/  IMAD.U32 R12, R3, 0x10000, RZ ;  /* 0x00010000030c7824 */ /* 0x000fe400078e00ff */
[----:B------:R-:W-:Y:S02]  /*0ee0*/  IMAD.U32 R17, R17, 0x10000, RZ ;  /* 0x0001000011117824 */ /* 0x000fe400078e00ff */
[----:B------:R-:W-:Y:S01]  /*0ef0*/  IMAD.U32 R16, R7, 0x10000, RZ ;  /* 0x0001000007107824 */ /* 0x000fe200078e00ff */
[----:B------:R-:W-:Y:S01]  /*0f00*/  SHF.L.U32 R0, R0, 0x10, RZ ;  /* 0x0000001000007819 */ /* 0x000fe200000006ff */
[----:B------:R-:W-:-:S02]  /*0f10*/  IMAD.U32 R4, R4, 0x10000, RZ ;  /* 0x0001000004047824 */ /* 0x000fc400078e00ff */
[----:B------:R-:W-:Y:S02]  /*0f20*/  IMAD.U32 R5, R5, 0x10000, RZ ;  /* 0x0001000005057824 */ /* 0x000fe400078e00ff */
[----:B------:R-:W-:Y:S01]  /*0f30*/  IMAD.U32 R7, R6, 0x10000, RZ ;  /* 0x0001000006077824 */ /* 0x000fe200078e00ff */
[----:B------:R-:W-:Y:S02]  /*0f40*/  LOP3.LUT R3, R18, 0x80000000, R19, 0xb8, !PT ;  /* 0x8000000012037812 */ /* 0x000fe400078eb813 */
[----:B------:R-:W-:Y:S02]  /*0f50*/  LOP3.LUT R12, R12, 0x80000000, R17, 0xb8, !PT ;  /* 0x800000000c0c7812 */ /* 0x000fe400078eb811 */
[----:B------:R-:W-:Y:S02]  /*0f60*/  LOP3.LUT R13, R13, 0x80000000, R14, 0xb8, !PT ;  /* 0x800000000d0d7812 */ /* 0x000fe400078eb80e */
[----:B------:R-:W-:Y:S02]  /*0f70*/  LOP3.LUT R15, R15, 0x80000000, R16, 0xb8, !PT ;  /* 0x800000000f0f7812 */ /* 0x000fe400078eb810 */
[----:B------:R-:W-:-:S02]  /*0f80*/  LOP3.LUT R0, R0, 0x80000000, R5, 0xb8, !PT ;  /* 0x8000000000007812 */ /* 0x000fc400078eb805 */
[----:B------:R-:W-:Y:S02]  /*0f90*/  LOP3.LUT R4, R4, 0x80000000, R7, 0xb8, !PT ;  /* 0x8000000004047812 */ /* 0x000fe400078eb807 */
[----:B------:R-:W-:Y:S02]  /*0fa0*/  F2FP.BF16.F32.PACK_AB R2, R12, R3 ;  /* 0x000000030c02723e */ /* 0x000fe400000010ff */
[----:B------:R-:W-:Y:S02]  /*0fb0*/  F2FP.BF16.F32.PACK_AB R3, R11, R10 ;  /* 0x0000000a0b03723e */ /* 0x000fe400000010ff */
[----:B------:R-:W-:Y:S02]  /*0fc0*/  F2FP.BF16.F32.PACK_AB R14, R0, R13 ;  /* 0x0000000d000e723e */ /* 0x000fe400000010ff */
[----:B------:R-:W-:Y:S01]  /*0fd0*/  F2FP.BF16.F32.PACK_AB R15, R4, R15 ;  /* 0x0000000f040f723e */ /* 0x000fe200000010ff */
[----:B------:R-:W-:Y:S04]  /*0fe0*/  STG.E.64 desc[UR4][R8.64], R2 ;  /* 0x0000000208007986 */ /* 0x000fe8000c101b04 */
[----:B------:R-:W-:Y:S01]  /*0ff0*/  STG.E.64 desc[UR4][R8.64+0x400], R14 ;  /* 0x0004000e08007986 */ /* 0x000fe2000c101b04 */
[----:B------:R-:W-:Y:S05]  /*1000*/  EXIT ;  /* 0x000000000000794d */ /* 0x000fea0003800000 */
.L_x_2946:
        /* <DEDUP_REMOVED lines=15> */
.L_x_8006:


//--------------------- .text._ZN2at6native29vectorized_elementwise_kernelILi8ENS0_13BinaryFunctorIN3c108BFloat16ES4_S4_ZZZNS0_20copysign_kernel_cudaERNS_18TensorIteratorBaseEENKUlvE_clEvENKUlvE1_clEvEUlS4_S4_E_EESt5arrayIPcLm3EEEEviT0_T1_ --------------------------
	.section	.text._ZN2at6native29vectorized_elementwise_kernelILi8ENS0_13BinaryFunctorIN3c108BFloat16ES4_S4_ZZZNS0_20copysign_kernel_cudaERNS_18TensorIteratorBaseEENKUlvE_clEvENKUlvE1_clEvEUlS4_S4_E_EESt5arrayIPcLm3EEEEviT0_T1_,"ax",@progbits
	.align	128
        .global         _ZN2at6native29vectorized_elementwise_kernelILi8ENS0_13BinaryFunctorIN3c108BFloat16ES4_S4_ZZZNS0_20copysign_kernel_cudaERNS_18TensorIteratorBaseEENKUlvE_clEvENKUlvE1_clEvEUlS4_S4_E_EESt5arrayIPcLm3EEEEviT0_T1_
        .type           _ZN2at6native29vectorized_elementwise_kernelILi8ENS0_13BinaryFunctorIN3c108BFloat16ES4_S4_ZZZNS0_20copysign_kernel_cudaERNS_18TensorIteratorBaseEENKUlvE_clEvENKUlvE1_clEvEUlS4_S4_E_EESt5arrayIPcLm3EEEEviT0_T1_,@function
        .size           _ZN2at6native29vectorized_elementwise_kernelILi8ENS0_13BinaryFunctorIN3c108BFloat16ES4_S4_ZZZNS0_20copysign_kernel_cudaERNS_18TensorIteratorBaseEENKUlvE_clEvENKUlvE1_clEvEUlS4_S4_E_EESt5arrayIPcLm3EEEEviT0_T1_,(.L_x_8007 - _ZN2at6native29vectorized_elementwise_kernelILi8ENS0_13BinaryFunctorIN3c108BFloat16ES4_S4_ZZZNS0_20copysign_kernel_cudaERNS_18TensorIteratorBaseEENKUlvE_clEvENKUlvE1_clEvEUlS4_S4_E_EESt5arrayIPcLm3EEEEviT0_T1_)
        .other          _ZN2at6native29vectorized_elementwise_kernelILi8ENS0_13BinaryFunctorIN3c108BFloat16ES4_S4_ZZZNS0_20copysign_kernel_cudaERNS_18TensorIteratorBaseEENKUlvE_clEvENKUlvE1_clEvEUlS4_S4_E_EESt5arrayIPcLm3EEEEviT0_T1_,@"STO_CUDA_ENTRY STV_DEFAULT"
_ZN2at6native29vectorized_elementwise_kernelILi8ENS0_13BinaryFunctorIN3c108BFloat16ES4_S4_ZZZNS0_20copysign_kernel_cudaERNS_18TensorIteratorBaseEENKUlvE_clEvENKUlvE1_clEvEUlS4_S4_E_EESt5arrayIPcLm3EEEEviT0_T1_:
.text._ZN2at6native29vectorized_elementwise_kernelILi8ENS0_13BinaryFunctorIN3c108BFloat16ES4_S4_ZZZNS0_20copysign_kernel_cudaERNS_18TensorIteratorBaseEENKUlvE_clEvENKUlvE1_clEvEUlS4_S4_E_EESt5arrayIPcLm3EEEEviT0_T1_:
[----:B------:R-:W-:Y:S01]  /*0000*/  LDC R1, c[0x0][0x37c] ;  /* 0x0000df00ff017b82 */ /* 0x000fe20000000800 */
[----:B------:R-:W-:Y:S05]  /*0010*/  EXIT ;  /* 0x000000000000794d */ /* 0x000fea0003800000 */
.L_x_2947:
        /* <DEDUP_REMOVED lines=14> */
.L_x_8007:


//--------------------- .text._ZN2at6native18elementwise_kernelILi128ELi4EZNS0_15gpu_kernel_implINS0_13BUnaryFunctorIN3c108BFloat16ES5_S5_ZZZNS0_20copysign_kernel_cudaERNS_18TensorIteratorBaseEENKUlvE_clEvENKUlvE1_clEvEUlS5_S5_E_EEEEvS7_RKT_EUliE_EEviT1_ --------------------------
	.section	.text._ZN2at6native18elementwise_kernelILi128ELi4EZNS0_15gpu_kernel_implINS0_13BUnaryFunctorIN3c108BFloat16ES5_S5_ZZZNS0_20copysign_kernel_cudaERNS_18TensorIteratorBaseEENKUlvE_clEvENKUlvE1_clEvEUlS5_S5_E_EEEEvS7_RKT_EUliE_EEviT1_,"ax",@progbits
	.align	128
        .global         _ZN2at6native18elementwise_kernelILi128ELi4EZNS0_15gpu_kernel_implINS0_13BUnaryFunctorIN3c108BFloat16ES5_S5_ZZZNS0_20copysign_kernel_cudaERNS_18TensorIteratorBaseEENKUlvE_clEvENKUlvE1_clEvEUlS5_S5_E_EEEEvS7_RKT_EUliE_EEviT1_
        .type           _ZN2at6native18elementwise_kernelILi128ELi4EZNS0_15gpu_kernel_implINS0_13BUnaryFunctorIN3c108BFloat16ES5_S5_ZZZNS0_20copysign_kernel_cudaERNS_18TensorIteratorBaseEENKUlvE_clEvENKUlvE1_clEvEUlS5_S5_E_EEEEvS7_RKT_EUliE_EEviT1_,@function
        .size           _ZN2at6native18elementwise_kernelILi128ELi4EZNS0_15gpu_kernel_implINS0_13BUnaryFunctorIN3c108BFloat16ES5_S5_ZZZNS0_20copysign_kernel_cudaERNS_18TensorIteratorBaseEENKUlvE_clEvENKUlvE1_clEvEUlS5_S5_E_EEEEvS7_RKT_EUliE_EEviT1_,(.L_x_8008 - _ZN2at6native18elementwise_kernelILi128ELi4EZNS0_15gpu_kernel_implINS0_13BUnaryFunctorIN3c108BFloat16ES5_S5_ZZZNS0_20copysign_kernel_cudaERNS_18TensorIteratorBaseEENKUlvE_clEvENKUlvE1_clEvEUlS5_S5_E_EEEEvS7_RKT_EUliE_EEviT1_)
        .other          _ZN2at6native18elementwise_kernelILi128ELi4EZNS0_15gpu_kernel_implINS0_13BUnaryFunctorIN3c108BFloat16ES5_S5_ZZZNS0_20copysign_kernel_cudaERNS_18TensorIteratorBaseEENKUlvE_clEvENKUlvE1_clEvEUlS5_S5_E_EEEEvS7_RKT_EUliE_EEviT1_,@"STO_CUDA_ENTRY STV_DEFAULT"
_ZN2at6native18elementwise_kernelILi128ELi4EZNS0_15gpu_kernel_implINS0_13BUnaryFunctorIN3c108BFloat16ES5_S5_ZZZNS0_20copysign_kernel_cudaERNS_18TensorIteratorBaseEENKUlvE_clEvENKUlvE1_clEvEUlS5_S5_E_EEEEvS7_RKT_EUliE_EEviT1_:
.text._ZN2at6native18elementwise_kernelILi128ELi4EZNS0_15gpu_kernel_implINS0_13BUnaryFunctorIN3c108BFloat16ES5_S5_ZZZNS0_20copysign_kernel_cudaERNS_18TensorIteratorBaseEENKUlvE_clEvENKUlvE1_clEvEUlS5_S5_E_EEEEvS7_RKT_EUliE_EEviT1_:
[----:B------:R-:W0:Y:S01]  /*0000*/  LDC R1, c[0x0][0x37c] ;  /* 0x0000df00ff017b82 */ /* 0x000e220000000800 */
[----:B------:R-:W1:Y:S07]  /*0010*/  S2R R17, SR_TID.X ;  /* 0x0000000000117919 */ /* 0x000e6e0000002100 */
[----:B------:R-:W2:Y:S01]  /*0020*/  S2UR UR4, SR_CTAID.X ;  /* 0x00000000000479c3 */ /* 0x000ea20000002500 */
[----:B------:R-:W3:Y:S01]  /*0030*/  LDCU UR39, c[0x0][0x388] ;  /* 0x00007100ff2777ac */ /* 0x000ee20008000800 */
[----:B------:R-:W-:Y:S01]  /*0040*/  BSSY.RECONVERGENT B6, `(.L_x_2948) ;  /* 0x0000332000067945 */ /* 0x000fe20003800200 */
[----:B------:R-:W4:Y:S05]  /*0050*/  LDCU UR5, c[0x0][0x380] ;  /* 0x00007000ff0577ac */ /* 0x000f2a0008000800 */
[----:B------:R-:W0:Y:S01]  /*0060*/  LDC.U16 R18, c[0x0][0x592] ;  /* 0x00016480ff127b82 */ /* 0x000e220000000400 */
        /* <DEDUP_REMOVED lines=10> */
[----:B------:R-:W-:Y:S05]  /*0110*/  @P0 BRA `(.L_x_2949) ;  /* 0x0000003000900947 */ /* 0x000fea0003800000 */
[----:B------:R-:W-:Y:S01]  /*0120*/  UISETP.NE.AND UP0, UPT, UR39, URZ, UPT ;  /* 0x000000ff2700728c */ /* 0x000fe2000bf05270 */
[----:B------:R-:W-:Y:S02]  /*0130*/  IMAD.MOV.U32 R0, RZ, RZ, RZ ;  /* 0x000000ffff007224 */ /* 0x000fe400078e00ff */
[----:B------:R-:W-:-:S06]  /*0140*/  IMAD.MOV.U32 R16, RZ, RZ, RZ ;  /* 0x000000ffff107224 */ /* 0x000fcc00078e00ff */
[----:B------:R-:W-:Y:S05]  /*0150*/  BRA.U !UP0, `(.L_x_2950) ;  /* 0x0000001108a87547 */ /* 0x000fea000b800000 */
[----:B------:R-:W1:Y:S01]  /*0160*/  LDCU.64 UR4, c[0x0][0x390] ;  /* 0x00007200ff0477ac */ /* 0x000e620008000a00 */
[----:B------:R-:W-:Y:S01]  /*0170*/  IMAD.MOV.U32 R16, RZ, RZ, RZ ;  /* 0x000000ffff107224 */ /* 0x000fe200078e00ff */
[----:B------:R-:W2:Y:S01]  /*0180*/  LDCU UR6, c[0x0][0x38c] ;  /* 0x00007180ff0677ac */ /* 0x000ea20008000800 */
[----:B------:R-:W3:Y:S01]  /*0190*/  LDCU.64 UR8, c[0x0][0x4b8] ;  /* 0x00009700ff0877ac */ /* 0x000ee20008000a00 */
[----:B------:R-:W-:Y:S01]  /*01a0*/  UISETP.NE.AND UP0, UPT, UR40, URZ, UPT ;  /* 0x000000ff2800728c */ /* 0x000fe2000bf05270 */
[----:B-1----:R-:W-:-:S05]  /*01b0*/  IMAD.HI.U32 R2, R17, UR4, R16 ;  /* 0x0000000411027c27 */ /* 0x002fca000f8e0010 */
[----:B------:R-:W-:-:S04]  /*01c0*/  SHF.R.U32.HI R3, RZ, UR5, R2 ;  /* 0x00000005ff037c19 */ /* 0x000fc80008011602 */
[----:B------:R-:W-:-:S05]  /*01d0*/  IADD3 R0, PT, PT, -R3, RZ, RZ ;  /* 0x000000ff03007210 */ /* 0x000fca0007ffe1ff */
[----:B--2---:R-:W-:-:S04]  /*01e0*/  IMAD R0, R0, UR6, R17 ;  /* 0x0000000600007c24 */ /* 0x004fc8000f8e0211 */
[C---:B---3--:R-:W-:Y:S02]  /*01f0*/  IMAD R16, R0.reuse, UR8, RZ ;  /* 0x0000000800107c24 */ /* 0x048fe4000f8e02ff */
[----:B------:R-:W-:Y:S01]  /*0200*/  IMAD R0, R0, UR9, RZ ;  /* 0x0000000900007c24 */ /* 0x000fe2000f8e02ff */
[----:B------:R-:W-:Y:S06]  /*0210*/  BRA.U !UP0, `(.L_x_2950) ;  /* 0x0000001108787547 */ /* 0x000fec000b800000 */
[----:B------:R-:W1:Y:S01]  /*0220*/  LDCU.64 UR6, c[0x0][0x398] ;  /* 0x00007300ff0677ac */ /* 0x000e620008000a00 */
[----:B------:R-:W-:Y:S01]  /*0230*/  IMAD.MOV.U32 R2, RZ, RZ, RZ ;  /* 0x000000ffff027224 */ /* 0x000fe200078e00ff */
[----:B------:R-:W2:Y:S01]  /*0240*/  LDCU UR4, c[0x0][0x3a0] ;  /* 0x00007400ff0477ac */ /* 0x000ea20008000800 */
[----:B------:R-:W3:Y:S01]  /*0250*/  LDCU.64 UR8, c[0x0][0x4c0] ;  /* 0x00009800ff0877ac */ /* 0x000ee20008000a00 */
[----:B------:R-:W-:Y:S01]  /*0260*/  UISETP.NE.AND UP0, UPT, UR38, 0x2, UPT ;  /* 0x000000022600788c */ /* 0x000fe2000bf05270 */
[----:B-1----:R-:W-:-:S05]  /*0270*/  IMAD.HI.U32 R4, R3, UR7, R2 ;  /* 0x0000000703047c27 */ /* 0x002fca000f8e0002 */
[----:B--2---:R-:W-:-:S05]  /*0280*/  SHF.R.U32.HI R5, RZ, UR4, R4 ;  /* 0x00000004ff057c19 */ /* 0x004fca0008011604 */
[----:B------:R-:W-:-:S04]  /*0290*/  IMAD.MOV R2, RZ, RZ, -R5 ;  /* 0x000000ffff027224 */ /* 0x000fc800078e0a05 */
[----:B------:R-:W-:-:S04]  /*02a0*/  IMAD R3, R2, UR6, R3 ;  /* 0x0000000602037c24 */ /* 0x000fc8000f8e0203 */
[C---:B---3--:R-:W-:Y:S02]  /*02b0*/  IMAD R16, R3.reuse, UR8, R16 ;  /* 0x0000000803107c24 */ /* 0x048fe4000f8e0210 */
[----:B------:R-:W-:Y:S01]  /*02c0*/  IMAD R0, R3, UR9, R0 ;  /* 0x0000000903007c24 */ /* 0x000fe2000f8e0200 */
[----:B------:R-:W-:Y:S06]  /*02d0*/  BRA.U !UP0, `(.L_x_2950) ;  /* 0x0000001108487547 */ /* 0x000fec000b800000 */
[----:B------:R-:W1:Y:S01]  /*02e0*/  LDCU.64 UR4, c[0x0][0x3a8] ;  /* 0x00007500ff0477ac */ /* 0x000e620008000a00 */
[----:B------:R-:W-:Y:S01]  /*02f0*/  IMAD.MOV.U32 R4, RZ, RZ, RZ ;  /* 0x000000ffff047224 */ /* 0x000fe200078e00ff */
[----:B------:R-:W2:Y:S01]  /*0300*/  LDCU UR6, c[0x0][0x3a4] ;  /* 0x00007480ff0677ac */ /* 0x000ea20008000800 */
[----:B------:R-:W3:Y:S01]  /*0310*/  LDCU.64 UR8, c[0x0][0x4c8] ;  /* 0x00009900ff0877ac */ /* 0x000ee20008000a00 */
[----:B------:R-:W-:Y:S01]  /*0320*/  UISETP.NE.AND UP0, UPT, UR38, 0x3, UPT ;  /* 0x000000032600788c */ /* 0x000fe2000bf05270 */
[----:B-1----:R-:W-:-:S05]  /*0330*/  IMAD.HI.U32 R2, R5, UR4, R4 ;  /* 0x0000000405027c27 */ /* 0x002fca000f8e0004 */
[----:B------:R-:W-:-:S04]  /*0340*/  SHF.R.U32.HI R3, RZ, UR5, R2 ;  /* 0x00000005ff037c19 */ /* 0x000fc80008011602 */
[----:B------:R-:W-:-:S05]  /*0350*/  IADD3 R4, PT, PT, -R3, RZ, RZ ;  /* 0x000000ff03047210 */ /* 0x000fca0007ffe1ff */
[----:B--2---:R-:W-:-:S04]  /*0360*/  IMAD R5, R4, UR6, R5 ;  /* 0x0000000604057c24 */ /* 0x004fc8000f8e0205 */
        /* <DEDUP_REMOVED lines=258> */
[----:B------:R-:W3:Y:S02]  /*1390*/  LDCU.64 UR8, c[0x0][0x578] ;  /* 0x0000af00ff0877ac */ /* 0x000ee40008000a00 */
[----:B-1----:R-:W-:-:S05]  /*13a0*/  IMAD.HI.U32 R2, R5, UR4, R4 ;  /* 0x0000000405027c27 */ /* 0x002fca000f8e0004 */
[----:B------:R-:W-:-:S04]  /*13b0*/  SHF.R.U32.HI R2, RZ, UR5, R2 ;  /* 0x00000005ff027c19 */ /* 0x000fc80008011602 */
[----:B------:R-:W-:-:S05]  /*13c0*/  IADD3 R3, PT, PT, -R2, RZ, RZ ;  /* 0x000000ff02037210 */ /* 0x000fca0007ffe1ff */
[----:B--2---:R-:W-:-:S04]  /*13d0*/  IMAD R5, R3, UR6, R5 ;  /* 0x0000000603057c24 */ /* 0x004fc8000f8e0205 */
[C---:B---3--:R-:W-:Y:S02]  /*13e0*/  IMAD R16, R5.reuse, UR8, R16 ;  /* 0x0000000805107c24 */ /* 0x048fe4000f8e0210 */
[----:B------:R-:W-:-:S07]  /*13f0*/  IMAD R0, R5, UR9, R0 ;  /* 0x0000000905007c24 */ /* 0x000fce000f8e0200 */
.L_x_2950:
[----:B------:R-:W1:Y:S01]  /*1400*/  LDCU.64 UR6, c[0x0][0x588] ;  /* 0x0000b100ff0677ac */ /* 0x000e620008000a00 */
[----:B0-----:R-:W-:-:S04]  /*1410*/  UPRMT UR4, UR42, 0x9910, URZ ;  /* 0x000099102a047896 */ /* 0x001fc800080000ff */
[----:B------:R-:W-:Y:S01]  /*1420*/  UISETP.GT.AND UP0, UPT, UR4, 0x9, UPT ;  /* 0x000000090400788c */ /* 0x000fe2000bf04270 */
[----:B-1----:R-:W-:-:S05]  /*1430*/  IADD3 R2, P0, PT, R0, UR6, RZ ;  /* 0x0000000600027c10 */ /* 0x002fca000ff1e0ff */
        /* <DEDUP_REMOVED lines=14> */
.L_x_2954:
[----:B------:R-:W2:Y:S02]  /*1520*/  LDG.E.U8 R2, desc[UR36][R2.64] ;  /* 0x0000002402027981 */ /* 0x000ea4000c1e1100 */
[----:B--2---:R-:W-:-:S04]  /*1530*/  I2FP.F32.U32 R0, R2 ;  /* 0x0000000200007245 */ /* 0x004fc80000201000 */
[----:B------:R-:W-:Y:S01]  /*1540*/  F2FP.BF16.F32.PACK_AB R0, RZ, R0 ;  /* 0x00000000ff00723e */ /* 0x000fe200000010ff */
[----:B------:R-:W-:Y:S06]  /*1550*/  BRA `(.L_x_2956) ;  /* 0x0000000c00a47947 */ /* 0x000fec0003800000 */
.L_x_2953:
        /* <DEDUP_REMOVED lines=10> */
.L_x_2958:
[----:B------:R-:W2:Y:S02]  /*1600*/  LDG.E R2, desc[UR36][R2.64] ;  /* 0x0000002402027981 */ /* 0x000ea4000c1e1900 */
[----:B--2---:R-:W-:-:S04]  /*1610*/  I2FP.F32.S32 R0, R2 ;  /* 0x0000000200007245 */ /* 0x004fc80000201400 */
[----:B------:R-:W-:Y:S01]  /*1620*/  F2FP.BF16.F32.PACK_AB R0, RZ, R0 ;  /* 0x00000000ff00723e */ /* 0x000fe200000010ff */
[----:B------:R-:W-:Y:S06]  /*1630*/  BRA `(.L_x_2956) ;  /* 0x0000000c006c7947 */ /* 0x000fec0003800000 */
.L_x_2957:
[----:B------:R-:W2:Y:S02]  /*1640*/  LDG.E.U16 R2, desc[UR36][R2.64] ;  /* 0x0000002402027981 */ /* 0x000ea4000c1e1500 */
[----:B--2---:R-:W0:Y:S02]  /*1650*/  I2F.S16 R0, R2 ;  /* 0x0000000200007306 */ /* 0x004e240000101400 */
[----:B0-----:R-:W-:Y:S01]  /*1660*/  F2FP.BF16.F32.PACK_AB R0, RZ, R0 ;  /* 0x00000000ff00723e */ /* 0x001fe200000010ff */
[----:B------:R-:W-:Y:S06]  /*1670*/  BRA `(.L_x_2956) ;  /* 0x0000000c005c7947 */ /* 0x000fec0003800000 */
.L_x_2952:
        /* <DEDUP_REMOVED lines=9> */
.L_x_2960:
[----:B------:R-:W2:Y:S02]  /*1710*/  LDG.E.U16 R0, desc[UR36][R2.64] ;  /* 0x0000002402007981 */ /* 0x000ea4000c1e1500 */
[----:B--2---:R-:W-:-:S05]  /*1720*/  HADD2.F32 R0, -RZ, R0.H0_H0 ;  /* 0x20000000ff007230 */ /* 0x004fca0000004100 */
[----:B------:R-:W-:Y:S01]  /*1730*/  F2FP.BF16.F32.PACK_AB R0, RZ, R0 ;  /* 0x00000000ff00723e */ /* 0x000fe200000010ff */
[----:B------:R-:W-:Y:S06]  /*1740*/  BRA `(.L_x_2956) ;  /* 0x0000000c00287947 */ /* 0x000fec0003800000 */
.L_x_2959:
        /* <DEDUP_REMOVED lines=9> */
.L_x_2962:
[----:B------:R-:W2:Y:S02]  /*17e0*/  LDG.E.U16 R2, desc[UR36][R2.64] ;  /* 0x0000002402027981 */ /* 0x000ea4000c1e1500 */
[----:B--2---:R-:W-:-:S05]  /*17f0*/  HADD2.F32 R0, -RZ, R2.H0_H0 ;  /* 0x20000002ff007230 */ /* 0x004fca0000004100 */
[----:B------:R-:W-:Y:S01]  /*1800*/  F2FP.BF16.F32.PACK_AB R0, RZ, R0 ;  /* 0x00000000ff00723e */ /* 0x000fe200000010ff */
[----:B------:R-:W-:Y:S06]  /*1810*/  BRA `(.L_x_2956) ;  /* 0x0000000800f47947 */ /* 0x000fec0003800000 */
.L_x_2961:
        /* <DEDUP_REMOVED lines=12> */
.L_x_2951:
        /* <DEDUP_REMOVED lines=13> */
.L_x_2965:
        /* <DEDUP_REMOVED lines=12> */
.L_x_2964:
        /* <DEDUP_REMOVED lines=27> */
.L_x_2967:
        /* <DEDUP_REMOVED lines=13> */
.L_x_2966:
[----:B------:R0:W5:Y:S01]  /*1cf0*/  LDG.E.U16 R0, desc[UR36][R2.64] ;  /* 0x0000002402007981 */ /* 0x000162000c1e1500 */
[----:B------:R-:W-:Y:S05]  /*1d00*/  BRA `(.L_x_2956) ;  /* 0x0000000400b87947 */ /* 0x000fea0003800000 */
.L_x_2963:
        /* <DEDUP_REMOVED lines=12> */
.L_x_2970:
        /* <DEDUP_REMOVED lines=21> */
.L_x_2974:
[----:B------:R-:W-:Y:S05]  /*1f20*/  BSYNC.RECONVERGENT B1 ;  /* 0x0000000000017941 */ /* 0x000fea0003800200 */
.L_x_2973:
[----:B------:R-:W-:Y:S01]  /*1f30*/  IMAD.SHL.U32 R0, R0, 0x100000, RZ ;  /* 0x0010000000007824 */ /* 0x000fe200078e00ff */
[----:B------:R-:W-:-:S04]  /*1f40*/  LEA R2, R2, 0x3b800000, 0x17 ;  /* 0x3b80000002027811 */ /* 0x000fc800078eb8ff */
[----:B------:R-:W-:-:S07]  /*1f50*/  LOP3.LUT R0, R2, R0, R7, 0xfe, !PT ;  /* 0x0000000002007212 */ /* 0x000fce00078efe07 */
.L_x_2972:
[----:B------:R-:W-:Y:S05]  /*1f60*/  BSYNC.RECONVERGENT B0 ;  /* 0x0000000000007941 */ /* 0x000fea0003800200 */
.L_x_2971:
[----:B------:R-:W-:Y:S01]  /*1f70*/  F2FP.BF16.F32.PACK_AB R0, RZ, R0 ;  /* 0x00000000ff00723e */ /* 0x000fe200000010ff */
[----:B------:R-:W-:Y:S06]  /*1f80*/  BRA `(.L_x_2956) ;  /* 0x0000000400187947 */ /* 0x000fec0003800000 */
.L_x_2969:
        /* <DEDUP_REMOVED lines=21> */
.L_x_2978:
[----:B------:R-:W-:Y:S05]  /*20e0*/  BSYNC.RECONVERGENT B1 ;  /* 0x0000000000017941 */ /* 0x000fea0003800200 */
.L_x_2977:
[----:B------:R-:W-:Y:S02]  /*20f0*/  SHF.L.U32 R0, R0, 0x15, RZ ;  /* 0x0000001500007819 */ /* 0x000fe400000006ff */
[----:B------:R-:W-:-:S04]  /*2100*/  LEA R2, R2, 0x37800000, 0x17 ;  /* 0x3780000002027811 */ /* 0x000fc800078eb8ff */
[----:B------:R-:W-:-:S07]  /*2110*/  LOP3.LUT R0, R2, R0, R7, 0xfe, !PT ;  /* 0x0000000002007212 */ /* 0x000fce00078efe07 */
.L_x_2976:
[----:B------:R-:W-:Y:S05]  /*2120*/  BSYNC.RECONVERGENT B0 ;  /* 0x0000000000007941 */ /* 0x000fea0003800200 */
.L_x_2975:
[----:B------:R-:W-:Y:S01]  /*2130*/  F2FP.BF16.F32.PACK_AB R0, RZ, R0 ;  /* 0x00000000ff00723e */ /* 0x000fe200000010ff */
[----:B------:R-:W-:Y:S06]  /*2140*/  BRA `(.L_x_2956) ;  /* 0x0000000000a87947 */ /* 0x000fec0003800000 */
.L_x_2968:
[----:B------:R-:W-:-:S09]  /*2150*/  UISETP.NE.AND UP0, UPT, UR4, 0x1c, UPT ;  /* 0x0000001c0400788c */ /* 0x000fd2000bf05270 */
[----:B------:R-:W-:Y:S05]  /*2160*/  BRA.U !UP0, `(.L_x_2979) ;  /* 0x0000000108947547 */ /* 0x000fea000b800000 */
[----:B------:R-:W-:-:S09]  /*2170*/  UISETP.NE.AND UP0, UPT, UR4, 0x1d, UPT ;  /* 0x0000001d0400788c */ /* 0x000fd2000bf05270 */
[----:B------:R-:W-:Y:S05]  /*2180*/  BRA.U !UP0, `(.L_x_2980) ;  /* 0x00000001087c7547 */ /* 0x000fea000b800000 */
[----:B------:R-:W-:-:S09]  /*2190*/  UISETP.NE.AND UP0, UPT, UR4, 0x2c, UPT ;  /* 0x0000002c0400788c */ /* 0x000fd2000bf05270 */
[----:B------:R-:W-:Y:S05]  /*21a0*/  BRA.U !UP0, `(.L_x_2981) ;  /* 0x0000000108487547 */ /* 0x000fea000b800000 */
.L_x_2955:
        /* <DEDUP_REMOVED lines=16> */
.L_x_2982:
[----:B------:R-:W-:Y:S01]  /*22b0*/  PRMT R0, RZ, 0x7610, R0 ;  /* 0x00007610ff007816 */ /* 0x000fe20000000000 */
[----:B------:R-:W-:Y:S06]  /*22c0*/  BRA `(.L_x_2956) ;  /* 0x0000000000487947 */ /* 0x000fec0003800000 */
.L_x_2981:
        /* <DEDUP_REMOVED lines=8> */
.L_x_2984:
[----:B------:R-:W-:Y:S05]  /*2350*/  BSYNC.RECONVERGENT B0 ;  /* 0x0000000000007941 */ /* 0x000fea0003800200 */
.L_x_2983:
[----:B------:R-:W-:Y:S01]  /*2360*/  F2FP.BF16.F32.PACK_AB R0, RZ, R0 ;  /* 0x00000000ff00723e */ /* 0x000fe200000010ff */
[----:B------:R-:W-:Y:S06]  /*2370*/  BRA `(.L_x_2956) ;  /* 0x00000000001c7947 */ /* 0x000fec0003800000 */
.L_x_2980:
[----:B------:R-:W2:Y:S02]  /*2380*/  LDG.E.64 R2, desc[UR36][R2.64] ;  /* 0x0000002402027981 */ /* 0x000ea4000c1e1b00 */
[----:B--2---:R-:W0:Y:S02]  /*2390*/  I2F.U64 R0, R2 ;  /* 0x0000000200007312 */ /* 0x004e240000301000 */
[----:B0-----:R-:W-:Y:S01]  /*23a0*/  F2FP.BF16.F32.PACK_AB R0, RZ, R0 ;  /* 0x00000000ff00723e */ /* 0x001fe200000010ff */
[----:B------:R-:W-:Y:S06]  /*23b0*/  BRA `(.L_x_2956) ;  /* 0x00000000000c7947 */ /* 0x000fec0003800000 */
.L_x_2979:
[----:B------:R-:W2:Y:S02]  /*23c0*/  LDG.E R2, desc[UR36][R2.64] ;  /* 0x0000002402027981 */ /* 0x000ea4000c1e1900 */
[----:B--2---:R-:W-:-:S04]  /*23d0*/  I2FP.F32.U32 R0, R2 ;  /* 0x0000000200007245 */ /* 0x004fc80000201000 */
[----:B------:R-:W-:-:S07]  /*23e0*/  F2FP.BF16.F32.PACK_AB R0, RZ, R0 ;  /* 0x00000000ff00723e */ /* 0x000fce00000010ff */
.L_x_2956:
[----:B------:R-:W1:Y:S01]  /*23f0*/  LDCU.64 UR6, c[0x0][0x580] ;  /* 0x0000b000ff0677ac */ /* 0x000e620008000a00 */
[----:B-----5:R-:W-:Y:S02]  /*2400*/  IMAD.U32 R0, R0, 0x10000, RZ ;  /* 0x0001000000007824 */ /* 0x020fe400078e00ff */
[----:B0-----:R-:W-:Y:S01]  /*2410*/  IMAD.U32 R3, R18, 0x10000, RZ ;  /* 0x0001000012037824 */ /* 0x001fe200078e00ff */
[----:B------:R-:W-:-:S04]  /*2420*/  UPRMT UR4, UR41, 0x9910, URZ ;  /* 0x0000991029047896 */ /* 0x000fc800080000ff */
[----:B------:R-:W-:Y:S01]  /*2430*/  LOP3.LUT R0, R0, 0x80000000, R3, 0xb8, !PT ;  /* 0x8000000000007812 */ /* 0x000fe200078eb803 */
[----:B------:R-:W-:-:S03]  /*2440*/  UISETP.GT.AND UP0, UPT, UR4, 0x9, UPT ;  /* 0x000000090400788c */ /* 0x000fc6000bf04270 */
[----:B------:R0:W2:Y:S01]  /*2450*/  F2F.BF16.F32 R5, R0 ;  /* 0x0000000000057304 */ /* 0x0000a20000202000 */
[----:B-1----:R-:W-:-:S05]  /*2460*/  IADD3 R2, P0, PT, R16, UR6, RZ ;  /* 0x0000000610027c10 */ /* 0x002fca000ff1e0ff */
[----:B------:R-:W-:Y:S01]  /*2470*/  IMAD.X R3, RZ, RZ, UR7, P0 ;  /* 0x00000007ff037e24 */ /* 0x000fe200080e06ff */
[----:B0-----:R-:W-:Y:S07]  /*2480*/  BRA.U UP0, `(.L_x_2985) ;  /* 0x00000005000c7547 */ /* 0x001fee000b800000 */
        /* <DEDUP_REMOVED lines=8> */
[----:B--2---:R-:W-:-:S04]  /*2510*/  SHF.L.U32 R0, R5, 0x10, RZ ;  /* 0x0000001005007819 */ /* 0x004fc800000006ff */
[----:B------:R-:W0:Y:S02]  /*2520*/  F2I.FTZ.TRUNC.NTZ R5, R0 ;  /* 0x0000000000057305 */ /* 0x000e24000021f100 */
[----:B0-----:R4:W-:Y:S01]  /*2530*/  STG.E.U8 desc[UR36][R2.64], R5 ;  /* 0x0000000502007986 */ /* 0x0019e2000c101124 */
[----:B------:R-:W-:Y:S05]  /*2540*/  BRA `(.L_x_2990) ;  /* 0x0000000c00807947 */ /* 0x000fea0003800000 */
.L_x_2988:
[----:B--2---:R-:W-:-:S06]  /*2550*/  IMAD.U32 R5, R5, 0x10000, RZ ;  /* 0x0001000005057824 */ /* 0x004fcc00078e00ff */
[----:B------:R-:W0:Y:S02]  /*2560*/  F2I.S64.TRUNC R4, R5 ;  /* 0x0000000500047311 */ /* 0x000e24000020d900 */
[----:B0-----:R3:W-:Y:S01]  /*2570*/  STG.E.U8 desc[UR36][R2.64], R4 ;  /* 0x0000000402007986 */ /* 0x0017e2000c101124 */
[----:B------:R-:W-:Y:S05]  /*2580*/  BRA `(.L_x_2990) ;  /* 0x0000000c00707947 */ /* 0x000fea0003800000 */
.L_x_2987:
        /* <DEDUP_REMOVED lines=10> */
.L_x_2992:
[----:B--2---:R-:W-:-:S06]  /*2630*/  IMAD.U32 R5, R5, 0x10000, RZ ;  /* 0x0001000005057824 */ /* 0x004fcc00078e00ff */
[----:B------:R-:W0:Y:S02]  /*2640*/  F2I.FTZ.TRUNC.NTZ R5, R5 ;  /* 0x0000000500057305 */ /* 0x000e24000021f100 */
[----:B0-----:R1:W-:Y:S01]  /*2650*/  STG.E desc[UR36][R2.64], R5 ;  /* 0x0000000502007986 */ /* 0x0013e2000c101924 */
[----:B------:R-:W-:Y:S05]  /*2660*/  BRA `(.L_x_2990) ;  /* 0x0000000c00387947 */ /* 0x000fea0003800000 */
.L_x_2991:
[----:B--2---:R-:W-:-:S06]  /*2670*/  SHF.L.U32 R5, R5, 0x10, RZ ;  /* 0x0000001005057819 */ /* 0x004fcc00000006ff */
[----:B------:R-:W0:Y:S02]  /*2680*/  F2I.FTZ.TRUNC.NTZ R5, R5 ;  /* 0x0000000500057305 */ /* 0x000e24000021f100 */
[----:B0-----:R2:W-:Y:S01]  /*2690*/  STG.E.U16 desc[UR36][R2.64], R5 ;  /* 0x0000000502007986 */ /* 0x0015e2000c101524 */
[----:B------:R-:W-:Y:S05]  /*26a0*/  BRA `(.L_x_2990) ;  /* 0x0000000c00287947 */ /* 0x000fea0003800000 */
.L_x_2986:
        /* <DEDUP_REMOVED lines=9> */
.L_x_2994:
[----:B--2---:R-:W-:-:S05]  /*2740*/  IMAD.U32 R0, R5, 0x10000, RZ ;  /* 0x0001000005007824 */ /* 0x004fca00078e00ff */
[----:B------:R-:W-:-:S05]  /*2750*/  F2FP.F16.F32.PACK_AB R0, RZ, R0 ;  /* 0x00000000ff00723e */ /* 0x000fca00000000ff */
[----:B------:R0:W-:Y:S01]  /*2760*/  STG.E.U16 desc[UR36][R2.64], R0 ;  /* 0x0000000002007986 */ /* 0x0001e2000c101524 */
[----:B------:R-:W-:Y:S05]  /*2770*/  BRA `(.L_x_2990) ;  /* 0x0000000800f47947 */ /* 0x000fea0003800000 */
.L_x_2993:
        /* <DEDUP_REMOVED lines=10> */
.L_x_2996:
[----:B--2---:R-:W-:-:S05]  /*2820*/  IMAD.U32 R5, R5, 0x10000, RZ ;  /* 0x0001000005057824 */ /* 0x004fca00078e00ff */
[----:B------:R-:W-:-:S04]  /*2830*/  F2FP.F16.F32.PACK_AB R5, RZ, R5 ;  /* 0x00000005ff05723e */ /* 0x000fc800000000ff */
[----:B------:R-:W-:-:S05]  /*2840*/  PRMT R5, R5, 0x5410, RZ ;  /* 0x0000541005057816 */ /* 0x000fca00000000ff */
[----:B------:R0:W-:Y:S01]  /*2850*/  STG.E desc[UR36][R2.64], R5 ;  /* 0x0000000502007986 */ /* 0x0001e2000c101924 */
[----:B------:R-:W-:Y:S05]  /*2860*/  BRA `(.L_x_2990) ;  /* 0x0000000800b87947 */ /* 0x000fea0003800000 */
.L_x_2995:
[----:B--2---:R-:W-:-:S04]  /*2870*/  IMAD.U32 R4, R5, 0x10000, RZ ;  /* 0x0001000005047824 */ /* 0x004fc800078e00ff */
[----:B------:R-:W-:-:S06]  /*2880*/  FMUL.FTZ R4, R4, 1 ;  /* 0x3f80000004047820 */ /* 0x000fcc0000410000 */
[----:B------:R-:W0:Y:S02]  /*2890*/  F2F.F64.F32 R4, R4 ;  /* 0x0000000400047310 */ /* 0x000e240000201800 */
[----:B0-----:R0:W-:Y:S01]  /*28a0*/  STG.E.64 desc[UR36][R2.64], R4 ;  /* 0x0000000402007986 */ /* 0x0011e2000c101b24 */
[----:B------:R-:W-:Y:S05]  /*28b0*/  BRA `(.L_x_2990) ;  /* 0x0000000800a47947 */ /* 0x000fea0003800000 */
.L_x_2985:
        /* <DEDUP_REMOVED lines=13> */
.L_x_2999:
[----:B--2---:R-:W-:Y:S02]  /*2990*/  SHF.L.U32 R5, R5, 0x10, RZ ;  /* 0x0000001005057819 */ /* 0x004fe400000006ff */
[----:B------:R-:W-:-:S03]  /*29a0*/  CS2R R6, SRZ ;  /* 0x0000000000067805 */ /* 0x000fc6000001ff00 */
[----:B------:R-:W-:-:S06]  /*29b0*/  FMUL.FTZ R5, R5, 1 ;  /* 0x3f80000005057820 */ /* 0x000fcc0000410000 */
[----:B------:R-:W0:Y:S02]  /*29c0*/  F2F.F64.F32 R4, R5 ;  /* 0x0000000500047310 */ /* 0x000e240000201800 */
[----:B0-----:R0:W-:Y:S01]  /*29d0*/  STG.E.128 desc[UR36][R2.64], R4 ;  /* 0x0000000402007986 */ /* 0x0011e2000c101d24 */
[----:B------:R-:W-:Y:S05]  /*29e0*/  BRA `(.L_x_2990) ;  /* 0x0000000800587947 */ /* 0x000fea0003800000 */
.L_x_2998:
        /* <DEDUP_REMOVED lines=19> */
.L_x_3003:
[----:B------:R-:W-:Y:S05]  /*2b20*/  BSYNC.RECONVERGENT B0 ;  /* 0x0000000000007941 */ /* 0x000fea0003800200 */
.L_x_3002:
[----:B------:R-:W-:-:S05]  /*2b30*/  LOP3.LUT R5, R0, 0x80, R5, 0xf8, !PT ;  /* 0x0000008000057812 */ /* 0x000fca00078ef805 */
[----:B------:R0:W-:Y:S01]  /*2b40*/  STG.E.U8 desc[UR36][R2.64], R5 ;  /* 0x0000000502007986 */ /* 0x0001e2000c101124 */
[----:B------:R-:W-:Y:S05]  /*2b50*/  BRA `(.L_x_2990) ;  /* 0x0000000400fc7947 */ /* 0x000fea0003800000 */
.L_x_3001:
        /* <DEDUP_REMOVED lines=15> */
.L_x_3005:
[----:B------:R-:W-:Y:S05]  /*2c50*/  BSYNC.RECONVERGENT B0 ;  /* 0x0000000000007941 */ /* 0x000fea0003800200 */
.L_x_3004:
[----:B------:R-:W-:-:S05]  /*2c60*/  LOP3.LUT R5, R0, 0x80, R5, 0xf8, !PT ;  /* 0x0000008000057812 */ /* 0x000fca00078ef805 */
[----:B------:R0:W-:Y:S01]  /*2c70*/  STG.E.U8 desc[UR36][R2.64], R5 ;  /* 0x0000000502007986 */ /* 0x0001e2000c101124 */
[----:B------:R-:W-:Y:S05]  /*2c80*/  BRA `(.L_x_2990) ;  /* 0x0000000400b07947 */ /* 0x000fea0003800000 */
.L_x_3000:
[----:B--2---:R0:W-:Y:S01]  /*2c90*/  STG.E.U16 desc[UR36][R2.64], R5 ;  /* 0x0000000502007986 */ /* 0x0041e2000c101524 */
[----:B------:R-:W-:Y:S05]  /*2ca0*/  BRA `(.L_x_2990) ;  /* 0x0000000400a87947 */ /* 0x000fea0003800000 */
.L_x_2997:
        /* <DEDUP_REMOVED lines=12> */
.L_x_3008:
        /* <DEDUP_REMOVED lines=13> */
.L_x_3011:
[----:B------:R-:W-:-:S04]  /*2e40*/  SHF.R.U32.HI R0, RZ, 0x14, R5 ;  /* 0x00000014ff007819 */ /* 0x000fc80000011605 */
[----:B------:R-:W-:-:S04]  /*2e50*/  LOP3.LUT R0, R0, 0x1, RZ, 0xc0, !PT ;  /* 0x0000000100007812 */ /* 0x000fc800078ec0ff */
[----:B------:R-:W-:-:S04]  /*2e60*/  IADD3 R0, PT, PT, R5, 0x487ffff, R0 ;  /* 0x0487ffff05007810 */ /* 0x000fc80007ffe000 */
[----:B------:R-:W-:-:S04]  /*2e70*/  SHF.R.U32.HI R0, RZ, 0x14, R0 ;  /* 0x00000014ff007819 */ /* 0x000fc80000011600 */
[----:B------:R-:W-:-:S07]  /*2e80*/  LOP3.LUT R4, R0, 0xff, RZ, 0xc0, !PT ;  /* 0x000000ff00047812 */ /* 0x000fce00078ec0ff */
.L_x_3012:
[----:B------:R-:W-:-:S04]  /*2e90*/  SHF.R.U32.HI R5, RZ, 0x18, R5 ;  /* 0x00000018ff057819 */ /* 0x000fc80000011605 */
[----:B------:R-:W-:-:S04]  /*2ea0*/  LOP3.LUT R4, R4, 0x80, R5, 0xf8, !PT ;  /* 0x0000008004047812 */ /* 0x000fc800078ef805 */
[----:B------:R-:W-:-:S07]  /*2eb0*/  PRMT R0, R4, 0x7610, R0 ;  /* 0x0000761004007816 */ /* 0x000fce0000000000 */
.L_x_3010:
[----:B------:R-:W-:Y:S05]  /*2ec0*/  BSYNC.RECONVERGENT B0 ;  /* 0x0000000000007941 */ /* 0x000fea0003800200 */
.L_x_3009:
[----:B------:R0:W-:Y:S01]  /*2ed0*/  STG.E.U8 desc[UR36][R2.64], R0 ;  /* 0x0000000002007986 */ /* 0x0001e2000c101124 */
[----:B------:R-:W-:Y:S05]  /*2ee0*/  BRA `(.L_x_2990) ;  /* 0x0000000400187947 */ /* 0x000fea0003800000 */
.L_x_3007:
[----:B--2---:R-:W-:Y:S01]  /*2ef0*/  SHF.L.U32 R5, R5, 0x10, RZ ;  /* 0x0000001005057819 */ /* 0x004fe200000006ff */
[----:B------:R-:W-:Y:S01]  /*2f00*/  BSSY.RECONVERGENT B0, `(.L_x_3013) ;  /* 0x0000014000007945 */ /* 0x000fe20003800200 */
[----:B------:R-:W-:Y:S02]  /*2f10*/  IMAD.MOV.U32 R0, RZ, RZ, 0x80 ;  /* 0x00000080ff007424 */ /* 0x000fe400078e00ff */
        /* <DEDUP_REMOVED lines=10> */
.L_x_3015:
[----:B------:R-:W-:-:S04]  /*2fc0*/  SHF.R.U32.HI R0, RZ, 0x15, R5 ;  /* 0x00000015ff007819 */ /* 0x000fc80000011605 */
[----:B------:R-:W-:-:S04]  /*2fd0*/  LOP3.LUT R0, R0, 0x1, RZ, 0xc0, !PT ;  /* 0x0000000100007812 */ /* 0x000fc800078ec0ff */
[----:B------:R-:W-:-:S04]  /*2fe0*/  IADD3 R0, PT, PT, R5, 0x88fffff, R0 ;  /* 0x088fffff05007810 */ /* 0x000fc80007ffe000 */
[----:B------:R-:W-:-:S04]  /*2ff0*/  SHF.R.U32.HI R0, RZ, 0x15, R0 ;  /* 0x00000015ff007819 */ /* 0x000fc80000011600 */
[----:B------:R-:W-:-:S07]  /*3000*/  LOP3.LUT R4, R0, 0xff, RZ, 0xc0, !PT ;  /* 0x000000ff00047812 */ /* 0x000fce00078ec0ff */
.L_x_3016:
[----:B------:R-:W-:-:S04]  /*3010*/  SHF.R.U32.HI R5, RZ, 0x18, R5 ;  /* 0x00000018ff057819 */ /* 0x000fc80000011605 */
[----:B------:R-:W-:-:S04]  /*3020*/  LOP3.LUT R4, R4, 0x80, R5, 0xf8, !PT ;  /* 0x0000008004047812 */ /* 0x000fc800078ef805 */
[----:B------:R-:W-:-:S07]  /*3030*/  PRMT R0, R4, 0x7610, R0 ;  /* 0x0000761004007816 */ /* 0x000fce0000000000 */
.L_x_3014:
[----:B------:R-:W-:Y:S05]  /*3040*/  BSYNC.RECONVERGENT B0 ;  /* 0x0000000000007941 */ /* 0x000fea0003800200 */
.L_x_3013:
[----:B------:R0:W-:Y:S01]  /*3050*/  STG.E.U8 desc[UR36][R2.64], R0 ;  /* 0x0000000002007986 */ /* 0x0001e2000c101124 */
[----:B------:R-:W-:Y:S05]  /*3060*/  BRA `(.L_x_2990) ;  /* 0x0000000000b87947 */ /* 0x000fea0003800000 */
.L_x_3006:
[----:B------:R-:W-:-:S09]  /*3070*/  UISETP.NE.AND UP0, UPT, UR4, 0x1c, UPT ;  /* 0x0000001c0400788c */ /* 0x000fd2000bf05270 */
[----:B------:R-:W-:Y:S05]  /*3080*/  BRA.U !UP0, `(.L_x_3017) ;  /* 0x0000000108a47547 */ /* 0x000fea000b800000 */
[----:B------:R-:W-:-:S09]  /*3090*/  UISETP.NE.AND UP0, UPT, UR4, 0x1d, UPT ;  /* 0x0000001d0400788c */ /* 0x000fd2000bf05270 */
[----:B------:R-:W-:Y:S05]  /*30a0*/  BRA.U !UP0, `(.L_x_3018) ;  /* 0x00000001088c7547 */ /* 0x000fea000b800000 */
[----:B------:R-:W-:-:S09]  /*30b0*/  UISETP.NE.AND UP0, UPT, UR4, 0x2c, UPT ;  /* 0x0000002c0400788c */ /* 0x000fd2000bf05270 */
[----:B------:R-:W-:Y:S05]  /*30c0*/  BRA.U !UP0, `(.L_x_3019) ;  /* 0x0000000108447547 */ /* 0x000fea000b800000 */
.L_x_2989:
[----:B------:R-:W-:Y:S01]  /*30d0*/  MOV R2, 0x0 ;  /* 0x0000000000027802 */ /* 0x000fe20000000f00 */
[----:B------:R-:W0:Y:S01]  /*30e0*/  LDCU.64 UR6, c[0x4][0x128] ;  /* 0x01002500ff0677ac */ /* 0x000e220008000a00 */
[----:B------:R-:W-:Y:S02]  /*30f0*/  HFMA2 R8, -RZ, RZ, 0, 6.020069122314453125e-06 ;  /* 0x00000065ff087431 */ /* 0x000fe400000001ff */
[----:B------:R-:W-:Y:S01]  /*3100*/  IMAD.MOV.U32 R12, RZ, RZ, 0x1 ;  /* 0x00000001ff0c7424 */ /* 0x000fe200078e00ff */
[----:B------:R-:W1:Y:S01]  /*3110*/  LDCU.64 UR8, c[0x4][0x130] ;  /* 0x01002600ff0877ac */ /* 0x000e620008000a00 */
[----:B------:R-:W3:Y:S01]  /*3120*/  LDC.64 R2, c[0x4][R2] ;  /* 0x0100000002027b82 */ /* 0x000ee20000000a00 */
[----:B------:R-:W-:Y:S01]  /*3130*/  IMAD.MOV.U32 R13, RZ, RZ, RZ ;  /* 0x000000ffff0d7224 */ /* 0x000fe200078e00ff */
[----:B------:R-:W4:Y:S01]  /*3140*/  LDCU.64 UR4, c[0x4][0x30] ;  /* 0x01000600ff0477ac */ /* 0x000f220008000a00 */
[----:B0-----:R-:W-:Y:S02]  /*3150*/  IMAD.U32 R4, RZ, RZ, UR6 ;  /* 0x00000006ff047e24 */ /* 0x001fe4000f8e00ff */
[----:B--2---:R-:W-:Y:S01]  /*3160*/  IMAD.U32 R5, RZ, RZ, UR7 ;  /* 0x00000007ff057e24 */ /* 0x004fe2000f8e00ff */
[----:B-1----:R-:W-:Y:S01]  /*3170*/  MOV R6, UR8 ;  /* 0x0000000800067c02 */ /* 0x002fe20008000f00 */
[----:B------:R-:W-:-:S02]  /*3180*/  IMAD.U32 R7, RZ, RZ, UR9 ;  /* 0x00000009ff077e24 */ /* 0x000fc4000f8e00ff */
[----:B----4-:R-:W-:Y:S02]  /*3190*/  IMAD.U32 R10, RZ, RZ, UR4 ;  /* 0x00000004ff0a7e24 */ /* 0x010fe4000f8e00ff */
[----:B------:R-:W-:-:S07]  /*31a0*/  IMAD.U32 R11, RZ, RZ, UR5 ;  /* 0x00000005ff0b7e24 */ /* 0x000fce000f8e00ff */
[----:B------:R-:W-:-:S07]  /*31b0*/  LEPC R20, `(.L_x_3020) ;  /* 0x000000001014794e */ /* 0x000fce0000000000 */
[----:B---3--:R-:W-:Y:S05]  /*31c0*/  CALL.ABS.NOINC R2 ;  /* 0x0000000002007343 */ /* 0x008fea0003c00000 */
.L_x_3020:
[----:B------:R-:W-:Y:S05]  /*31d0*/  BRA `(.L_x_2990) ;  /* 0x00000000005c7947 */ /* 0x000fea0003800000 */
.L_x_3019:
        /* <DEDUP_REMOVED lines=16> */
.L_x_3018:
[----:B--2---:R-:W-:-:S06]  /*32e0*/  SHF.L.U32 R5, R5, 0x10, RZ ;  /* 0x0000001005057819 */ /* 0x004fcc00000006ff */
[----:B------:R-:W0:Y:S02]  /*32f0*/  F2I.U64.TRUNC R4, R5 ;  /* 0x0000000500047311 */ /* 0x000e24000020d800 */
[----:B0-----:R0:W-:Y:S01]  /*3300*/  STG.E.64 desc[UR36][R2.64], R4 ;  /* 0x0000000402007986 */ /* 0x0011e2000c101b24 */
[----:B------:R-:W-:Y:S05]  /*3310*/  BRA `(.L_x_2990) ;  /* 0x00000000000c7947 */ /* 0x000fea0003800000 */
.L_x_3017:
[----:B--2---:R-:W-:-:S06]  /*3320*/  IMAD.U32 R5, R5, 0x10000, RZ ;  /* 0x0001000005057824 */ /* 0x004fcc00078e00ff */
[----:B------:R-:W0:Y:S02]  /*3330*/  F2I.FTZ.U32.TRUNC.NTZ R5, R5 ;  /* 0x0000000500057305 */ /* 0x000e24000021f000 */
[----:B0-----:R0:W-:Y:S02]  /*3340*/  STG.E desc[UR36][R2.64], R5 ;  /* 0x0000000502007986 */ /* 0x0011e4000c101924 */
.L_x_2990:
[----:B------:R-:W-:-:S07]  /*3350*/  VIADD R17, R17, 0x80 ;  /* 0x0000008011117836 */ /* 0x000fce0000000000 */
.L_x_2949:
[----:B0-----:R-:W-:Y:S05]  /*3360*/  BSYNC.RECONVERGENT B6 ;  /* 0x0000000000067941 */ /* 0x001fea0003800200 */
.L_x_2948:
[----:B------:R-:W0:Y:S01]  /*3370*/  LDCU UR4, c[0x0][0x380] ;  /* 0x00007000ff0477ac */ /* 0x000e220008000800 */
[----:B------:R-:W-:Y:S01]  /*3380*/  BSSY.RECONVERGENT B6, `(.L_x_3021) ;  /* 0x0000327000067945 */ /* 0x000fe20003800200 */
[----:B0-----:R-:W-:-:S13]  /*3390*/  ISETP.GE.AND P0, PT, R17, UR4, PT ;  /* 0x0000000411007c0c */ /* 0x001fda000bf06270 */
[----:B------:R-:W-:Y:S05]  /*33a0*/  @P0 BRA `(.L_x_3022) ;  /* 0x0000003000900947 */ /* 0x000fea0003800000 */
[----:B------:R-:W0:Y:S01]  /*33b0*/  LDCU UR4, c[0x0][0x388] ;  /* 0x00007100ff0477ac */ /* 0x000e220008000800 */
[----:B------:R-:W-:Y:S01]  /*33c0*/  IMAD.MOV.U32 R0, RZ, RZ, RZ ;  /* 0x000000ffff007224 */ /* 0x000fe200078e00ff */
[----:B------:R-:W-:Y:S01]  /*33d0*/  MOV R16, RZ ;  /* 0x000000ff00107202 */ /* 0x000fe20000000f00 */
[----:B0-----:R-:W-:-:S09]  /*33e0*/  UISETP.NE.AND UP0, UPT, UR4, URZ, UPT ;  /* 0x000000ff0400728c */ /* 0x001fd2000bf05270 */
        /* <DEDUP_REMOVED lines=294> */
[----:B------:R-:W-:-:S05]  /*4650*/  SHF.R.U32.HI R2, RZ, UR5, R2 ;  /* 0x00000005ff027c19 */ /* 0x000fca0008011602 */
[----:B------:R-:W-:-:S04]  /*4660*/  IMAD.MOV R3, RZ, RZ, -R2 ;  /* 0x000000ffff037224 */ /* 0x000fc800078e0a02 */
[----:B-1----:R-:W-:-:S04]  /*4670*/  IMAD R5, R3, UR6, R5 ;  /* 0x0000000603057c24 */ /* 0x002fc8000f8e0205 */
[C---:B--2---:R-:W-:Y:S02]  /*4680*/  IMAD R16, R5.reuse, UR8, R16 ;  /* 0x0000000805107c24 */ /* 0x044fe4000f8e0210 */
[----:B------:R-:W-:-:S07]  /*4690*/  IMAD R0, R5, UR9, R0 ;  /* 0x0000000905007c24 */ /* 0x000fce000f8e0200 */
.L_x_3023:
[----:B------:R-:W1:Y:S01]  /*46a0*/  LDCU.64 UR6, c[0x0][0x588] ;  /* 0x0000b100ff0677ac */ /* 0x000e620008000a00 */
[----:B------:R-:W-:-:S04]  /*46b0*/  UPRMT UR4, UR42, 0x9910, URZ ;  /* 0x000099102a047896 */ /* 0x000fc800080000ff */
[----:B------:R-:W-:Y:S01]  /*46c0*/  UISETP.GT.AND UP0, UPT, UR4, 0x9, UPT ;  /* 0x000000090400788c */ /* 0x000fe2000bf04270 */
[----:B-1234-:R-:W-:-:S04]  /*46d0*/  IADD3 R2, P0, PT, R0, UR6, RZ ;  /* 0x0000000600027c10 */ /* 0x01efc8000ff1e0ff */
        /* <DEDUP_REMOVED lines=14> */
.L_x_3027:
[----:B------:R-:W2:Y:S02]  /*47c0*/  LDG.E.U8 R2, desc[UR36][R2.64] ;  /* 0x0000002402027981 */ /* 0x000ea4000c1e1100 */
[----:B--2---:R-:W-:-:S04]  /*47d0*/  I2FP.F32.U32 R0, R2 ;  /* 0x0000000200007245 */ /* 0x004fc80000201000 */
[----:B------:R-:W-:Y:S01]  /*47e0*/  F2FP.BF16.F32.PACK_AB R0, RZ, R0 ;  /* 0x00000000ff00723e */ /* 0x000fe200000010ff */
[----:B------:R-:W-:Y:S06]  /*47f0*/  BRA `(.L_x_3029) ;  /* 0x0000000c00a47947 */ /* 0x000fec0003800000 */
.L_x_3026:
        /* <DEDUP_REMOVED lines=10> */
.L_x_3031:
[----:B------:R-:W2:Y:S02]  /*48a0*/  LDG.E R2, desc[UR36][R2.64] ;  /* 0x0000002402027981 */ /* 0x000ea4000c1e1900 */
[----:B--2---:R-:W-:-:S04]  /*48b0*/  I2FP.F32.S32 R0, R2 ;  /* 0x0000000200007245 */ /* 0x004fc80000201400 */
[----:B------:R-:W-:Y:S01]  /*48c0*/  F2FP.BF16.F32.PACK_AB R0, RZ, R0 ;  /* 0x00000000ff00723e */ /* 0x000fe200000010ff */
[----:B------:R-:W-:Y:S06]  /*48d0*/  BRA `(.L_x_3029) ;  /* 0x0000000c006c7947 */ /* 0x000fec0003800000 */
.L_x_3030:
[----:B------:R-:W2:Y:S02]  /*48e0*/  LDG.E.U16 R2, desc[UR36][R2.64] ;  /* 0x0000002402027981 */ /* 0x000ea4000c1e1500 */
[----:B--2---:R-:W0:Y:S02]  /*48f0*/  I2F.S16 R0, R2 ;  /* 0x0000000200007306 */ /* 0x004e240000101400 */
[----:B0-----:R-:W-:Y:S01]  /*4900*/  F2FP.BF16.F32.PACK_AB R0, RZ, R0 ;  /* 0x00000000ff00723e */ /* 0x001fe200000010ff */
[----:B------:R-:W-:Y:S06]  /*4910*/  BRA `(.L_x_3029) ;  /* 0x0000000c005c7947 */ /* 0x000fec0003800000 */
.L_x_3025:
        /* <DEDUP_REMOVED lines=9> */
.L_x_3033:
[----:B------:R-:W2:Y:S02]  /*49b0*/  LDG.E.U16 R0, desc[UR36][R2.64] ;  /* 0x0000002402007981 */ /* 0x000ea4000c1e1500 */
[----:B--2---:R-:W-:-:S05]  /*49c0*/  HADD2.F32 R0, -RZ, R0.H0_H0 ;  /* 0x20000000ff007230 */ /* 0x004fca0000004100 */
[----:B------:R-:W-:Y:S01]  /*49d0*/  F2FP.BF16.F32.PACK_AB R0, RZ, R0 ;  /* 0x00000000ff00723e */ /* 0x000fe200000010ff */
[----:B------:R-:W-:Y:S06]  /*49e0*/  BRA `(.L_x_3029) ;  /* 0x0000000c00287947 */ /* 0x000fec0003800000 */
.L_x_3032:
        /* <DEDUP_REMOVED lines=9> */
.L_x_3035:
[----:B------:R-:W2:Y:S02]  /*4a80*/  LDG.E.U16 R2, desc[UR36][R2.64] ;  /* 0x0000002402027981 */ /* 0x000ea4000c1e1500 */
[----:B--2---:R-:W-:-:S05]  /*4a90*/  HADD2.F32 R0, -RZ, R2.H0_H0 ;  /* 0x20000002ff007230 */ /* 0x004fca0000004100 */
[----:B------:R-:W-:Y:S01]  /*4aa0*/  F2FP.BF16.F32.PACK_AB R0, RZ, R0 ;  /* 0x00000000ff00723e */ /* 0x000fe200000010ff */
[----:B------:R-:W-:Y:S06]  /*4ab0*/  BRA `(.L_x_3029) ;  /* 0x0000000800f47947 */ /* 0x000fec0003800000 */
.L_x_3034:
        /* <DEDUP_REMOVED lines=12> */
.L_x_3024:
        /* <DEDUP_REMOVED lines=13> */
.L_x_3038:
        /* <DEDUP_REMOVED lines=12> */
.L_x_3037:
        /* <DEDUP_REMOVED lines=27> */
.L_x_3040:
        /* <DEDUP_REMOVED lines=13> */
.L_x_3039:
[----:B------:R0:W5:Y:S01]  /*4f90*/  LDG.E.U16 R0, desc[UR36][R2.64] ;  /* 0x0000002402007981 */ /* 0x000162000c1e1500 */
[----:B------:R-:W-:Y:S05]  /*4fa0*/  BRA `(.L_x_3029) ;  /* 0x0000000400b87947 */ /* 0x000fea0003800000 */
.L_x_3036:
        /* <DEDUP_REMOVED lines=12> */
.L_x_3043:
        /* <DEDUP_REMOVED lines=21> */
.L_x_3047:
[----:B------:R-:W-:Y:S05]  /*51c0*/  BSYNC.RECONVERGENT B1 ;  /* 0x0000000000017941 */ /* 0x000fea0003800200 */
.L_x_3046:
[----:B------:R-:W-:Y:S01]  /*51d0*/  IMAD.SHL.U32 R0, R0, 0x100000, RZ ;  /* 0x0010000000007824 */ /* 0x000fe200078e00ff */
[----:B------:R-:W-:-:S04]  /*51e0*/  LEA R2, R2, 0x3b800000, 0x17 ;  /* 0x3b80000002027811 */ /* 0x000fc800078eb8ff */
[----:B------:R-:W-:-:S07]  /*51f0*/  LOP3.LUT R0, R2, R0, R7, 0xfe, !PT ;  /* 0x0000000002007212 */ /* 0x000fce00078efe07 */
.L_x_3045:
[----:B------:R-:W-:Y:S05]  /*5200*/  BSYNC.RECONVERGENT B0 ;  /* 0x0000000000007941 */ /* 0x000fea0003800200 */
.L_x_3044:
[----:B------:R-:W-:Y:S01]  /*5210*/  F2FP.BF16.F32.PACK_AB R0, RZ, R0 ;  /* 0x00000000ff00723e */ /* 0x000fe200000010ff */
[----:B------:R-:W-:Y:S06]  /*5220*/  BRA `(.L_x_3029) ;  /* 0x0000000400187947 */ /* 0x000fec0003800000 */
.L_x_3042:
        /* <DEDUP_REMOVED lines=21> */
.L_x_3051:
[----:B------:R-:W-:Y:S05]  /*5380*/  BSYNC.RECONVERGENT B1 ;  /* 0x0000000000017941 */ /* 0x000fea0003800200 */
.L_x_3050:
[----:B------:R-:W-:Y:S01]  /*5390*/  IMAD.SHL.U32 R0, R0, 0x200000, RZ ;  /* 0x0020000000007824 */ /* 0x000fe200078e00ff */
[----:B------:R-:W-:-:S04]  /*53a0*/  LEA R2, R2, 0x37800000, 0x17 ;  /* 0x3780000002027811 */ /* 0x000fc800078eb8ff */
[----:B------:R-:W-:-:S07]  /*53b0*/  LOP3.LUT R0, R2, R0, R7, 0xfe, !PT ;  /* 0x0000000002007212 */ /* 0x000fce00078efe07 */
.L_x_3049:
[----:B------:R-:W-:Y:S05]  /*53c0*/  BSYNC.RECONVERGENT B0 ;  /* 0x0000000000007941 */ /* 0x000fea0003800200 */
.L_x_3048:
[----:B------:R-:W-:Y:S01]  /*53d0*/  F2FP.BF16.F32.PACK_AB R0, RZ, R0 ;  /* 0x00000000ff00723e */ /* 0x000fe200000010ff */
[----:B------:R-:W-:Y:S06]  /*53e0*/  BRA `(.L_x_3029) ;  /* 0x0000000000a87947 */ /* 0x000fec0003800000 */
.L_x_3041:
        /* <DEDUP_REMOVED lines=14> */
.L_x_3055:
[----:B------:R-:W-:Y:S05]  /*54d0*/  BSYNC.RECONVERGENT B0 ;  /* 0x0000000000007941 */ /* 0x000fea0003800200 */
.L_x_3054:
[----:B------:R-:W-:Y:S01]  /*54e0*/  F2FP.BF16.F32.PACK_AB R0, RZ, R0 ;  /* 0x00000000ff00723e */ /* 0x000fe200000010ff */
[----:B------:R-:W-:Y:S06]  /*54f0*/  BRA `(.L_x_3029) ;  /* 0x0000000000647947 */ /* 0x000fec0003800000 */
.L_x_3028:
        /* <DEDUP_REMOVED lines=16> */
.L_x_3056:
[----:B------:R-:W-:Y:S01]  /*5600*/  PRMT R0, RZ, 0x7610, R0 ;  /* 0x00007610ff007816 */ /* 0x000fe20000000000 */
[----:B------:R-:W-:Y:S06]  /*5610*/  BRA `(.L_x_3029) ;  /* 0x00000000001c7947 */ /* 0x000fec0003800000 */
.L_x_3053:
[----:B------:R-:W2:Y:S02]  /*5620*/  LDG.E.64 R2, desc[UR36][R2.64] ;  /* 0x0000002402027981 */ /* 0x000ea4000c1e1b00 */
[----:B--2---:R-:W0:Y:S02]  /*5630*/  I2F.U64 R0, R2 ;  /* 0x0000000200007312 */ /* 0x004e240000301000 */
[----:B0-----:R-:W-:Y:S01]  /*5640*/  F2FP.BF16.F32.PACK_AB R0, RZ, R0 ;  /* 0x00000000ff00723e */ /* 0x001fe200000010ff */
[----:B------:R-:W-:Y:S06]  /*5650*/  BRA `(.L_x_3029) ;  /* 0x00000000000c7947 */ /* 0x000fec0003800000 */
.L_x_3052:
[----:B------:R-:W2:Y:S02]  /*5660*/  LDG.E R2, desc[UR36][R2.64] ;  /* 0x0000002402027981 */ /* 0x000ea4000c1e1900 */
[----:B--2---:R-:W-:-:S04]  /*5670*/  I2FP.F32.U32 R0, R2 ;  /* 0x0000000200007245 */ /* 0x004fc80000201000 */
[----:B------:R-:W-:-:S07]  /*5680*/  F2FP.BF16.F32.PACK_AB R0, RZ, R0 ;  /* 0x00000000ff00723e */ /* 0x000fce00000010ff */
.L_x_3029:
[----:B------:R-:W1:Y:S01]  /*5690*/  LDCU.64 UR6, c[0x0][0x580] ;  /* 0x0000b000ff0677ac */ /* 0x000e620008000a00 */
[----:B-----5:R-:W-:Y:S01]  /*56a0*/  IMAD.U32 R0, R0, 0x10000, RZ ;  /* 0x0001000000007824 */ /* 0x020fe200078e00ff */
[----:B0-----:R-:W-:Y:S01]  /*56b0*/  SHF.L.U32 R3, R18, 0x10, RZ ;  /* 0x0000001012037819 */ /* 0x001fe200000006ff */
[----:B------:R-:W-:-:S03]  /*56c0*/  UPRMT UR4, UR41, 0x9910, URZ ;  /* 0x0000991029047896 */ /* 0x000fc600080000ff */
        /* <DEDUP_REMOVED lines=18> */
.L_x_3060:
[----:B--2---:R-:W-:-:S06]  /*57f0*/  SHF.L.U32 R5, R5, 0x10, RZ ;  /* 0x0000001005057819 */ /* 0x004fcc00000006ff */
[----:B------:R-:W0:Y:S02]  /*5800*/  F2I.S64.TRUNC R4, R5 ;  /* 0x0000000500047311 */ /* 0x000e24000020d900 */
[----:B0-----:R0:W-:Y:S01]  /*5810*/  STG.E.U8 desc[UR36][R2.64], R4 ;  /* 0x0000000402007986 */ /* 0x0011e2000c101124 */
[----:B------:R-:W-:Y:S05]  /*5820*/  BRA `(.L_x_3062) ;  /* 0x0000000c006c7947 */ /* 0x000fea0003800000 */
.L_x_3059:
        /* <DEDUP_REMOVED lines=10> */
.L_x_3064:
[----:B--2---:R-:W-:-:S06]  /*58d0*/  IMAD.U32 R5, R5, 0x10000, RZ ;  /* 0x0001000005057824 */ /* 0x004fcc00078e00ff */
[----:B------:R-:W0:Y:S02]  /*58e0*/  F2I.FTZ.TRUNC.NTZ R5, R5 ;  /* 0x0000000500057305 */ /* 0x000e24000021f100 */
[----:B0-----:R0:W-:Y:S01]  /*58f0*/  STG.E desc[UR36][R2.64], R5 ;  /* 0x0000000502007986 */ /* 0x0011e2000c101924 */
[----:B------:R-:W-:Y:S05]  /*5900*/  BRA `(.L_x_3062) ;  /* 0x0000000c00347947 */ /* 0x000fea0003800000 */
.L_x_3063:
[----:B--2---:R-:W-:-:S06]  /*5910*/  SHF.L.U32 R5, R5, 0x10, RZ ;  /* 0x0000001005057819 */ /* 0x004fcc00000006ff */
[----:B------:R-:W0:Y:S02]  /*5920*/  F2I.FTZ.TRUNC.NTZ R5, R5 ;  /* 0x0000000500057305 */ /* 0x000e24000021f100 */
[----:B0-----:R0:W-:Y:S01]  /*5930*/  STG.E.U16 desc[UR36][R2.64], R5 ;  /* 0x0000000502007986 */ /* 0x0011e2000c101524 */
[----:B------:R-:W-:Y:S05]  /*5940*/  BRA `(.L_x_3062) ;  /* 0x0000000c00247947 */ /* 0x000fea0003800000 */
.L_x_3058:
        /* <DEDUP_REMOVED lines=9> */
.L_x_3066:
[----:B--2---:R-:W-:-:S05]  /*59e0*/  IMAD.U32 R0, R5, 0x10000, RZ ;  /* 0x0001000005007824 */ /* 0x004fca00078e00ff */
[----:B------:R-:W-:-:S05]  /*59f0*/  F2FP.F16.F32.PACK_AB R0, RZ, R0 ;  /* 0x00000000ff00723e */ /* 0x000fca00000000ff */
[----:B------:R0:W-:Y:S01]  /*5a00*/  STG.E.U16 desc[UR36][R2.64], R0 ;  /* 0x0000000002007986 */ /* 0x0001e2000c101524 */
[----:B------:R-:W-:Y:S05]  /*5a10*/  BRA `(.L_x_3062) ;  /* 0x0000000800f07947 */ /* 0x000fea0003800000 */
.L_x_3065:
        /* <DEDUP_REMOVED lines=10> */
.L_x_3068:
[----:B--2---:R-:W-:-:S05]  /*5ac0*/  IMAD.U32 R5, R5, 0x10000, RZ ;  /* 0x0001000005057824 */ /* 0x004fca00078e00ff */
[----:B------:R-:W-:-:S04]  /*5ad0*/  F2FP.F16.F32.PACK_AB R5, RZ, R5 ;  /* 0x00000005ff05723e */ /* 0x000fc800000000ff */
[----:B------:R-:W-:-:S05]  /*5ae0*/  PRMT R5, R5, 0x5410, RZ ;  /* 0x0000541005057816 */ /* 0x000fca00000000ff */
[----:B------:R0:W-:Y:S01]  /*5af0*/  STG.E desc[UR36][R2.64], R5 ;  /* 0x0000000502007986 */ /* 0x0001e2000c101924 */
[----:B------:R-:W-:Y:S05]  /*5b00*/  BRA `(.L_x_3062) ;  /* 0x0000000800b47947 */ /* 0x000fea0003800000 */
.L_x_3067:
[----:B--2---:R-:W-:-:S05]  /*5b10*/  SHF.L.U32 R4, R5, 0x10, RZ ;  /* 0x0000001005047819 */ /* 0x004fca00000006ff */
[----:B------:R-:W-:-:S06]  /*5b20*/  FMUL.FTZ R4, R4, 1 ;  /* 0x3f80000004047820 */ /* 0x000fcc0000410000 */
[----:B------:R-:W0:Y:S02]  /*5b30*/  F2F.F64.F32 R4, R4 ;  /* 0x0000000400047310 */ /* 0x000e240000201800 */
[----:B0-----:R0:W-:Y:S01]  /*5b40*/  STG.E.64 desc[UR36][R2.64], R4 ;  /* 0x0000000402007986 */ /* 0x0011e2000c101b24 */
[----:B------:R-:W-:Y:S05]  /*5b50*/  BRA `(.L_x_3062) ;  /* 0x0000000800a07947 */ /* 0x000fea0003800000 */
.L_x_3057:
        /* <DEDUP_REMOVED lines=14> */
.L_x_3072:
        /* <DEDUP_REMOVED lines=18> */
.L_x_3075:
[----:B------:R-:W-:-:S04]  /*5d60*/  SHF.R.U32.HI R5, RZ, 0x18, R5 ;  /* 0x00000018ff057819 */ /* 0x000fc80000011605 */
[----:B------:R-:W-:-:S07]  /*5d70*/  LOP3.LUT R0, R0, 0x80, R5, 0xf8, !PT ;  /* 0x0000008000007812 */ /* 0x000fce00078ef805 */
.L_x_3074:
[----:B------:R-:W-:Y:S05]  /*5d80*/  BSYNC.RECONVERGENT B0 ;  /* 0x0000000000007941 */ /* 0x000fea0003800200 */
.L_x_3073:
[----:B------:R0:W-:Y:S01]  /*5d90*/  STG.E.U8 desc[UR36][R2.64], R0 ;  /* 0x0000000002007986 */ /* 0x0001e2000c101124 */
[----:B------:R-:W-:Y:S05]  /*5da0*/  BRA `(.L_x_3062) ;  /* 0x00000008000c7947 */ /* 0x000fea0003800000 */
.L_x_3071:
[----:B--2---:R-:W-:Y:S01]  /*5db0*/  IMAD.U32 R5, R5, 0x10000, RZ ;  /* 0x0001000005057824 */ /* 0x004fe200078e00ff */
        /* <DEDUP_REMOVED lines=17> */
.L_x_3078:
[----:B------:R-:W-:-:S04]  /*5ed0*/  SHF.R.U32.HI R5, RZ, 0x18, R5 ;  /* 0x00000018ff057819 */ /* 0x000fc80000011605 */
[----:B------:R-:W-:-:S07]  /*5ee0*/  LOP3.LUT R0, R0, 0x80, R5, 0xf8, !PT ;  /* 0x0000008000007812 */ /* 0x000fce00078ef805 */
.L_x_3077:
[----:B------:R-:W-:Y:S05]  /*5ef0*/  BSYNC.RECONVERGENT B0 ;  /* 0x0000000000007941 */ /* 0x000fea0003800200 */
.L_x_3076:
[----:B------:R0:W-:Y:S01]  /*5f00*/  STG.E.U8 desc[UR36][R2.64], R0 ;  /* 0x0000000002007986 */ /* 0x0001e2000c101124 */
[----:B------:R-:W-:Y:S05]  /*5f10*/  BRA `(.L_x_3062) ;  /* 0x0000000400b07947 */ /* 0x000fea0003800000 */
.L_x_3070:
        /* <DEDUP_REMOVED lines=22> */
.L_x_3080:
[----:B--2---:R-:W-:-:S06]  /*6080*/  IMAD.U32 R5, R5, 0x10000, RZ ;  /* 0x0001000005057824 */ /* 0x004fcc00078e00ff */
[----:B------:R-:W0:Y:S02]  /*6090*/  F2I.U64.TRUNC R4, R5 ;  /* 0x0000000500047311 */ /* 0x000e24000020d800 */
[----:B0-----:R0:W-:Y:S01]  /*60a0*/  STG.E.64 desc[UR36][R2.64], R4 ;  /* 0x0000000402007986 */ /* 0x0011e2000c101b24 */
[----:B------:R-:W-:Y:S05]  /*60b0*/  BRA `(.L_x_3062) ;  /* 0x0000000400487947 */ /* 0x000fea0003800000 */
.L_x_3079:
[----:B--2---:R-:W-:-:S06]  /*60c0*/  IMAD.U32 R5, R5, 0x10000, RZ ;  /* 0x0001000005057824 */ /* 0x004fcc00078e00ff */
[----:B------:R-:W0:Y:S02]  /*60d0*/  F2I.FTZ.U32.TRUNC.NTZ R5, R5 ;  /* 0x0000000500057305 */ /* 0x000e24000021f000 */
[----:B0-----:R0:W-:Y:S01]  /*60e0*/  STG.E desc[UR36][R2.64], R5 ;  /* 0x0000000502007986 */ /* 0x0011e2000c101924 */
[----:B------:R-:W-:Y:S05]  /*60f0*/  BRA `(.L_x_3062) ;  /* 0x0000000400387947 */ /* 0x000fea0003800000 */
.L_x_3069:
        /* <DEDUP_REMOVED lines=11> */
.L_x_3082:
[----:B--2---:R-:W-:Y:S01]  /*61b0*/  IMAD.U32 R5, R5, 0x10000, RZ ;  /* 0x0001000005057824 */ /* 0x004fe200078e00ff */
[----:B------:R-:W-:-:S03]  /*61c0*/  CS2R R6, SRZ ;  /* 0x0000000000067805 */ /* 0x000fc6000001ff00 */
[----:B------:R-:W-:-:S06]  /*61d0*/  FMUL.FTZ R5, R5, 1 ;  /* 0x3f80000005057820 */ /* 0x000fcc0000410000 */
[----:B------:R-:W0:Y:S02]  /*61e0*/  F2F.F64.F32 R4, R5 ;  /* 0x0000000500047310 */ /* 0x000e240000201800 */
[----:B0-----:R4:W-:Y:S01]  /*61f0*/  STG.E.128 desc[UR36][R2.64], R4 ;  /* 0x0000000402007986 */ /* 0x0019e2000c101d24 */
[----:B------:R-:W-:Y:S05]  /*6200*/  BRA `(.L_x_3062) ;  /* 0x0000000000f47947 */ /* 0x000fea0003800000 */
.L_x_3081:
[----:B------:R-:W-:-:S09]  /*6210*/  UISETP.NE.AND UP0, UPT, UR4, 0xf, UPT ;  /* 0x0000000f0400788c */ /* 0x000fd2000bf05270 */
[----:B------:R-:W-:Y:S05]  /*6220*/  BRA.U !UP0, `(.L_x_3083) ;  /* 0x0000000108e87547 */ /* 0x000fea000b800000 */
[----:B------:R-:W-:-:S09]  /*6230*/  UISETP.NE.AND UP0, UPT, UR4, 0x17, UPT ;  /* 0x000000170400788c */ /* 0x000fd2000bf05270 */
[----:B------:R-:W-:Y:S05]  /*6240*/  BRA.U !UP0, `(.L_x_3084) ;  /* 0x0000000108907547 */ /* 0x000fea000b800000 */
[----:B------:R-:W-:-:S09]  /*6250*/  UISETP.NE.AND UP0, UPT, UR4, 0x18, UPT ;  /* 0x000000180400788c */ /* 0x000fd2000bf05270 */
[----:B------:R-:W-:Y:S05]  /*6260*/  BRA.U !UP0, `(.L_x_3085) ;  /* 0x0000000108447547 */ /* 0x000fea000b800000 */
.L_x_3061:
[----:B------:R-:W-:Y:S01]  /*6270*/  MOV R2, 0x0 ;  /* 0x0000000000027802 */ /* 0x000fe20000000f00 */
[----:B------:R-:W0:Y:S01]  /*6280*/  LDCU.64 UR4, c[0x4][0x128] ;  /* 0x01002500ff0477ac */ /* 0x000e220008000a00 */
[----:B------:R-:W-:Y:S02]  /*6290*/  HFMA2 R12, -RZ, RZ, 0, 5.9604644775390625e-08 ;  /* 0x00000001ff0c7431 */ /* 0x000fe400000001ff */
[----:B------:R-:W-:Y:S01]  /*62a0*/  IMAD.MOV.U32 R8, RZ, RZ, 0x65 ;  /* 0x00000065ff087424 */ /* 0x000fe200078e00ff */
[----:B------:R-:W1:Y:S01]  /*62b0*/  LDCU.64 UR6, c[0x4][0x130] ;  /* 0x01002600ff0677ac */ /* 0x000e620008000a00 */
[----:B------:R-:W3:Y:S01]  /*62c0*/  LDC.64 R2, c[0x4][R2] ;  /* 0x0100000002027b82 */ /* 0x000ee20000000a00 */
[----:B------:R-:W-:Y:S01]  /*62d0*/  IMAD.MOV.U32 R13, RZ, RZ, RZ ;  /* 0x000000ffff0d7224 */ /* 0x000fe200078e00ff */
[----:B------:R-:W4:Y:S01]  /*62e0*/  LDCU.64 UR8, c[0x4][0x30] ;  /* 0x01000600ff0877ac */ /* 0x000f220008000a00 */
[----:B0-----:R-:W-:Y:S01]  /*62f0*/  IMAD.U32 R4, RZ, RZ, UR4 ;  /* 0x00000004ff047e24 */ /* 0x001fe2000f8e00ff */
[----:B--2---:R-:W-:Y:S01]  /*6300*/  MOV R5, UR5 ;  /* 0x0000000500057c02 */ /* 0x004fe20008000f00 */
[----:B-1----:R-:W-:-:S02]  /*6310*/  IMAD.U32 R6, RZ, RZ, UR6 ;  /* 0x00000006ff067e24 */ /* 0x002fc4000f8e00ff */
[----:B------:R-:W-:Y:S01]  /*6320*/  IMAD.U32 R7, RZ, RZ, UR7 ;  /* 0x00000007ff077e24 */ /* 0x000fe2000f8e00ff */
[----:B----4-:R-:W-:Y:S01]  /*6330*/  MOV R10, UR8 ;  /* 0x00000008000a7c02 */ /* 0x010fe20008000f00 */
[----:B------:R-:W-:-:S07]  /*6340*/  IMAD.U32 R11, RZ, RZ, UR9 ;  /* 0x00000009ff0b7e24 */ /* 0x000fce000f8e00ff */
[----:B------:R-:W-:-:S07]  /*6350*/  LEPC R20, `(.L_x_3086) ;  /* 0x000000001014794e */ /* 0x000fce0000000000 */
[----:B---3--:R-:W-:Y:S05]  /*6360*/  CALL.ABS.NOINC R2 ;  /* 0x0000000002007343 */ /* 0x008fea0003c00000 */
.L_x_3086:
[----:B------:R-:W-:Y:S05]  /*6370*/  BRA `(.L_x_3062) ;  /* 0x0000000000987947 */ /* 0x000fea0003800000 */
.L_x_3085:
[----:B--2---:R-:W-:Y:S01]  /*6380*/  IMAD.U32 R7, R5, 0x10000, RZ ;  /* 0x0001000005077824 */ /* 0x004fe200078e00ff */
        /* <DEDUP_REMOVED lines=12> */
.L_x_3088:
[----:B------:R-:W-:Y:S05]  /*6450*/  BSYNC.RECONVERGENT B0 ;  /* 0x0000000000007941 */ /* 0x000fea0003800200 */
.L_x_3087:
[----:B------:R-:W-:-:S05]  /*6460*/  LOP3.LUT R5, R0, 0x80, R5, 0xf8, !PT ;  /* 0x0000008000057812 */ /* 0x000fca00078ef805 */
[----:B------:R2:W-:Y:S01]  /*6470*/  STG.E.U8 desc[UR36][R2.64], R5 ;  /* 0x0000000502007986 */ /* 0x0005e2000c101124 */
[----:B------:R-:W-:Y:S05]  /*6480*/  BRA `(.L_x_3062) ;  /* 0x0000000000547947 */ /* 0x000fea0003800000 */
.L_x_3084:
        /* <DEDUP_REMOVED lines=12> */
.L_x_3090:
[----:B------:R-:W-:Y:S01]  /*6550*/  IMAD.MOV.U32 R0, RZ, RZ, 0x7f ;  /* 0x0000007fff007424 */ /* 0x000fe200078e00ff */
[----:B------:R-:W-:-:S04]  /*6560*/  ISETP.GT.U32.AND P0, PT, R4, 0x7f800000, PT ;  /* 0x7f8000000400780c */ /* 0x000fc80003f04070 */
[----:B------:R-:W-:-:S09]  /*6570*/  SEL R0, R0, 0x7c, P0 ;  /* 0x0000007c00007807 */ /* 0x000fd20000000000 */
.L_x_3091:
[----:B------:R-:W-:Y:S05]  /*6580*/  BSYNC.RECONVERGENT B0 ;  /* 0x0000000000007941 */ /* 0x000fea0003800200 */
.L_x_3089:
[----:B------:R-:W-:-:S04]  /*6590*/  SHF.R.U32.HI R5, RZ, 0x18, R5 ;  /* 0x00000018ff057819 */ /* 0x000fc80000011605 */
[----:B------:R-:W-:-:S05]  /*65a0*/  LOP3.LUT R5, R0, 0x80, R5, 0xf8, !PT ;  /* 0x0000008000057812 */ /* 0x000fca00078ef805 */
[----:B------:R1:W-:Y:S01]  /*65b0*/  STG.E.U8 desc[UR36][R2.64], R5 ;  /* 0x0000000502007986 */ /* 0x0003e2000c101124 */
[----:B------:R-:W-:Y:S05]  /*65c0*/  BRA `(.L_x_3062) ;  /* 0x0000000000047947 */ /* 0x000fea0003800000 */
.L_x_3083:
[----:B--2---:R0:W-:Y:S02]  /*65d0*/  STG.E.U16 desc[UR36][R2.64], R5 ;  /* 0x0000000502007986 */ /* 0x0041e4000c101524 */
.L_x_3062:
[----:B------:R-:W-:-:S07]  /*65e0*/  IADD3 R17, PT, PT, R17, 0x80, RZ ;  /* 0x0000008011117810 */ /* 0x000fce0007ffe0ff */
.L_x_3022:
[----:B------:R-:W-:Y:S05]  /*65f0*/  BSYNC.RECONVERGENT B6 ;  /* 0x0000000000067941 */ /* 0x000fea0003800200 */
.L_x_3021:
        /* <DEDUP_REMOVED lines=307> */
.L_x_3094:
        /* <DEDUP_REMOVED lines=18> */
.L_x_3098:
[----:B------:R-:W2:Y:S02]  /*7a50*/  LDG.E.U8 R2, desc[UR36][R2.64] ;  /* 0x0000002402027981 */ /* 0x000ea4000c1e1100 */
[----:B--2---:R-:W-:-:S04]  /*7a60*/  I2FP.F32.U32 R0, R2 ;  /* 0x0000000200007245 */ /* 0x004fc80000201000 */
[----:B------:R-:W-:Y:S01]  /*7a70*/  F2FP.BF16.F32.PACK_AB R0, RZ, R0 ;  /* 0x00000000ff00723e */ /* 0x000fe200000010ff */
[----:B------:R-:W-:Y:S06]  /*7a80*/  BRA `(.L_x_3100) ;  /* 0x0000000c00a47947 */ /* 0x000fec0003800000 */
.L_x_3097:
        /* <DEDUP_REMOVED lines=10> */
.L_x_3102:
[----:B------:R-:W2:Y:S02]  /*7b30*/  LDG.E R2, desc[UR36][R2.64] ;  /* 0x0000002402027981 */ /* 0x000ea4000c1e1900 */
[----:B--2---:R-:W-:-:S04]  /*7b40*/  I2FP.F32.S32 R0, R2 ;  /* 0x0000000200007245 */ /* 0x004fc80000201400 */
[----:B------:R-:W-:Y:S01]  /*7b50*/  F2FP.BF16.F32.PACK_AB R0, RZ, R0 ;  /* 0x00000000ff00723e */ /* 0x000fe200000010ff */
[----:B------:R-:W-:Y:S06]  /*7b60*/  BRA `(.L_x_3100) ;  /* 0x0000000c006c7947 */ /* 0x000fec0003800000 */
.L_x_3101:
[----:B------:R-:W2:Y:S02]  /*7b70*/  LDG.E.U16 R2, desc[UR36][R2.64] ;  /* 0x0000002402027981 */ /* 0x000ea4000c1e1500 */
[----:B--2---:R-:W0:Y:S02]  /*7b80*/  I2F.S16 R0, R2 ;  /* 0x0000000200007306 */ /* 0x004e240000101400 */
[----:B0-----:R-:W-:Y:S01]  /*7b90*/  F2FP.BF16.F32.PACK_AB R0, RZ, R0 ;  /* 0x00000000ff00723e */ /* 0x001fe200000010ff */
[----:B------:R-:W-:Y:S06]  /*7ba0*/  BRA `(.L_x_3100) ;  /* 0x0000000c005c7947 */ /* 0x000fec0003800000 */
.L_x_3096:
        /* <DEDUP_REMOVED lines=9> */
.L_x_3104:
[----:B------:R-:W2:Y:S02]  /*7c40*/  LDG.E.U16 R0, desc[UR36][R2.64] ;  /* 0x0000002402007981 */ /* 0x000ea4000c1e1500 */
[----:B--2---:R-:W-:-:S05]  /*7c50*/  HADD2.F32 R0, -RZ, R0.H0_H0 ;  /* 0x20000000ff007230 */ /* 0x004fca0000004100 */
[----:B------:R-:W-:Y:S01]  /*7c60*/  F2FP.BF16.F32.PACK_AB R0, RZ, R0 ;  /* 0x00000000ff00723e */ /* 0x000fe200000010ff */
[----:B------:R-:W-:Y:S06]  /*7c70*/  BRA `(.L_x_3100) ;  /* 0x0000000c00287947 */ /* 0x000fec0003800000 */
.L_x_3103:
        /* <DEDUP_REMOVED lines=9> */
.L_x_3106:
[----:B------:R-:W2:Y:S02]  /*7d10*/  LDG.E.U16 R2, desc[UR36][R2.64] ;  /* 0x0000002402027981 */ /* 0x000ea4000c1e1500 */
[----:B--2---:R-:W-:-:S05]  /*7d20*/  HADD2.F32 R0, -RZ, R2.H0_H0 ;  /* 0x20000002ff007230 */ /* 0x004fca0000004100 */
[----:B------:R-:W-:Y:S01]  /*7d30*/  F2FP.BF16.F32.PACK_AB R0, RZ, R0 ;  /* 0x00000000ff00723e */ /* 0x000fe200000010ff */
[----:B------:R-:W-:Y:S06]  /*7d40*/  BRA `(.L_x_3100) ;  /* 0x0000000800f47947 */ /* 0x000fec0003800000 */
.L_x_3105:
        /* <DEDUP_REMOVED lines=12> */
.L_x_3095:
        /* <DEDUP_REMOVED lines=13> */
.L_x_3109:
        /* <DEDUP_REMOVED lines=12> */
.L_x_3108:
        /* <DEDUP_REMOVED lines=27> */
.L_x_3111:
        /* <DEDUP_REMOVED lines=13> */
.L_x_3110:
[----:B------:R0:W5:Y:S01]  /*8220*/  LDG.E.U16 R0, desc[UR36][R2.64] ;  /* 0x0000002402007981 */ /* 0x000162000c1e1500 */
[----:B------:R-:W-:Y:S05]  /*8230*/  BRA `(.L_x_3100) ;  /* 0x0000000400b87947 */ /* 0x000fea0003800000 */
.L_x_3107:
        /* <DEDUP_REMOVED lines=12> */
.L_x_3114:
        /* <DEDUP_REMOVED lines=21> */
.L_x_3118:
[----:B------:R-:W-:Y:S05]  /*8450*/  BSYNC.RECONVERGENT B1 ;  /* 0x0000000000017941 */ /* 0x000fea0003800200 */
.L_x_3117:
[----:B------:R-:W-:Y:S01]  /*8460*/  IMAD.SHL.U32 R0, R0, 0x100000, RZ ;  /* 0x0010000000007824 */ /* 0x000fe200078e00ff */
[----:B------:R-:W-:-:S04]  /*8470*/  LEA R2, R2, 0x3b800000, 0x17 ;  /* 0x3b80000002027811 */ /* 0x000fc800078eb8ff */
[----:B------:R-:W-:-:S07]  /*8480*/  LOP3.LUT R0, R2, R0, R7, 0xfe, !PT ;  /* 0x0000000002007212 */ /* 0x000fce00078efe07 */
.L_x_3116:
[----:B------:R-:W-:Y:S05]  /*8490*/  BSYNC.RECONVERGENT B0 ;  /* 0x0000000000007941 */ /* 0x000fea0003800200 */
.L_x_3115:
[----:B------:R-:W-:Y:S01]  /*84a0*/  F2FP.BF16.F32.PACK_AB R0, RZ, R0 ;  /* 0x00000000ff00723e */ /* 0x000fe200000010ff */
[----:B------:R-:W-:Y:S06]  /*84b0*/  BRA `(.L_x_3100) ;  /* 0x0000000400187947 */ /* 0x000fec0003800000 */
.L_x_3113:
        /* <DEDUP_REMOVED lines=21> */
.L_x_3122:
[----:B------:R-:W-:Y:S05]  /*8610*/  BSYNC.RECONVERGENT B1 ;  /* 0x0000000000017941 */ /* 0x000fea0003800200 */
.L_x_3121:
[----:B------:R-:W-:Y:S02]  /*8620*/  SHF.L.U32 R0, R0, 0x15, RZ ;  /* 0x0000001500007819 */ /* 0x000fe400000006ff */
[----:B------:R-:W-:-:S04]  /*8630*/  LEA R2, R2, 0x37800000, 0x17 ;  /* 0x3780000002027811 */ /* 0x000fc800078eb8ff */
[----:B------:R-:W-:-:S07]  /*8640*/  LOP3.LUT R0, R2, R0, R7, 0xfe, !PT ;  /* 0x0000000002007212 */ /* 0x000fce00078efe07 */
.L_x_3120:
[----:B------:R-:W-:Y:S05]  /*8650*/  BSYNC.RECONVERGENT B0 ;  /* 0x0000000000007941 */ /* 0x000fea0003800200 */
.L_x_3119:
[----:B------:R-:W-:Y:S01]  /*8660*/  F2FP.BF16.F32.PACK_AB R0, RZ, R0 ;  /* 0x00000000ff00723e */ /* 0x000fe200000010ff */
[----:B------:R-:W-:Y:S06]  /*8670*/  BRA `(.L_x_3100) ;  /* 0x0000000000a87947 */ /* 0x000fec0003800000 */
.L_x_3112:
        /* <DEDUP_REMOVED lines=14> */
.L_x_3126:
[----:B------:R-:W-:Y:S05]  /*8760*/  BSYNC.RECONVERGENT B0 ;  /* 0x0000000000007941 */ /* 0x000fea0003800200 */
.L_x_3125:
[----:B------:R-:W-:Y:S01]  /*8770*/  F2FP.BF16.F32.PACK_AB R0, RZ, R0 ;  /* 0x00000000ff00723e */ /* 0x000fe200000010ff */
[----:B------:R-:W-:Y:S06]  /*8780*/  BRA `(.L_x_3100) ;  /* 0x0000000000647947 */ /* 0x000fec0003800000 */
.L_x_3099:
        /* <DEDUP_REMOVED lines=16> */
.L_x_3127:
[----:B------:R-:W-:Y:S01]  /*8890*/  PRMT R0, RZ, 0x7610, R0 ;  /* 0x00007610ff007816 */ /* 0x000fe20000000000 */
[----:B------:R-:W-:Y:S06]  /*88a0*/  BRA `(.L_x_3100) ;  /* 0x00000000001c7947 */ /* 0x000fec0003800000 */
.L_x_3124:
[----:B------:R-:W2:Y:S02]  /*88b0*/  LDG.E.64 R2, desc[UR36][R2.64] ;  /* 0x0000002402027981 */ /* 0x000ea4000c1e1b00 */
[----:B--2---:R-:W0:Y:S02]  /*88c0*/  I2F.U64 R0, R2 ;  /* 0x0000000200007312 */ /* 0x004e240000301000 */
[----:B0-----:R-:W-:Y:S01]  /*88d0*/  F2FP.BF16.F32.PACK_AB R0, RZ, R0 ;  /* 0x00000000ff00723e */ /* 0x001fe200000010ff */
[----:B------:R-:W-:Y:S06]  /*88e0*/  BRA `(.L_x_3100) ;  /* 0x00000000000c7947 */ /* 0x000fec0003800000 */
.L_x_3123:
[----:B------:R-:W2:Y:S02]  /*88f0*/  LDG.E R2, desc[UR36][R2.64] ;  /* 0x0000002402027981 */ /* 0x000ea4000c1e1900 */
[----:B--2---:R-:W-:-:S04]  /*8900*/  I2FP.F32.U32 R0, R2 ;  /* 0x0000000200007245 */ /* 0x004fc80000201000 */
[----:B------:R-:W-:-:S07]  /*8910*/  F2FP.BF16.F32.PACK_AB R0, RZ, R0 ;  /* 0x00000000ff00723e */ /* 0x000fce00000010ff */
.L_x_3100:
[----:B------:R-:W1:Y:S01]  /*8920*/  LDCU.64 UR6, c[0x0][0x580] ;  /* 0x0000b000ff0677ac */ /* 0x000e620008000a00 */
[----:B-----5:R-:W-:Y:S02]  /*8930*/  IMAD.U32 R0, R0, 0x10000, RZ ;  /* 0x0001000000007824 */ /* 0x020fe400078e00ff */
[----:B0-----:R-:W-:Y:S01]  /*8940*/  IMAD.U32 R3, R18, 0x10000, RZ ;  /* 0x0001000012037824 */ /* 0x001fe200078e00ff */
[----:B------:R-:W-:-:S04]  /*8950*/  UPRMT UR4, UR41, 0x9910, URZ ;  /* 0x0000991029047896 */ /* 0x000fc800080000ff */
[----:B------:R-:W-:Y:S01]  /*8960*/  LOP3.LUT R0, R0, 0x80000000, R3, 0xb8, !PT ;  /* 0x8000000000007812 */ /* 0x000fe200078eb803 */
[----:B------:R-:W-:-:S03]  /*8970*/  UISETP.GT.AND UP0, UPT, UR4, 0x9, UPT ;  /* 0x000000090400788c */ /* 0x000fc6000bf04270 */
[----:B------:R0:W2:Y:S01]  /*8980*/  F2F.BF16.F32 R5, R0 ;  /* 0x0000000000057304 */ /* 0x0000a20000202000 */
[----:B-1----:R-:W-:-:S04]  /*8990*/  IADD3 R2, P0, PT, R16, UR6, RZ ;  /* 0x0000000610027c10 */ /* 0x002fc8000ff1e0ff */
[----:B------:R-:W-:Y:S01]  /*89a0*/  IADD3.X R3, PT, PT, RZ, UR7, RZ, P0, !PT ;  /* 0x00000007ff037c10 */ /* 0x000fe200087fe4ff */
[----:B0-----:R-:W-:Y:S08]  /*89b0*/  BRA.U UP0, `(.L_x_3128) ;  /* 0x00000005000c7547 */ /* 0x001ff0000b800000 */
        /* <DEDUP_REMOVED lines=12> */
.L_x_3131:
[----:B--2---:R-:W-:-:S06]  /*8a80*/  IMAD.U32 R5, R5, 0x10000, RZ ;  /* 0x0001000005057824 */ /* 0x004fcc00078e00ff */
[----:B------:R-:W0:Y:S02]  /*8a90*/  F2I.S64.TRUNC R4, R5 ;  /* 0x0000000500047311 */ /* 0x000e24000020d900 */
[----:B0-----:R4:W-:Y:S01]  /*8aa0*/  STG.E.U8 desc[UR36][R2.64], R4 ;  /* 0x0000000402007986 */ /* 0x0019e2000c101124 */
[----:B------:R-:W-:Y:S05]  /*8ab0*/  BRA `(.L_x_3133) ;  /* 0x0000000c006c7947 */ /* 0x000fea0003800000 */
.L_x_3130:
        /* <DEDUP_REMOVED lines=10> */
.L_x_3135:
[----:B--2---:R-:W-:-:S06]  /*8b60*/  IMAD.U32 R5, R5, 0x10000, RZ ;  /* 0x0001000005057824 */ /* 0x004fcc00078e00ff */
[----:B------:R-:W0:Y:S02]  /*8b70*/  F2I.FTZ.TRUNC.NTZ R5, R5 ;  /* 0x0000000500057305 */ /* 0x000e24000021f100 */
[----:B0-----:R2:W-:Y:S01]  /*8b80*/  STG.E desc[UR36][R2.64], R5 ;  /* 0x0000000502007986 */ /* 0x0015e2000c101924 */
[----:B------:R-:W-:Y:S05]  /*8b90*/  BRA `(.L_x_3133) ;  /* 0x0000000c00347947 */ /* 0x000fea0003800000 */
.L_x_3134:
[----:B--2---:R-:W-:-:S06]  /*8ba0*/  IMAD.U32 R5, R5, 0x10000, RZ ;  /* 0x0001000005057824 */ /* 0x004fcc00078e00ff */
[----:B------:R-:W0:Y:S02]  /*8bb0*/  F2I.FTZ.TRUNC.NTZ R5, R5 ;  /* 0x0000000500057305 */ /* 0x000e24000021f100 */
[----:B0-----:R0:W-:Y:S01]  /*8bc0*/  STG.E.U16 desc[UR36][R2.64], R5 ;  /* 0x0000000502007986 */ /* 0x0011e2000c101524 */
[----:B------:R-:W-:Y:S05]  /*8bd0*/  BRA `(.L_x_3133) ;  /* 0x0000000c00247947 */ /* 0x000fea0003800000 */
.L_x_3129:
[----:B------:R-:W-:-:S09]  /*8be0*/  UISETP.GT.AND UP0, UPT, UR4, 0x6, UPT ;  /* 0x000000060400788c */ /* 0x000fd2000bf04270 */
[----:B------:R-:W-:Y:S05]  /*8bf0*/  BRA.U UP0, `(.L_x_3136) ;  /* 0x00000001002c7547 */ /* 0x000fea000b800000 */
[----:B------:R-:W-:-:S09]  /*8c00*/  UISETP.NE.AND UP0, UPT, UR4, 0x5, UPT ;  /* 0x000000050400788c */ /* 0x000fd2000bf05270 */
[----:B------:R-:W-:Y:S05]  /*8c10*/  BRA.U !UP0, `(.L_x_3137) ;  /* 0x0000000108147547 */ /* 0x000fea000b800000 */
[----:B------:R-:W-:-:S09]  /*8c20*/  UISETP.NE.AND UP0, UPT, UR4, 0x6, UPT ;  /* 0x000000060400788c */ /* 0x000fd2000bf05270 */
[----:B------:R-:W-:Y:S05]  /*8c30*/  BRA.U UP0, `(.L_x_3132) ;  /* 0x0000000900307547 */ /* 0x000fea000b800000 */
[----:B--2---:R-:W-:-:S05]  /*8c40*/  SHF.L.U32 R5, R5, 0x10, RZ ;  /* 0x0000001005057819 */ /* 0x004fca00000006ff */
[----:B------:R0:W-:Y:S01]  /*8c50*/  STG.E desc[UR36][R2.64], R5 ;  /* 0x0000000502007986 */ /* 0x0001e2000c101924 */
[----:B------:R-:W-:Y:S05]  /*8c60*/  BRA `(.L_x_3133) ;  /* 0x0000000c00007947 */ /* 0x000fea0003800000 */
.L_x_3137:
[----:B--2---:R-:W-:-:S05]  /*8c70*/  IMAD.U32 R0, R5, 0x10000, RZ ;  /* 0x0001000005007824 */ /* 0x004fca00078e00ff */
[----:B------:R-:W-:-:S05]  /*8c80*/  F2FP.F16.F32.PACK_AB R0, RZ, R0 ;  /* 0x00000000ff00723e */ /* 0x000fca00000000ff */
[----:B------:R0:W-:Y:S01]  /*8c90*/  STG.E.U16 desc[UR36][R2.64], R0 ;  /* 0x0000000002007986 */ /* 0x0001e2000c101524 */
[----:B------:R-:W-:Y:S05]  /*8ca0*/  BRA `(.L_x_3133) ;  /* 0x0000000800f07947 */ /* 0x000fea0003800000 */
.L_x_3136:
        /* <DEDUP_REMOVED lines=10> */
.L_x_3139:
[----:B--2---:R-:W-:-:S05]  /*8d50*/  IMAD.U32 R5, R5, 0x10000, RZ ;  /* 0x0001000005057824 */ /* 0x004fca00078e00ff */
[----:B------:R-:W-:-:S04]  /*8d60*/  F2FP.F16.F32.PACK_AB R5, RZ, R5 ;  /* 0x00000005ff05723e */ /* 0x000fc800000000ff */
[----:B------:R-:W-:-:S05]  /*8d70*/  PRMT R5, R5, 0x5410, RZ ;  /* 0x0000541005057816 */ /* 0x000fca00000000ff */
[----:B------:R0:W-:Y:S01]  /*8d80*/  STG.E desc[UR36][R2.64], R5 ;  /* 0x0000000502007986 */ /* 0x0001e2000c101924 */
[----:B------:R-:W-:Y:S05]  /*8d90*/  BRA `(.L_x_3133) ;  /* 0x0000000800b47947 */ /* 0x000fea0003800000 */
.L_x_3138:
[----:B--2---:R-:W-:-:S04]  /*8da0*/  IMAD.U32 R4, R5, 0x10000, RZ ;  /* 0x0001000005047824 */ /* 0x004fc800078e00ff */
[----:B------:R-:W-:-:S06]  /*8db0*/  FMUL.FTZ R4, R4, 1 ;  /* 0x3f80000004047820 */ /* 0x000fcc0000410000 */
[----:B------:R-:W0:Y:S02]  /*8dc0*/  F2F.F64.F32 R4, R4 ;  /* 0x0000000400047310 */ /* 0x000e240000201800 */
[----:B0-----:R0:W-:Y:S01]  /*8dd0*/  STG.E.64 desc[UR36][R2.64], R4 ;  /* 0x0000000402007986 */ /* 0x0011e2000c101b24 */
[----:B------:R-:W-:Y:S05]  /*8de0*/  BRA `(.L_x_3133) ;  /* 0x0000000800a07947 */ /* 0x000fea0003800000 */
.L_x_3128:
        /* <DEDUP_REMOVED lines=10> */
[----:B--2---:R-:W-:-:S06]  /*8e90*/  SHF.L.U32 R5, R5, 0x10, RZ ;  /* 0x0000001005057819 */ /* 0x004fcc00000006ff */
[----:B------:R-:W0:Y:S02]  /*8ea0*/  F2I.FTZ.U32.TRUNC.NTZ R5, R5 ;  /* 0x0000000500057305 */ /* 0x000e24000021f000 */
[----:B0-----:R0:W-:Y:S01]  /*8eb0*/  STG.E.U16 desc[UR36][R2.64], R5 ;  /* 0x0000000502007986 */ /* 0x0011e2000c101524 */
[----:B------:R-:W-:Y:S05]  /*8ec0*/  BRA `(.L_x_3133) ;  /* 0x0000000800687947 */ /* 0x000fea0003800000 */
.L_x_3143:
        /* <DEDUP_REMOVED lines=18> */
.L_x_3146:
[----:B------:R-:W-:-:S04]  /*8ff0*/  SHF.R.U32.HI R5, RZ, 0x18, R5 ;  /* 0x00000018ff057819 */ /* 0x000fc80000011605 */
[----:B------:R-:W-:-:S07]  /*9000*/  LOP3.LUT R0, R0, 0x80, R5, 0xf8, !PT ;  /* 0x0000008000007812 */ /* 0x000fce00078ef805 */
.L_x_3145:
[----:B------:R-:W-:Y:S05]  /*9010*/  BSYNC.RECONVERGENT B0 ;  /* 0x0000000000007941 */ /* 0x000fea0003800200 */
.L_x_3144:
[----:B------:R0:W-:Y:S01]  /*9020*/  STG.E.U8 desc[UR36][R2.64], R0 ;  /* 0x0000000002007986 */ /* 0x0001e2000c101124 */
[----:B------:R-:W-:Y:S05]  /*9030*/  BRA `(.L_x_3133) ;  /* 0x00000008000c7947 */ /* 0x000fea0003800000 */
.L_x_3142:
        /* <DEDUP_REMOVED lines=18> */
.L_x_3149:
[----:B------:R-:W-:-:S04]  /*9160*/  SHF.R.U32.HI R5, RZ, 0x18, R5 ;  /* 0x00000018ff057819 */ /* 0x000fc80000011605 */
[----:B------:R-:W-:-:S07]  /*9170*/  LOP3.LUT R0, R0, 0x80, R5, 0xf8, !PT ;  /* 0x0000008000007812 */ /* 0x000fce00078ef805 */
.L_x_3148:
[----:B------:R-:W-:Y:S05]  /*9180*/  BSYNC.RECONVERGENT B0 ;  /* 0x0000000000007941 */ /* 0x000fea0003800200 */
.L_x_3147:
[----:B------:R0:W-:Y:S01]  /*9190*/  STG.E.U8 desc[UR36][R2.64], R0 ;  /* 0x0000000002007986 */ /* 0x0001e2000c101124 */
[----:B------:R-:W-:Y:S05]  /*91a0*/  BRA `(.L_x_3133) ;  /* 0x0000000400b07947 */ /* 0x000fea0003800000 */
.L_x_3141:
        /* <DEDUP_REMOVED lines=22> */
.L_x_3151:
[----:B--2---:R-:W-:-:S06]  /*9310*/  SHF.L.U32 R5, R5, 0x10, RZ ;  /* 0x0000001005057819 */ /* 0x004fcc00000006ff */
[----:B------:R-:W0:Y:S02]  /*9320*/  F2I.U64.TRUNC R4, R5 ;  /* 0x0000000500047311 */ /* 0x000e24000020d800 */
[----:B0-----:R0:W-:Y:S01]  /*9330*/  STG.E.64 desc[UR36][R2.64], R4 ;  /* 0x0000000402007986 */ /* 0x0011e2000c101b24 */
[----:B------:R-:W-:Y:S05]  /*9340*/  BRA `(.L_x_3133) ;  /* 0x0000000400487947 */ /* 0x000fea0003800000 */
.L_x_3150:
[----:B--2---:R-:W-:-:S06]  /*9350*/  IMAD.U32 R5, R5, 0x10000, RZ ;  /* 0x0001000005057824 */ /* 0x004fcc00078e00ff */
[----:B------:R-:W0:Y:S02]  /*9360*/  F2I.FTZ.U32.TRUNC.NTZ R5, R5 ;  /* 0x0000000500057305 */ /* 0x000e24000021f000 */
[----:B0-----:R0:W-:Y:S01]  /*9370*/  STG.E desc[UR36][R2.64], R5 ;  /* 0x0000000502007986 */ /* 0x0011e2000c101924 */
[----:B------:R-:W-:Y:S05]  /*9380*/  BRA `(.L_x_3133) ;  /* 0x0000000400387947 */ /* 0x000fea0003800000 */
.L_x_3140:
        /* <DEDUP_REMOVED lines=11> */
.L_x_3153:
[----:B--2---:R-:W-:Y:S02]  /*9440*/  SHF.L.U32 R5, R5, 0x10, RZ ;  /* 0x0000001005057819 */ /* 0x004fe400000006ff */
[----:B------:R-:W-:-:S03]  /*9450*/  CS2R R6, SRZ ;  /* 0x0000000000067805 */ /* 0x000fc6000001ff00 */
[----:B------:R-:W-:-:S06]  /*9460*/  FMUL.FTZ R5, R5, 1 ;  /* 0x3f80000005057820 */ /* 0x000fcc0000410000 */
[----:B------:R-:W0:Y:S02]  /*9470*/  F2F.F64.F32 R4, R5 ;  /* 0x0000000500047310 */ /* 0x000e240000201800 */
[----:B0-----:R0:W-:Y:S01]  /*9480*/  STG.E.128 desc[UR36][R2.64], R4 ;  /* 0x0000000402007986 */ /* 0x0011e2000c101d24 */
[----:B------:R-:W-:Y:S05]  /*9490*/  BRA `(.L_x_3133) ;  /* 0x0000000000f47947 */ /* 0x000fea0003800000 */
.L_x_3152:
[----:B------:R-:W-:-:S09]  /*94a0*/  UISETP.NE.AND UP0, UPT, UR4, 0xf, UPT ;  /* 0x0000000f0400788c */ /* 0x000fd2000bf05270 */
[----:B------:R-:W-:Y:S05]  /*94b0*/  BRA.U !UP0, `(.L_x_3154) ;  /* 0x0000000108e87547 */ /* 0x000fea000b800000 */
[----:B------:R-:W-:-:S09]  /*94c0*/  UISETP.NE.AND UP0, UPT, UR4, 0x17, UPT ;  /* 0x000000170400788c */ /* 0x000fd2000bf05270 */
[----:B------:R-:W-:Y:S05]  /*94d0*/  BRA.U !UP0, `(.L_x_3155) ;  /* 0x0000000108907547 */ /* 0x000fea000b800000 */
[----:B------:R-:W-:-:S09]  /*94e0*/  UISETP.NE.AND UP0, UPT, UR4, 0x18, UPT ;  /* 0x000000180400788c */ /* 0x000fd2000bf05270 */
[----:B------:R-:W-:Y:S05]  /*94f0*/  BRA.U !UP0, `(.L_x_3156) ;  /* 0x0000000108447547 */ /* 0x000fea000b800000 */
.L_x_3132:
[----:B------:R-:W-:Y:S01]  /*9500*/  MOV R2, 0x0 ;  /* 0x0000000000027802 */ /* 0x000fe20000000f00 */
[----:B------:R-:W0:Y:S01]  /*9510*/  LDCU.64 UR4, c[0x4][0x128] ;  /* 0x01002500ff0477ac */ /* 0x000e220008000a00 */
[----:B------:R-:W-:Y:S02]  /*9520*/  HFMA2 R13, -RZ, RZ, 0, 0 ;  /* 0x00000000ff0d7431 */ /* 0x000fe400000001ff */
[----:B------:R-:W-:Y:S01]  /*9530*/  IMAD.MOV.U32 R8, RZ, RZ, 0x65 ;  /* 0x00000065ff087424 */ /* 0x000fe200078e00ff */
[----:B------:R-:W1:Y:S01]  /*9540*/  LDCU.64 UR6, c[0x4][0x130] ;  /* 0x01002600ff0677ac */ /* 0x000e620008000a00 */
[----:B------:R-:W3:Y:S01]  /*9550*/  LDC.64 R2, c[0x4][R2] ;  /* 0x0100000002027b82 */ /* 0x000ee20000000a00 */
[----:B------:R-:W-:Y:S01]  /*9560*/  IMAD.MOV.U32 R12, RZ, RZ, 0x1 ;  /* 0x00000001ff0c7424 */ /* 0x000fe200078e00ff */
[----:B------:R-:W4:Y:S01]  /*9570*/  LDCU.64 UR8, c[0x4][0x30] ;  /* 0x01000600ff0877ac */ /* 0x000f220008000a00 */
[----:B0-----:R-:W-:Y:S02]  /*9580*/  IMAD.U32 R4, RZ, RZ, UR4 ;  /* 0x00000004ff047e24 */ /* 0x001fe4000f8e00ff */
[----:B--2---:R-:W-:Y:S01]  /*9590*/  IMAD.U32 R5, RZ, RZ, UR5 ;  /* 0x00000005ff057e24 */ /* 0x004fe2000f8e00ff */
[----:B-1----:R-:W-:Y:S01]  /*95a0*/  MOV R6, UR6 ;  /* 0x0000000600067c02 */ /* 0x002fe20008000f00 */
[----:B------:R-:W-:-:S02]  /*95b0*/  IMAD.U32 R7, RZ, RZ, UR7 ;  /* 0x00000007ff077e24 */ /* 0x000fc4000f8e00ff */
[----:B----4-:R-:W-:Y:S01]  /*95c0*/  IMAD.U32 R10, RZ, RZ, UR8 ;  /* 0x00000008ff0a7e24 */ /* 0x010fe2000f8e00ff */
[----:B------:R-:W-:-:S07]  /*95d0*/  MOV R11, UR9 ;  /* 0x00000009000b7c02 */ /* 0x000fce0008000f00 */
[----:B------:R-:W-:-:S07]  /*95e0*/  LEPC R20, `(.L_x_3157) ;  /* 0x000000001014794e */ /* 0x000fce0000000000 */
[----:B---3--:R-:W-:Y:S05]  /*95f0*/  CALL.ABS.NOINC R2 ;  /* 0x0000000002007343 */ /* 0x008fea0003c00000 */
.L_x_3157:
[----:B------:R-:W-:Y:S05]  /*9600*/  BRA `(.L_x_3133) ;  /* 0x0000000000987947 */ /* 0x000fea0003800000 */
.L_x_3156:
        /* <DEDUP_REMOVED lines=13> */
.L_x_3159:
[----:B------:R-:W-:Y:S05]  /*96e0*/  BSYNC.RECONVERGENT B0 ;  /* 0x0000000000007941 */ /* 0x000fea0003800200 */
.L_x_3158:
[----:B------:R-:W-:-:S05]  /*96f0*/  LOP3.LUT R5, R0, 0x80, R5, 0xf8, !PT ;  /* 0x0000008000057812 */ /* 0x000fca00078ef805 */
[----:B------:R0:W-:Y:S01]  /*9700*/  STG.E.U8 desc[UR36][R2.64], R5 ;  /* 0x0000000502007986 */ /* 0x0001e2000c101124 */
[----:B------:R-:W-:Y:S05]  /*9710*/  BRA `(.L_x_3133) ;  /* 0x0000000000547947 */ /* 0x000fea0003800000 */
.L_x_3155:
        /* <DEDUP_REMOVED lines=12> */
.L_x_3161:
[----:B------:R-:W-:Y:S01]  /*97e0*/  IMAD.MOV.U32 R0, RZ, RZ, 0x7f ;  /* 0x0000007fff007424 */ /* 0x000fe200078e00ff */
[----:B------:R-:W-:-:S04]  /*97f0*/  ISETP.GT.U32.AND P0, PT, R4, 0x7f800000, PT ;  /* 0x7f8000000400780c */ /* 0x000fc80003f04070 */
[----:B------:R-:W-:-:S09]  /*9800*/  SEL R0, R0, 0x7c, P0 ;  /* 0x0000007c00007807 */ /* 0x000fd20000000000 */
.L_x_3162:
[----:B------:R-:W-:Y:S05]  /*9810*/  BSYNC.RECONVERGENT B0 ;  /* 0x0000000000007941 */ /* 0x000fea0003800200 */
.L_x_3160:
[----:B------:R-:W-:-:S04]  /*9820*/  SHF.R.U32.HI R5, RZ, 0x18, R5 ;  /* 0x00000018ff057819 */ /* 0x000fc80000011605 */
[----:B------:R-:W-:-:S05]  /*9830*/  LOP3.LUT R5, R0, 0x80, R5, 0xf8, !PT ;  /* 0x0000008000057812 */ /* 0x000fca00078ef805 */
[----:B------:R0:W-:Y:S01]  /*9840*/  STG.E.U8 desc[UR36][R2.64], R5 ;  /* 0x0000000502007986 */ /* 0x0001e2000c101124 */
[----:B------:R-:W-:Y:S05]  /*9850*/  BRA `(.L_x_3133) ;  /* 0x0000000000047947 */ /* 0x000fea0003800000 */
.L_x_3154:
[----:B--2---:R0:W-:Y:S02]  /*9860*/  STG.E.U16 desc[UR36][R2.64], R5 ;  /* 0x0000000502007986 */ /* 0x0041e4000c101524 */
.L_x_3133:
[----:B------:R-:W-:-:S07]  /*9870*/  VIADD R17, R17, 0x80 ;  /* 0x0000008011117836 */ /* 0x000fce0000000000 */
.L_x_3093:
[----:B------:R-:W-:Y:S05]  /*9880*/  BSYNC.RECONVERGENT B6 ;  /* 0x0000000000067941 */ /* 0x000fea0003800200 */
.L_x_3092:
[----:B------:R-:W5:Y:S02]  /*9890*/  LDCU UR4, c[0x0][0x380] ;  /* 0x00007000ff0477ac */ /* 0x000f640008000800 */
[----:B-----5:R-:W-:-:S13]  /*98a0*/  ISETP.GE.AND P0, PT, R17, UR4, PT ;  /* 0x0000000411007c0c */ /* 0x020fda000bf06270 */
[----:B------:R-:W-:Y:S05]  /*98b0*/  @P0 EXIT ;  /* 0x000000000000094d */ /* 0x000fea0003800000 */
[----:B------:R-:W5:Y:S01]  /*98c0*/  LDCU UR4, c[0x0][0x388] ;  /* 0x00007100ff0477ac */ /* 0x000f620008000800 */
[----:B0-----:R-:W-:Y:S01]  /*98d0*/  MOV R0, RZ ;  /* 0x000000ff00007202 */ /* 0x001fe20000000f00 */
        /* <DEDUP_REMOVED lines=301> */
.L_x_3163:
[----:B------:R-:W0:Y:S01]  /*abb0*/  LDCU.128 UR8, c[0x0][0x580] ;  /* 0x0000b000ff0877ac */ /* 0x000e220008000c00 */
[----:B------:R-:W-:-:S04]  /*abc0*/  UPRMT UR4, UR42, 0x9910, URZ ;  /* 0x000099102a047896 */ /* 0x000fc800080000ff */
[----:B------:R-:W-:Y:S01]  /*abd0*/  UISETP.GT.AND UP0, UPT, UR4, 0x9, UPT ;  /* 0x000000090400788c */ /* 0x000fe2000bf04270 */
[----:B0-----:R-:W-:Y:S02]  /*abe0*/  IADD3 R16, P0, PT, R16, UR8, RZ ;  /* 0x0000000810107c10 */ /* 0x001fe4000ff1e0ff */
[----:B-1234-:R-:W-:-:S03]  /*abf0*/  IADD3 R2, P1, PT, R0, UR10, RZ ;  /* 0x0000000a00027c10 */ /* 0x01efc6000ff3e0ff */
        /* <DEDUP_REMOVED lines=15> */
.L_x_3167:
[----:B------:R-:W2:Y:S02]  /*acf0*/  LDG.E.U8 R2, desc[UR36][R2.64] ;  /* 0x0000002402027981 */ /* 0x000ea4000c1e1100 */
[----:B--2---:R-:W-:-:S04]  /*ad00*/  I2FP.F32.U32 R0, R2 ;  /* 0x0000000200007245 */ /* 0x004fc80000201000 */
[----:B------:R-:W-:Y:S01]  /*ad10*/  F2FP.BF16.F32.PACK_AB R0, RZ, R0 ;  /* 0x00000000ff00723e */ /* 0x000fe200000010ff */
[----:B------:R-:W-:Y:S06]  /*ad20*/  BRA `(.L_x_3169) ;  /* 0x0000000c00a47947 */ /* 0x000fec0003800000 */
.L_x_3166:
        /* <DEDUP_REMOVED lines=10> */
.L_x_3171:
[----:B------:R-:W2:Y:S02]  /*add0*/  LDG.E R2, desc[UR36][R2.64] ;  /* 0x0000002402027981 */ /* 0x000ea4000c1e1900 */
[----:B--2---:R-:W-:-:S04]  /*ade0*/  I2FP.F32.S32 R0, R2 ;  /* 0x0000000200007245 */ /* 0x004fc80000201400 */
[----:B------:R-:W-:Y:S01]  /*adf0*/  F2FP.BF16.F32.PACK_AB R0, RZ, R0 ;  /* 0x00000000ff00723e */ /* 0x000fe200000010ff */
[----:B------:R-:W-:Y:S06]  /*ae00*/  BRA `(.L_x_3169) ;  /* 0x0000000c006c7947 */ /* 0x000fec0003800000 */
.L_x_3170:
[----:B------:R-:W2:Y:S02]  /*ae10*/  LDG.E.U16 R2, desc[UR36][R2.64] ;  /* 0x0000002402027981 */ /* 0x000ea4000c1e1500 */
[----:B--2---:R-:W0:Y:S02]  /*ae20*/  I2F.S16 R0, R2 ;  /* 0x0000000200007306 */ /* 0x004e240000101400 */
[----:B0-----:R-:W-:Y:S01]  /*ae30*/  F2FP.BF16.F32.PACK_AB R0, RZ, R0 ;  /* 0x00000000ff00723e */ /* 0x001fe200000010ff */
[----:B------:R-:W-:Y:S06]  /*ae40*/  BRA `(.L_x_3169) ;  /* 0x0000000c005c7947 */ /* 0x000fec0003800000 */
.L_x_3165:
        /* <DEDUP_REMOVED lines=9> */
.L_x_3173:
[----:B------:R-:W2:Y:S02]  /*aee0*/  LDG.E.U16 R0, desc[UR36][R2.64] ;  /* 0x0000002402007981 */ /* 0x000ea4000c1e1500 */
[----:B--2---:R-:W-:-:S05]  /*aef0*/  HADD2.F32 R0, -RZ, R0.H0_H0 ;  /* 0x20000000ff007230 */ /* 0x004fca0000004100 */
[----:B------:R-:W-:Y:S01]  /*af00*/  F2FP.BF16.F32.PACK_AB R0, RZ, R0 ;  /* 0x00000000ff00723e */ /* 0x000fe200000010ff */
[----:B------:R-:W-:Y:S06]  /*af10*/  BRA `(.L_x_3169) ;  /* 0x0000000c00287947 */ /* 0x000fec0003800000 */
.L_x_3172:
        /* <DEDUP_REMOVED lines=9> */
.L_x_3175:
[----:B------:R-:W2:Y:S02]  /*afb0*/  LDG.E.U16 R2, desc[UR36][R2.64] ;  /* 0x0000002402027981 */ /* 0x000ea4000c1e1500 */
[----:B--2---:R-:W-:-:S05]  /*afc0*/  HADD2.F32 R0, -RZ, R2.H0_H0 ;  /* 0x20000002ff007230 */ /* 0x004fca0000004100 */
[----:B------:R-:W-:Y:S01]  /*afd0*/  F2FP.BF16.F32.PACK_AB R0, RZ, R0 ;  /* 0x00000000ff00723e */ /* 0x000fe200000010ff */
[----:B------:R-:W-:Y:S06]  /*afe0*/  BRA `(.L_x_3169) ;  /* 0x0000000800f47947 */ /* 0x000fec0003800000 */
.L_x_3174:
        /* <DEDUP_REMOVED lines=12> */
.L_x_3164:
        /* <DEDUP_REMOVED lines=13> */
.L_x_3178:
        /* <DEDUP_REMOVED lines=12> */
.L_x_3177:
        /* <DEDUP_REMOVED lines=27> */
.L_x_3180:
        /* <DEDUP_REMOVED lines=13> */
.L_x_3179:
[----:B------:R0:W5:Y:S01]  /*b4c0*/  LDG.E.U16 R0, desc[UR36][R2.64] ;  /* 0x0000002402007981 */ /* 0x000162000c1e1500 */
[----:B------:R-:W-:Y:S05]  /*b4d0*/  BRA `(.L_x_3169) ;  /* 0x0000000400b87947 */ /* 0x000fea0003800000 */
.L_x_3176:
        /* <DEDUP_REMOVED lines=12> */
.L_x_3183:
        /* <DEDUP_REMOVED lines=21> */
.L_x_3187:
[----:B------:R-:W-:Y:S05]  /*b6f0*/  BSYNC.RECONVERGENT B1 ;  /* 0x0000000000017941 */ /* 0x000fea0003800200 */
.L_x_3186:
[----:B------:R-:W-:Y:S01]  /*b700*/  IMAD.SHL.U32 R0, R0, 0x100000, RZ ;  /* 0x0010000000007824 */ /* 0x000fe200078e00ff */
[----:B------:R-:W-:-:S04]  /*b710*/  LEA R2, R2, 0x3b800000, 0x17 ;  /* 0x3b80000002027811 */ /* 0x000fc800078eb8ff */
[----:B------:R-:W-:-:S07]  /*b720*/  LOP3.LUT R0, R2, R0, R7, 0xfe, !PT ;  /* 0x0000000002007212 */ /* 0x000fce00078efe07 */
.L_x_3185:
[----:B------:R-:W-:Y:S05]  /*b730*/  BSYNC.RECONVERGENT B0 ;  /* 0x0000000000007941 */ /* 0x000fea0003800200 */
.L_x_3184:
[----:B------:R-:W-:Y:S01]  /*b740*/  F2FP.BF16.F32.PACK_AB R0, RZ, R0 ;  /* 0x00000000ff00723e */ /* 0x000fe200000010ff */
[----:B------:R-:W-:Y:S06]  /*b750*/  BRA `(.L_x_3169) ;  /* 0x0000000400187947 */ /* 0x000fec0003800000 */
.L_x_3182:
        /* <DEDUP_REMOVED lines=21> */
.L_x_3191:
[----:B------:R-:W-:Y:S05]  /*b8b0*/  BSYNC.RECONVERGENT B1 ;  /* 0x0000000000017941 */ /* 0x000fea0003800200 */
.L_x_3190:
[----:B------:R-:W-:Y:S02]  /*b8c0*/  SHF.L.U32 R0, R0, 0x15, RZ ;  /* 0x0000001500007819 */ /* 0x000fe400000006ff */
[----:B------:R-:W-:-:S04]  /*b8d0*/  LEA R2, R2, 0x37800000, 0x17 ;  /* 0x3780000002027811 */ /* 0x000fc800078eb8ff */
[----:B------:R-:W-:-:S07]  /*b8e0*/  LOP3.LUT R0, R2, R0, R7, 0xfe, !PT ;  /* 0x0000000002007212 */ /* 0x000fce00078efe07 */
.L_x_3189:
[----:B------:R-:W-:Y:S05]  /*b8f0*/  BSYNC.RECONVERGENT B0 ;  /* 0x0000000000007941 */ /* 0x000fea0003800200 */
.L_x_3188:
[----:B------:R-:W-:Y:S01]  /*b900*/  F2FP.BF16.F32.PACK_AB R0, RZ, R0 ;  /* 0x00000000ff00723e */ /* 0x000fe200000010ff */
[----:B------:R-:W-:Y:S06]  /*b910*/  BRA `(.L_x_3169) ;  /* 0x0000000000a87947 */ /* 0x000fec0003800000 */
.L_x_3181:
        /* <DEDUP_REMOVED lines=14> */
.L_x_3195:
[----:B------:R-:W-:Y:S05]  /*ba00*/  BSYNC.RECONVERGENT B0 ;  /* 0x0000000000007941 */ /* 0x000fea0003800200 */
.L_x_3194:
[----:B------:R-:W-:Y:S01]  /*ba10*/  F2FP.BF16.F32.PACK_AB R0, RZ, R0 ;  /* 0x00000000ff00723e */ /* 0x000fe200000010ff */
[----:B------:R-:W-:Y:S06]  /*ba20*/  BRA `(.L_x_3169) ;  /* 0x0000000000647947 */ /* 0x000fec0003800000 */
.L_x_3168:
        /* <DEDUP_REMOVED lines=16> */
.L_x_3196:
[----:B------:R-:W-:Y:S01]  /*bb30*/  PRMT R0, RZ, 0x7610, R0 ;  /* 0x00007610ff007816 */ /* 0x000fe20000000000 */
[----:B------:R-:W-:Y:S06]  /*bb40*/  BRA `(.L_x_3169) ;  /* 0x00000000001c7947 */ /* 0x000fec0003800000 */
.L_x_3193:
[----:B------:R-:W2:Y:S02]  /*bb50*/  LDG.E.64 R2, desc[UR36][R2.64] ;  /* 0x0000002402027981 */ /* 0x000ea4000c1e1b00 */
[----:B--2---:R-:W0:Y:S02]  /*bb60*/  I2F.U64 R0, R2 ;  /* 0x0000000200007312 */ /* 0x004e240000301000 */
[----:B0-----:R-:W-:Y:S01]  /*bb70*/  F2FP.BF16.F32.PACK_AB R0, RZ, R0 ;  /* 0x00000000ff00723e */ /* 0x001fe200000010ff */
[----:B------:R-:W-:Y:S06]  /*bb80*/  BRA `(.L_x_3169) ;  /* 0x00000000000c7947 */ /* 0x000fec0003800000 */
.L_x_3192:
[----:B------:R-:W2:Y:S02]  /*bb90*/  LDG.E R2, desc[UR36][R2.64] ;  /* 0x0000002402027981 */ /* 0x000ea4000c1e1900 */
[----:B--2---:R-:W-:-:S04]  /*bba0*/  I2FP.F32.U32 R0, R2 ;  /* 0x0000000200007245 */ /* 0x004fc80000201000 */
[----:B------:R-:W-:-:S07]  /*bbb0*/  F2FP.BF16.F32.PACK_AB R0, RZ, R0 ;  /* 0x00000000ff00723e */ /* 0x000fce00000010ff */
.L_x_3169:
[----:B-----5:R-:W-:Y:S01]  /*bbc0*/  IMAD.U32 R0, R0, 0x10000, RZ ;  /* 0x0001000000007824 */ /* 0x020fe200078e00ff */
[----:B------:R-:W-:Y:S01]  /*bbd0*/  UPRMT UR4, UR41, 0x9910, URZ ;  /* 0x0000991029047896 */ /* 0x000fe200080000ff */
[----:B0-----:R-:W-:-:S03]  /*bbe0*/  IMAD.U32 R3, R18, 0x10000, RZ ;  /* 0x0001000012037824 */ /* 0x001fc600078e00ff */
[----:B------:R-:W-:Y:S02]  /*bbf0*/  UISETP.GT.AND UP0, UPT, UR4, 0x9, UPT ;  /* 0x000000090400788c */ /* 0x000fe4000bf04270 */
[----:B------:R-:W-:-:S04]  /*bc00*/  LOP3.LUT R0, R0, 0x80000000, R3, 0xb8, !PT ;  /* 0x8000000000007812 */ /* 0x000fc800078eb803 */
[----:B------:R0:W1:Y:S03]  /*bc10*/  F2F.BF16.F32 R3, R0 ;  /* 0x0000000000037304 */ /* 0x0000660000202000 */
        /* <DEDUP_REMOVED lines=9> */
[----:B01----:R-:W-:-:S04]  /*bcb0*/  SHF.L.U32 R0, R3, 0x10, RZ ;  /* 0x0000001003007819 */ /* 0x003fc800000006ff */
[----:B------:R-:W0:Y:S02]  /*bcc0*/  F2I.FTZ.TRUNC.NTZ R3, R0 ;  /* 0x0000000000037305 */ /* 0x000e24000021f100 */
[----:B0-----:R-:W-:Y:S01]  /*bcd0*/  STG.E.U8 desc[UR36][R16.64], R3 ;  /* 0x0000000310007986 */ /* 0x001fe2000c101124 */
[----:B------:R-:W-:Y:S05]  /*bce0*/  EXIT ;  /* 0x000000000000794d */ /* 0x000fea0003800000 */
.L_x_3200:
[----:B-1----:R-:W-:-:S06]  /*bcf0*/  IMAD.U32 R3, R3, 0x10000, RZ ;  /* 0x0001000003037824 */ /* 0x002fcc00078e00ff */
[----:B------:R-:W1:Y:S02]  /*bd00*/  F2I.S64.TRUNC R2, R3 ;  /* 0x0000000300027311 */ /* 0x000e64000020d900 */
[----:B-1----:R-:W-:Y:S01]  /*bd10*/  STG.E.U8 desc[UR36][R16.64], R2 ;  /* 0x0000000210007986 */ /* 0x002fe2000c101124 */
[----:B------:R-:W-:Y:S05]  /*bd20*/  EXIT ;  /* 0x000000000000794d */ /* 0x000fea0003800000 */
.L_x_3199:
        /* <DEDUP_REMOVED lines=10> */
.L_x_3203:
[----:B-1----:R-:W-:-:S06]  /*bdd0*/  SHF.L.U32 R3, R3, 0x10, RZ ;  /* 0x0000001003037819 */ /* 0x002fcc00000006ff */
[----:B------:R-:W1:Y:S02]  /*bde0*/  F2I.FTZ.TRUNC.NTZ R3, R3 ;  /* 0x0000000300037305 */ /* 0x000e64000021f100 */
[----:B-1----:R-:W-:Y:S01]  /*bdf0*/  STG.E desc[UR36][R16.64], R3 ;  /* 0x0000000310007986 */ /* 0x002fe2000c101924 */
[----:B------:R-:W-:Y:S05]  /*be00*/  EXIT ;  /* 0x000000000000794d */ /* 0x000fea0003800000 */
.L_x_3202:
[----:B-1----:R-:W-:-:S06]  /*be10*/  IMAD.U32 R3, R3, 0x10000, RZ ;  /* 0x0001000003037824 */ /* 0x002fcc00078e00ff */
[----:B------:R-:W1:Y:S02]  /*be20*/  F2I.FTZ.TRUNC.NTZ R3, R3 ;  /* 0x0000000300037305 */ /* 0x000e64000021f100 */
[----:B-1----:R-:W-:Y:S01]  /*be30*/  STG.E.U16 desc[UR36][R16.64], R3 ;  /* 0x0000000310007986 */ /* 0x002fe2000c101524 */
[----:B------:R-:W-:Y:S05]  /*be40*/  EXIT ;  /* 0x000000000000794d */ /* 0x000fea0003800000 */
.L_x_3198:
        /* <DEDUP_REMOVED lines=9> */
.L_x_3205:
[----:B01----:R-:W-:-:S04]  /*bee0*/  SHF.L.U32 R0, R3, 0x10, RZ ;  /* 0x0000001003007819 */ /* 0x003fc800000006ff */
[----:B------:R-:W-:-:S05]  /*bef0*/  F2FP.F16.F32.PACK_AB R0, RZ, R0 ;  /* 0x00000000ff00723e */ /* 0x000fca00000000ff */
[----:B------:R-:W-:Y:S01]  /*bf00*/  STG.E.U16 desc[UR36][R16.64], R0 ;  /* 0x0000000010007986 */ /* 0x000fe2000c101524 */
[----:B------:R-:W-:Y:S05]  /*bf10*/  EXIT ;  /* 0x000000000000794d */ /* 0x000fea0003800000 */
.L_x_3204:
        /* <DEDUP_REMOVED lines=10> */
.L_x_3207:
[----:B-1----:R-:W-:-:S04]  /*bfc0*/  SHF.L.U32 R3, R3, 0x10, RZ ;  /* 0x0000001003037819 */ /* 0x002fc800000006ff */
[----:B------:R-:W-:-:S04]  /*bfd0*/  F2FP.F16.F32.PACK_AB R3, RZ, R3 ;  /* 0x00000003ff03723e */ /* 0x000fc800000000ff */
[----:B------:R-:W-:-:S05]  /*bfe0*/  PRMT R3, R3, 0x5410, RZ ;  /* 0x0000541003037816 */ /* 0x000fca00000000ff */
[----:B------:R-:W-:Y:S01]  /*bff0*/  STG.E desc[UR36][R16.64], R3 ;  /* 0x0000000310007986 */ /* 0x000fe2000c101924 */
[----:B------:R-:W-:Y:S05]  /*c000*/  EXIT ;  /* 0x000000000000794d */ /* 0x000fea0003800000 */
.L_x_3206:
[----:B-1----:R-:W-:-:S04]  /*c010*/  IMAD.U32 R2, R3, 0x10000, RZ ;  /* 0x0001000003027824 */ /* 0x002fc800078e00ff */
[----:B------:R-:W-:-:S06]  /*c020*/  FMUL.FTZ R2, R2, 1 ;  /* 0x3f80000002027820 */ /* 0x000fcc0000410000 */
[----:B------:R-:W1:Y:S02]  /*c030*/  F2F.F64.F32 R2, R2 ;  /* 0x0000000200027310 */ /* 0x000e640000201800 */
[----:B-1----:R-:W-:Y:S01]  /*c040*/  STG.E.64 desc[UR36][R16.64], R2 ;  /* 0x0000000210007986 */ /* 0x002fe2000c101b24 */
[----:B------:R-:W-:Y:S05]  /*c050*/  EXIT ;  /* 0x000000000000794d */ /* 0x000fea0003800000 */
.L_x_3197:
        /* <DEDUP_REMOVED lines=14> */
.L_x_3211:
[----:B-1----:R-:W-:Y:S01]  /*c140*/  SHF.L.U32 R3, R3, 0x10, RZ ;  /* 0x0000001003037819 */ /* 0x002fe200000006ff */
[----:B------:R-:W-:Y:S01]  /*c150*/  BSSY.RECONVERGENT B0, `(.L_x_3212) ;  /* 0x0000013000007945 */ /* 0x000fe20003800200 */
[----:B------:R-:W-:Y:S02]  /*c160*/  IMAD.MOV.U32 R8, RZ, RZ, 0x80 ;  /* 0x00000080ff087424 */ /* 0x000fe400078e00ff */
        /* <DEDUP_REMOVED lines=14> */
.L_x_3214:
[----:B------:R-:W-:-:S04]  /*c250*/  SHF.R.U32.HI R3, RZ, 0x18, R3 ;  /* 0x00000018ff037819 */ /* 0x000fc80000011603 */
[----:B------:R-:W-:-:S04]  /*c260*/  LOP3.LUT R0, R0, 0x80, R3, 0xf8, !PT ;  /* 0x0000008000007812 */ /* 0x000fc800078ef803 */
[----:B------:R-:W-:-:S07]  /*c270*/  PRMT R8, R0, 0x7610, R8 ;  /* 0x0000761000087816 */ /* 0x000fce0000000008 */
.L_x_3213:
[----:B------:R-:W-:Y:S05]  /*c280*/  BSYNC.RECONVERGENT B0 ;  /* 0x0000000000007941 */ /* 0x000fea0003800200 */
.L_x_3212:
[----:B------:R-:W-:Y:S01]  /*c290*/  STG.E.U8 desc[UR36][R16.64], R8 ;  /* 0x0000000810007986 */ /* 0x000fe2000c101124 */
[----:B------:R-:W-:Y:S05]  /*c2a0*/  EXIT ;  /* 0x000000000000794d */ /* 0x000fea0003800000 */
.L_x_3210:
        /* <DEDUP_REMOVED lines=17> */
.L_x_3217:
[----:B------:R-:W-:-:S04]  /*c3c0*/  SHF.R.U32.HI R3, RZ, 0x18, R3 ;  /* 0x00000018ff037819 */ /* 0x000fc80000011603 */
[----:B------:R-:W-:-:S04]  /*c3d0*/  LOP3.LUT R0, R0, 0x80, R3, 0xf8, !PT ;  /* 0x0000008000007812 */ /* 0x000fc800078ef803 */
[----:B------:R-:W-:-:S07]  /*c3e0*/  PRMT R8, R0, 0x7610, R8 ;  /* 0x0000761000087816 */ /* 0x000fce0000000008 */
.L_x_3216:
[----:B------:R-:W-:Y:S05]  /*c3f0*/  BSYNC.RECONVERGENT B0 ;  /* 0x0000000000007941 */ /* 0x000fea0003800200 */
.L_x_3215:
[----:B------:R-:W-:Y:S01]  /*c400*/  STG.E.U8 desc[UR36][R16.64], R8 ;  /* 0x0000000810007986 */ /* 0x000fe2000c101124 */
[----:B------:R-:W-:Y:S05]  /*c410*/  EXIT ;  /* 0x000000000000794d */ /* 0x000fea0003800000 */
.L_x_3209:
        /* <DEDUP_REMOVED lines=22> */
.L_x_3219:
[----:B-1----:R-:W-:-:S06]  /*c580*/  SHF.L.U32 R3, R3, 0x10, RZ ;  /* 0x0000001003037819 */ /* 0x002fcc00000006ff */
[----:B------:R-:W1:Y:S02]  /*c590*/  F2I.U64.TRUNC R2, R3 ;  /* 0x0000000300027311 */ /* 0x000e64000020d800 */
[----:B-1----:R-:W-:Y:S01]  /*c5a0*/  STG.E.64 desc[UR36][R16.64], R2 ;  /* 0x0000000210007986 */ /* 0x002fe2000c101b24 */
[----:B------:R-:W-:Y:S05]  /*c5b0*/  EXIT ;  /* 0x000000000000794d */ /* 0x000fea0003800000 */
.L_x_3218:
[----:B-1----:R-:W-:-:S06]  /*c5c0*/  IMAD.U32 R3, R3, 0x10000, RZ ;  /* 0x0001000003037824 */ /* 0x002fcc00078e00ff */
[----:B------:R-:W1:Y:S02]  /*c5d0*/  F2I.FTZ.U32.TRUNC.NTZ R3, R3 ;  /* 0x0000000300037305 */ /* 0x000e64000021f000 */
[----:B-1----:R-:W-:Y:S01]  /*c5e0*/  STG.E desc[UR36][R16.64], R3 ;  /* 0x0000000310007986 */ /* 0x002fe2000c101924 */
[----:B------:R-:W-:Y:S05]  /*c5f0*/  EXIT ;  /* 0x000000000000794d */ /* 0x000fea0003800000 */
.L_x_3208:
        /* <DEDUP_REMOVED lines=11> */
.L_x_3221:
[----:B-1----:R-:W-:Y:S02]  /*c6b0*/  SHF.L.U32 R3, R3, 0x10, RZ ;  /* 0x0000001003037819 */ /* 0x002fe400000006ff */
[----:B------:R-:W-:-:S03]  /*c6c0*/  CS2R R6, SRZ ;  /* 0x0000000000067805 */ /* 0x000fc6000001ff00 */
[----:B------:R-:W-:-:S04]  /*c6d0*/  FMUL.FTZ R3, R3, 1 ;  /* 0x3f80000003037820 */ /* 0x000fc80000410000 */
[----:B------:R-:W1:Y:S02]  /*c6e0*/  F2F.F64.F32 R4, R3 ;  /* 0x0000000300047310 */ /* 0x000e640000201800 */
[----:B-1----:R-:W-:Y:S01]  /*c6f0*/  STG.E.128 desc[UR36][R16.64], R4 ;  /* 0x0000000410007986 */ /* 0x002fe2000c101d24 */
[----:B------:R-:W-:Y:S05]  /*c700*/  EXIT ;  /* 0x000000000000794d */ /* 0x000fea0003800000 */
.L_x_3220:
[----:B------:R-:W-:-:S09]  /*c710*/  UISETP.NE.AND UP0, UPT, UR4, 0xf, UPT ;  /* 0x0000000f0400788c */ /* 0x000fd2000bf05270 */
[----:B------:R-:W-:Y:S05]  /*c720*/  BRA.U !UP0, `(.L_x_3222) ;  /* 0x0000000108e87547 */ /* 0x000fea000b800000 */
[----:B------:R-:W-:-:S09]  /*c730*/  UISETP.NE.AND UP0, UPT, UR4, 0x17, UPT ;  /* 0x000000170400788c */ /* 0x000fd2000bf05270 */
[----:B------:R-:W-:Y:S05]  /*c740*/  BRA.U !UP0, `(.L_x_3223) ;  /* 0x0000000108907547 */ /* 0x000fea000b800000 */
[----:B------:R-:W-:-:S09]  /*c750*/  UISETP.NE.AND UP0, UPT, UR4, 0x18, UPT ;  /* 0x000000180400788c */ /* 0x000fd2000bf05270 */
[----:B------:R-:W-:Y:S05]  /*c760*/  BRA.U !UP0, `(.L_x_3224) ;  /* 0x0000000108447547 */ /* 0x000fea000b800000 */
.L_x_3201:
        /* <DEDUP_REMOVED lines=12> */
[----:B----4-:R-:W-:Y:S01]  /*c830*/  IMAD.U32 R10, RZ, RZ, UR8 ;  /* 0x00000008ff0a7e24 */ /* 0x010fe2000f8e00ff */
[----:B-1----:R-:W-:-:S07]  /*c840*/  MOV R11, UR9 ;  /* 0x00000009000b7c02 */ /* 0x002fce0008000f00 */
[----:B------:R-:W-:-:S07]  /*c850*/  LEPC R20, `(.L_x_3225) ;  /* 0x000000001014794e */ /* 0x000fce0000000000 */
[----:B--2---:R-:W-:Y:S05]  /*c860*/  CALL.ABS.NOINC R2 ;  /* 0x0000000002007343 */ /* 0x004fea0003c00000 */
.L_x_3225:
[----:B------:R-:W-:Y:S05]  /*c870*/  EXIT ;  /* 0x000000000000794d */ /* 0x000fea0003800000 */
.L_x_3224:
        /* <DEDUP_REMOVED lines=13> */
.L_x_3227:
[----:B------:R-:W-:Y:S05]  /*c950*/  BSYNC.RECONVERGENT B0 ;  /* 0x0000000000007941 */ /* 0x000fea0003800200 */
.L_x_3226:
[----:B------:R-:W-:-:S05]  /*c960*/  LOP3.LUT R3, R0, 0x80, R3, 0xf8, !PT ;  /* 0x0000008000037812 */ /* 0x000fca00078ef803 */
[----:B------:R-:W-:Y:S01]  /*c970*/  STG.E.U8 desc[UR36][R16.64], R3 ;  /* 0x0000000310007986 */ /* 0x000fe2000c101124 */
[----:B------:R-:W-:Y:S05]  /*c980*/  EXIT ;  /* 0x000000000000794d */ /* 0x000fea0003800000 */
.L_x_3223:
[----:B-1----:R-:W-:Y:S01]  /*c990*/  SHF.L.U32 R3, R3, 0x10, RZ ;  /* 0x0000001003037819 */ /* 0x002fe200000006ff */
[----:B------:R-:W-:Y:S03]  /*c9a0*/  BSSY.RECONVERGENT B0, `(.L_x_3228) ;  /* 0x000000e000007945 */ /* 0x000fe60003800200 */
        /* <DEDUP_REMOVED lines=10> */
.L_x_3229:
[----:B0-----:R-:W-:Y:S01]  /*ca50*/  IMAD.MOV.U32 R0, RZ, RZ, 0x7f ;  /* 0x0000007fff007424 */ /* 0x001fe200078e00ff */
[----:B------:R-:W-:-:S04]  /*ca60*/  ISETP.GT.U32.AND P0, PT, R2, 0x7f800000, PT ;  /* 0x7f8000000200780c */ /* 0x000fc80003f04070 */
[----:B------:R-:W-:-:S09]  /*ca70*/  SEL R0, R0, 0x7c, P0 ;  /* 0x0000007c00007807 */ /* 0x000fd20000000000 */
.L_x_3230:
[----:B------:R-:W-:Y:S05]  /*ca80*/  BSYNC.RECONVERGENT B0 ;  /* 0x0000000000007941 */ /* 0x000fea0003800200 */
.L_x_3228:
[----:B------:R-:W-:-:S04]  /*ca90*/  SHF.R.U32.HI R3, RZ, 0x18, R3 ;  /* 0x00000018ff037819 */ /* 0x000fc80000011603 */
[----:B------:R-:W-:-:S05]  /*caa0*/  LOP3.LUT R3, R0, 0x80, R3, 0xf8, !PT ;  /* 0x0000008000037812 */ /* 0x000fca00078ef803 */
[----:B------:R-:W-:Y:S01]  /*cab0*/  STG.E.U8 desc[UR36][R16.64], R3 ;  /* 0x0000000310007986 */ /* 0x000fe2000c101124 */
[----:B------:R-:W-:Y:S05]  /*cac0*/  EXIT ;  /* 0x000000000000794d */ /* 0x000fea0003800000 */
.L_x_3222:
[----:B-1----:R-:W-:Y:S01]  /*cad0*/  STG.E.U16 desc[UR36][R16.64], R3 ;  /* 0x0000000310007986 */ /* 0x002fe2000c101524 */
[----:B------:R-:W-:Y:S05]  /*cae0*/  EXIT ;  /* 0x000000000000794d */ /* 0x000fea0003800000 */
.L_x_3231:
        /* <DEDUP_REMOVED lines=9> */
.L_x_8008:


//--------------------- .text._ZN2at6native27unrolled_elementwise_kernelINS0_13BUnaryFunctorIN3c108BFloat16ES4_S4_ZZZNS0_20copysign_kernel_cudaERNS_18TensorIteratorBaseEENKUlvE_clEvENKUlvE1_clEvEUlS4_S4_E_EESt5arrayIPcLm2EELi4E23TrivialOffsetCalculatorILi1EjESF_NS0_6memory12LoadWithCastILi1EEENSG_13StoreWithCastILi1EEEEEviT_T0_T2_T3_T4_T5_ --------------------------
	.section	.text._ZN2at6native27unrolled_elementwise_kernelINS0_13BUnaryFunctorIN3c108BFloat16ES4_S4_ZZZNS0_20copysign_kernel_cudaERNS_18TensorIteratorBaseEENKUlvE_clEvENKUlvE1_clEvEUlS4_S4_E_EESt5arrayIPcLm2EELi4E23TrivialOffsetCalculatorILi1EjESF_NS0_6memory12LoadWithCastILi1EEENSG_13StoreWithCastILi1EEEEEviT_T0_T2_T3_T4_T5_,"ax",@progbits
	.align	128
        .global         _ZN2at6native27unrolled_elementwise_kernelINS0_13BUnaryFunctorIN3c108BFloat16ES4_S4_ZZZNS0_20copysign_kernel_cudaERNS_18TensorIteratorBaseEENKUlvE_clEvENKUlvE1_clEvEUlS4_S4_E_EESt5arrayIPcLm2EELi4E23TrivialOffsetCalculatorILi1EjESF_NS0_6memory12LoadWithCastILi1EEENSG_13StoreWithCastILi1EEEEEviT_T0_T2_T3_T4_T5_
        .type           _ZN2at6native27unrolled_elementwise_kernelINS0_13BUnaryFunctorIN3c108BFloat16ES4_S4_ZZZNS0_20copysign_kernel_cudaERNS_18TensorIteratorBaseEENKUlvE_clEvENKUlvE1_clEvEUlS4_S4_E_EESt5arrayIPcLm2EELi4E23TrivialOffsetCalculatorILi1EjESF_NS0_6memory12LoadWithCastILi1EEENSG_13StoreWithCastILi1EEEEEviT_T0_T2_T3_T4_T5_,@function
        .size           _ZN2at6native27unrolled_elementwise_kernelINS0_13BUnaryFunctorIN3c108BFloat16ES4_S4_ZZZNS0_20copysign_kernel_cudaERNS_18TensorIteratorBaseEENKUlvE_clEvENKUlvE1_clEvEUlS4_S4_E_EESt5arrayIPcLm2EELi4E23TrivialOffsetCalculatorILi1EjESF_NS0_6memory12LoadWithCastILi1EEENSG_13StoreWithCastILi1EEEEEviT_T0_T2_T3_T4_T5_,(.L_x_8009 - _ZN2at6native27unrolled_elementwise_kernelINS0_13BUnaryFunctorIN3c108BFloat16ES4_S4_ZZZNS0_20copysign_kernel_cudaERNS_18TensorIteratorBaseEENKUlvE_clEvENKUlvE1_clEvEUlS4_S4_E_EESt5arrayIPcLm2EELi4E23TrivialOffsetCalculatorILi1EjESF_NS0_6memory12LoadWithCastILi1EEENSG_13StoreWithCastILi1EEEEEviT_T0_T2_T3_T4_T5_)
        .other          _ZN2at6native27unrolled_elementwise_kernelINS0_13BUnaryFunctorIN3c108BFloat16ES4_S4_ZZZNS0_20copysign_kernel_cudaERNS_18TensorIteratorBaseEENKUlvE_clEvENKUlvE1_clEvEUlS4_S4_E_EESt5arrayIPcLm2EELi4E23TrivialOffsetCalculatorILi1EjESF_NS0_6memory12LoadWithCastILi1EEENSG_13StoreWithCastILi1EEEEEviT_T0_T2_T3_T4_T5_,@"STO_CUDA_ENTRY STV_DEFAULT"
_ZN2at6native27unrolled_elementwise_kernelINS0_13BUnaryFunctorIN3c108BFloat16ES4_S4_ZZZNS0_20copysign_kernel_cudaERNS_18TensorIteratorBaseEENKUlvE_clEvENKUlvE1_clEvEUlS4_S4_E_EESt5arrayIPcLm2EELi4E23TrivialOffsetCalculatorILi1EjESF_NS0_6memory12LoadWithCastILi1EEENSG_13StoreWithCastILi1EEEEEviT_T0_T2_T3_T4_T5_:
.text._ZN2at6native27unrolled_elementwise_kernelINS0_13BUnaryFunctorIN3c108BFloat16ES4_S4_ZZZNS0_20copysign_kernel_cudaERNS_18TensorIteratorBaseEENKUlvE_clEvENKUlvE1_clEvEUlS4_S4_E_EESt5arrayIPcLm2EELi4E23TrivialOffsetCalculatorILi1EjESF_NS0_6memory12LoadWithCastILi1EEENSG_13StoreWithCastILi1EEEEEviT_T0_T2_T3_T4_T5_:
        /* <DEDUP_REMOVED lines=34> */
.L_x_3237:
[----:B------:R-:W2:Y:S02]  /*0220*/  LDG.E.U8 R4, desc[UR36][R4.64] ;  /* 0x0000002404047981 */ /* 0x000ea4000c1e1100 */
[----:B--2---:R-:W-:-:S04]  /*0230*/  I2FP.F32.U32 R0, R4 ;  /* 0x0000000400007245 */ /* 0x004fc80000201000 */
[----:B------:R-:W-:-:S04]  /*0240*/  F2FP.BF16.F32.PACK_AB R0, RZ, R0 ;  /* 0x00000000ff00723e */ /* 0x000fc800000010ff */
[----:B------:R-:W-:Y:S01]  /*0250*/  PRMT R17, R0, 0x7610, R17 ;  /* 0x0000761000117816 */ /* 0x000fe20000000011 */
[----:B------:R-:W-:Y:S06]  /*0260*/  BRA `(.L_x_3239) ;  /* 0x0000000c00e47947 */ /* 0x000fec0003800000 */
.L_x_3236:
        /* <DEDUP_REMOVED lines=11> */
.L_x_3241:
[----:B------:R-:W2:Y:S02]  /*0320*/  LDG.E R4, desc[UR36][R4.64] ;  /* 0x0000002404047981 */ /* 0x000ea4000c1e1900 */
[----:B--2---:R-:W-:-:S04]  /*0330*/  I2FP.F32.S32 R0, R4 ;  /* 0x0000000400007245 */ /* 0x004fc80000201400 */
[----:B------:R-:W-:-:S04]  /*0340*/  F2FP.BF16.F32.PACK_AB R0, RZ, R0 ;  /* 0x00000000ff00723e */ /* 0x000fc800000010ff */
[----:B------:R-:W-:Y:S01]  /*0350*/  PRMT R17, R0, 0x7610, R17 ;  /* 0x0000761000117816 */ /* 0x000fe20000000011 */
[----:B------:R-:W-:Y:S06]  /*0360*/  BRA `(.L_x_3239) ;  /* 0x0000000c00a47947 */ /* 0x000fec0003800000 */
.L_x_3240:
[----:B------:R-:W2:Y:S02]  /*0370*/  LDG.E.U16 R4, desc[UR36][R4.64] ;  /* 0x0000002404047981 */ /* 0x000ea4000c1e1500 */
[----:B--2---:R-:W0:Y:S02]  /*0380*/  I2F.S16 R0, R4 ;  /* 0x0000000400007306 */ /* 0x004e240000101400 */
[----:B0-----:R-:W-:-:S04]  /*0390*/  F2FP.BF16.F32.PACK_AB R0, RZ, R0 ;  /* 0x00000000ff00723e */ /* 0x001fc800000010ff */
[----:B------:R-:W-:Y:S01]  /*03a0*/  PRMT R17, R0, 0x7610, R17 ;  /* 0x0000761000117816 */ /* 0x000fe20000000011 */
[----:B------:R-:W-:Y:S06]  /*03b0*/  BRA `(.L_x_3239) ;  /* 0x0000000c00907947 */ /* 0x000fec0003800000 */
.L_x_3235:
        /* <DEDUP_REMOVED lines=9> */
.L_x_3243:
[----:B------:R-:W2:Y:S02]  /*0450*/  LDG.E.U16 R0, desc[UR36][R4.64] ;  /* 0x0000002404007981 */ /* 0x000ea4000c1e1500 */
[----:B--2---:R-:W-:-:S05]  /*0460*/  HADD2.F32 R0, -RZ, R0.H0_H0 ;  /* 0x20000000ff007230 */ /* 0x004fca0000004100 */
[----:B------:R-:W-:-:S04]  /*0470*/  F2FP.BF16.F32.PACK_AB R0, RZ, R0 ;  /* 0x00000000ff00723e */ /* 0x000fc800000010ff */
[----:B------:R-:W-:Y:S01]  /*0480*/  PRMT R17, R0, 0x7610, R17 ;  /* 0x0000761000117816 */ /* 0x000fe20000000011 */
[----:B------:R-:W-:Y:S06]  /*0490*/  BRA `(.L_x_3239) ;  /* 0x0000000c00587947 */ /* 0x000fec0003800000 */
.L_x_3242:
        /* <DEDUP_REMOVED lines=9> */
.L_x_3245:
[----:B------:R-:W2:Y:S02]  /*0530*/  LDG.E.U16 R4, desc[UR36][R4.64] ;  /* 0x0000002404047981 */ /* 0x000ea4000c1e1500 */
[----:B--2---:R-:W-:-:S05]  /*0540*/  HADD2.F32 R0, -RZ, R4.H0_H0 ;  /* 0x20000004ff007230 */ /* 0x004fca0000004100 */
[----:B------:R-:W-:-:S04]  /*0550*/  F2FP.BF16.F32.PACK_AB R0, RZ, R0 ;  /* 0x00000000ff00723e */ /* 0x000fc800000010ff */
[----:B------:R-:W-:Y:S01]  /*0560*/  PRMT R17, R0, 0x7610, R17 ;  /* 0x0000761000117816 */ /* 0x000fe20000000011 */
[----:B------:R-:W-:Y:S06]  /*0570*/  BRA `(.L_x_3239) ;  /* 0x0000000c00207947 */ /* 0x000fec0003800000 */
.L_x_3244:
        /* <DEDUP_REMOVED lines=13> */
.L_x_3234:
        /* <DEDUP_REMOVED lines=14> */
.L_x_3248:
        /* <DEDUP_REMOVED lines=13> */
.L_x_3247:
        /* <DEDUP_REMOVED lines=27> */
.L_x_3250:
        /* <DEDUP_REMOVED lines=15> */
.L_x_3249:
[----:B------:R0:W5:Y:S01]  /*0aa0*/  LDG.E.U16 R17, desc[UR36][R4.64] ;  /* 0x0000002404117981 */ /* 0x000162000c1e1500 */
[----:B------:R-:W-:Y:S05]  /*0ab0*/  BRA `(.L_x_3239) ;  /* 0x0000000400d07947 */ /* 0x000fea0003800000 */
.L_x_3246:
        /* <DEDUP_REMOVED lines=13> */
.L_x_3253:
        /* <DEDUP_REMOVED lines=21> */
.L_x_3257:
[----:B------:R-:W-:Y:S05]  /*0ce0*/  BSYNC.RECONVERGENT B1 ;  /* 0x0000000000017941 */ /* 0x000fea0003800200 */
.L_x_3256:
[----:B------:R-:W-:Y:S01]  /*0cf0*/  IMAD.SHL.U32 R0, R0, 0x100000, RZ ;  /* 0x0010000000007824 */ /* 0x000fe200078e00ff */
[----:B------:R-:W-:-:S04]  /*0d00*/  LEA R3, R3, 0x3b800000, 0x17 ;  /* 0x3b80000003037811 */ /* 0x000fc800078eb8ff */
[----:B------:R-:W-:-:S07]  /*0d10*/  LOP3.LUT R0, R3, R0, R7, 0xfe, !PT ;  /* 0x0000000003007212 */ /* 0x000fce00078efe07 */
.L_x_3255:
[----:B------:R-:W-:Y:S05]  /*0d20*/  BSYNC.RECONVERGENT B0 ;  /* 0x0000000000007941 */ /* 0x000fea0003800200 */
.L_x_3254:
[----:B------:R-:W-:-:S04]  /*0d30*/  F2FP.BF16.F32.PACK_AB R0, RZ, R0 ;  /* 0x00000000ff00723e */ /* 0x000fc800000010ff */
[----:B------:R-:W-:Y:S01]  /*0d40*/  PRMT R17, R0, 0x7610, R17 ;  /* 0x0000761000117816 */ /* 0x000fe20000000011 */
[----:B------:R-:W-:Y:S06]  /*0d50*/  BRA `(.L_x_3239) ;  /* 0x0000000400287947 */ /* 0x000fec0003800000 */
.L_x_3252:
        /* <DEDUP_REMOVED lines=21> */
.L_x_3261:
[----:B------:R-:W-:Y:S05]  /*0eb0*/  BSYNC.RECONVERGENT B1 ;  /* 0x0000000000017941 */ /* 0x000fea0003800200 */
.L_x_3260:
[----:B------:R-:W-:Y:S01]  /*0ec0*/  IMAD.SHL.U32 R0, R0, 0x200000, RZ ;  /* 0x0020000000007824 */ /* 0x000fe200078e00ff */
[----:B------:R-:W-:-:S04]  /*0ed0*/  LEA R3, R3, 0x37800000, 0x17 ;  /* 0x3780000003037811 */ /* 0x000fc800078eb8ff */
[----:B------:R-:W-:-:S07]  /*0ee0*/  LOP3.LUT R0, R3, R0, R7, 0xfe, !PT ;  /* 0x0000000003007212 */ /* 0x000fce00078efe07 */
.L_x_3259:
[----:B------:R-:W-:Y:S05]  /*0ef0*/  BSYNC.RECONVERGENT B0 ;  /* 0x0000000000007941 */ /* 0x000fea0003800200 */
.L_x_3258:
[----:B------:R-:W-:-:S04]  /*0f00*/  F2FP.BF16.F32.PACK_AB R0, RZ, R0 ;  /* 0x00000000ff00723e */ /* 0x000fc800000010ff */
[----:B------:R-:W-:Y:S01]  /*0f10*/  PRMT R17, R0, 0x7610, R17 ;  /* 0x0000761000117816 */ /* 0x000fe20000000011 */
[----:B------:R-:W-:Y:S06]  /*0f20*/  BRA `(.L_x_3239) ;  /* 0x0000000000b47947 */ /* 0x000fec0003800000 */
.L_x_3251:
[----:B------:R-:W-:-:S09]  /*0f30*/  UISETP.NE.AND UP0, UPT, UR4, 0x1c, UPT ;  /* 0x0000001c0400788c */ /* 0x000fd2000bf05270 */
[----:B------:R-:W-:Y:S05]  /*0f40*/  BRA.U !UP0, `(.L_x_3262) ;  /* 0x00000001089c7547 */ /* 0x000fea000b800000 */
[----:B------:R-:W-:-:S09]  /*0f50*/  UISETP.NE.AND UP0, UPT, UR4, 0x1d, UPT ;  /* 0x0000001d0400788c */ /* 0x000fd2000bf05270 */
[----:B------:R-:W-:Y:S05]  /*0f60*/  BRA.U !UP0, `(.L_x_3263) ;  /* 0x0000000108807547 */ /* 0x000fea000b800000 */
[----:B------:R-:W-:-:S09]  /*0f70*/  UISETP.NE.AND UP0, UPT, UR4, 0x2c, UPT ;  /* 0x0000002c0400788c */ /* 0x000fd2000bf05270 */
[----:B------:R-:W-:Y:S05]  /*0f80*/  BRA.U !UP0, `(.L_x_3264) ;  /* 0x0000000108487547 */ /* 0x000fea000b800000 */
.L_x_3238:
        /* <DEDUP_REMOVED lines=16> */
.L_x_3265:
[----:B------:R-:W-:Y:S01]  /*1090*/  PRMT R17, RZ, 0x7610, R17 ;  /* 0x00007610ff117816 */ /* 0x000fe20000000011 */
[----:B------:R-:W-:Y:S06]  /*10a0*/  BRA `(.L_x_3239) ;  /* 0x0000000000547947 */ /* 0x000fec0003800000 */
.L_x_3264:
        /* <DEDUP_REMOVED lines=8> */
.L_x_3267:
[----:B------:R-:W-:Y:S05]  /*1130*/  BSYNC.RECONVERGENT B0 ;  /* 0x0000000000007941 */ /* 0x000fea0003800200 */
.L_x_3266:
[----:B------:R-:W-:-:S04]  /*1140*/  F2FP.BF16.F32.PACK_AB R0, RZ, R0 ;  /* 0x00000000ff00723e */ /* 0x000fc800000010ff */
[----:B------:R-:W-:Y:S01]  /*1150*/  PRMT R17, R0, 0x7610, R17 ;  /* 0x0000761000117816 */ /* 0x000fe20000000011 */
[----:B------:R-:W-:Y:S06]  /*1160*/  BRA `(.L_x_3239) ;  /* 0x0000000000247947 */ /* 0x000fec0003800000 */
.L_x_3263:
[----:B------:R-:W2:Y:S02]  /*1170*/  LDG.E.64 R4, desc[UR36][R4.64] ;  /* 0x0000002404047981 */ /* 0x000ea4000c1e1b00 */
[----:B--2---:R-:W0:Y:S02]  /*1180*/  I2F.U64 R0, R4 ;  /* 0x0000000400007312 */ /* 0x004e240000301000 */
[----:B0-----:R-:W-:-:S04]  /*1190*/  F2FP.BF16.F32.PACK_AB R0, RZ, R0 ;  /* 0x00000000ff00723e */ /* 0x001fc800000010ff */
[----:B------:R-:W-:Y:S01]  /*11a0*/  PRMT R17, R0, 0x7610, R17 ;  /* 0x0000761000117816 */ /* 0x000fe20000000011 */
[----:B------:R-:W-:Y:S06]  /*11b0*/  BRA `(.L_x_3239) ;  /* 0x0000000000107947 */ /* 0x000fec0003800000 */
.L_x_3262:
[----:B------:R-:W2:Y:S02]  /*11c0*/  LDG.E R4, desc[UR36][R4.64] ;  /* 0x0000002404047981 */ /* 0x000ea4000c1e1900 */
[----:B--2---:R-:W-:-:S04]  /*11d0*/  I2FP.F32.U32 R0, R4 ;  /* 0x0000000400007245 */ /* 0x004fc80000201000 */
[----:B------:R-:W-:-:S04]  /*11e0*/  F2FP.BF16.F32.PACK_AB R0, RZ, R0 ;  /* 0x00000000ff00723e */ /* 0x000fc800000010ff */
[----:B------:R-:W-:-:S07]  /*11f0*/  PRMT R17, R0, 0x7610, R17 ;  /* 0x0000761000117816 */ /* 0x000fce0000000011 */
.L_x_3239:
[----:B------:R-:W-:-:S07]  /*1200*/  VIADD R23, R25, 0x80 ;  /* 0x0000008019177836 */ /* 0x000fce0000000000 */
.L_x_3233:
[----:B------:R-:W-:Y:S05]  /*1210*/  BSYNC.RECONVERGENT B6 ;  /* 0x0000000000067941 */ /* 0x000fea0003800200 */
.L_x_3232:
[----:B------:R-:W-:Y:S01]  /*1220*/  ISETP.GE.AND P0, PT, R23, R16, PT ;  /* 0x000000101700720c */ /* 0x000fe20003f06270 */
[----:B------:R-:W-:Y:S01]  /*1230*/  BSSY.RECONVERGENT B6, `(.L_x_3268) ;  /* 0x0000118000067945 */ /* 0x000fe20003800200 */
[----:B------:R-:W-:-:S11]  /*1240*/  PRMT R18, RZ, 0x7610, R18 ;  /* 0x00007610ff127816 */ /* 0x000fd60000000012 */
        /* <DEDUP_REMOVED lines=23> */
.L_x_3273:
[----:B------:R-:W2:Y:S02]  /*13c0*/  LDG.E.U8 R4, desc[UR36][R4.64] ;  /* 0x0000002404047981 */ /* 0x000ea4000c1e1100 */
[----:B--2---:R-:W-:-:S04]  /*13d0*/  I2FP.F32.U32 R0, R4 ;  /* 0x0000000400007245 */ /* 0x004fc80000201000 */
[----:B------:R-:W-:-:S04]  /*13e0*/  F2FP.BF16.F32.PACK_AB R0, RZ, R0 ;  /* 0x00000000ff00723e */ /* 0x000fc800000010ff */
[----:B------:R-:W-:Y:S01]  /*13f0*/  PRMT R18, R0, 0x7610, R18 ;  /* 0x0000761000127816 */ /* 0x000fe20000000012 */
[----:B------:R-:W-:Y:S06]  /*1400*/  BRA `(.L_x_3275) ;  /* 0x0000000c00e47947 */ /* 0x000fec0003800000 */
.L_x_3272:
        /* <DEDUP_REMOVED lines=11> */
.L_x_3277:
[----:B------:R-:W2:Y:S02]  /*14c0*/  LDG.E R4, desc[UR36][R4.64] ;  /* 0x0000002404047981 */ /* 0x000ea4000c1e1900 */
[----:B--2---:R-:W-:-:S04]  /*14d0*/  I2FP.F32.S32 R0, R4 ;  /* 0x0000000400007245 */ /* 0x004fc80000201400 */
[----:B------:R-:W-:-:S04]  /*14e0*/  F2FP.BF16.F32.PACK_AB R0, RZ, R0 ;  /* 0x00000000ff00723e */ /* 0x000fc800000010ff */
[----:B------:R-:W-:Y:S01]  /*14f0*/  PRMT R18, R0, 0x7610, R18 ;  /* 0x0000761000127816 */ /* 0x000fe20000000012 */
[----:B------:R-:W-:Y:S06]  /*1500*/  BRA `(.L_x_3275) ;  /* 0x0000000c00a47947 */ /* 0x000fec0003800000 */
.L_x_3276:
[----:B------:R-:W2:Y:S02]  /*1510*/  LDG.E.U16 R4, desc[UR36][R4.64] ;  /* 0x0000002404047981 */ /* 0x000ea4000c1e1500 */
[----:B--2---:R-:W0:Y:S02]  /*1520*/  I2F.S16 R0, R4 ;  /* 0x0000000400007306 */ /* 0x004e240000101400 */
[----:B0-----:R-:W-:-:S04]  /*1530*/  F2FP.BF16.F32.PACK_AB R0, RZ, R0 ;  /* 0x00000000ff00723e */ /* 0x001fc800000010ff */
[----:B------:R-:W-:Y:S01]  /*1540*/  PRMT R18, R0, 0x7610, R18 ;  /* 0x0000761000127816 */ /* 0x000fe20000000012 */
[----:B------:R-:W-:Y:S06]  /*1550*/  BRA `(.L_x_3275) ;  /* 0x0000000c00907947 */ /* 0x000fec0003800000 */
.L_x_3271:
        /* <DEDUP_REMOVED lines=9> */
.L_x_3279:
[----:B------:R-:W2:Y:S02]  /*15f0*/  LDG.E.U16 R0, desc[UR36][R4.64] ;  /* 0x0000002404007981 */ /* 0x000ea4000c1e1500 */
[----:B--2---:R-:W-:-:S05]  /*1600*/  HADD2.F32 R0, -RZ, R0.H0_H0 ;  /* 0x20000000ff007230 */ /* 0x004fca0000004100 */
[----:B------:R-:W-:-:S04]  /*1610*/  F2FP.BF16.F32.PACK_AB R0, RZ, R0 ;  /* 0x00000000ff00723e */ /* 0x000fc800000010ff */
[----:B------:R-:W-:Y:S01]  /*1620*/  PRMT R18, R0, 0x7610, R18 ;  /* 0x0000761000127816 */ /* 0x000fe20000000012 */
[----:B------:R-:W-:Y:S06]  /*1630*/  BRA `(.L_x_3275) ;  /* 0x0000000c00587947 */ /* 0x000fec0003800000 */
.L_x_3278:
        /* <DEDUP_REMOVED lines=9> */
.L_x_3281:
[----:B------:R-:W2:Y:S02]  /*16d0*/  LDG.E.U16 R4, desc[UR36][R4.64] ;  /* 0x0000002404047981 */ /* 0x000ea4000c1e1500 */
[----:B--2---:R-:W-:-:S05]  /*16e0*/  HADD2.F32 R0, -RZ, R4.H0_H0 ;  /* 0x20000004ff007230 */ /* 0x004fca0000004100 */
[----:B------:R-:W-:-:S04]  /*16f0*/  F2FP.BF16.F32.PACK_AB R0, RZ, R0 ;  /* 0x00000000ff00723e */ /* 0x000fc800000010ff */
[----:B------:R-:W-:Y:S01]  /*1700*/  PRMT R18, R0, 0x7610, R18 ;  /* 0x0000761000127816 */ /* 0x000fe20000000012 */
[----:B------:R-:W-:Y:S06]  /*1710*/  BRA `(.L_x_3275) ;  /* 0x0000000c00207947 */ /* 0x000fec0003800000 */
.L_x_3280:
        /* <DEDUP_REMOVED lines=13> */
.L_x_3270:
        /* <DEDUP_REMOVED lines=14> */
.L_x_3284:
        /* <DEDUP_REMOVED lines=13> */
.L_x_3283:
        /* <DEDUP_REMOVED lines=27> */
.L_x_3286:
        /* <DEDUP_REMOVED lines=15> */
.L_x_3285:
[----:B------:R0:W5:Y:S01]  /*1c40*/  LDG.E.U16 R18, desc[UR36][R4.64] ;  /* 0x0000002404127981 */ /* 0x000162000c1e1500 */
[----:B------:R-:W-:Y:S05]  /*1c50*/  BRA `(.L_x_3275) ;  /* 0x0000000400d07947 */ /* 0x000fea0003800000 */
.L_x_3282:
        /* <DEDUP_REMOVED lines=13> */
.L_x_3289:
        /* <DEDUP_REMOVED lines=21> */
.L_x_3293:
[----:B------:R-:W-:Y:S05]  /*1e80*/  BSYNC.RECONVERGENT B1 ;  /* 0x0000000000017941 */ /* 0x000fea0003800200 */
.L_x_3292:
[----:B------:R-:W-:Y:S01]  /*1e90*/  IMAD.SHL.U32 R0, R0, 0x100000, RZ ;  /* 0x0010000000007824 */ /* 0x000fe200078e00ff */
[----:B------:R-:W-:-:S04]  /*1ea0*/  LEA R3, R3, 0x3b800000, 0x17 ;  /* 0x3b80000003037811 */ /* 0x000fc800078eb8ff */
[----:B------:R-:W-:-:S07]  /*1eb0*/  LOP3.LUT R0, R3, R0, R7, 0xfe, !PT ;  /* 0x0000000003007212 */ /* 0x000fce00078efe07 */
.L_x_3291:
[----:B------:R-:W-:Y:S05]  /*1ec0*/  BSYNC.RECONVERGENT B0 ;  /* 0x0000000000007941 */ /* 0x000fea0003800200 */
.L_x_3290:
[----:B------:R-:W-:-:S04]  /*1ed0*/  F2FP.BF16.F32.PACK_AB R0, RZ, R0 ;  /* 0x00000000ff00723e */ /* 0x000fc800000010ff */
[----:B------:R-:W-:Y:S01]  /*1ee0*/  PRMT R18, R0, 0x7610, R18 ;  /* 0x0000761000127816 */ /* 0x000fe20000000012 */
[----:B------:R-:W-:Y:S06]  /*1ef0*/  BRA `(.L_x_3275) ;  /* 0x0000000400287947 */ /* 0x000fec0003800000 */
.L_x_3288:
        /* <DEDUP_REMOVED lines=21> */
.L_x_3297:
[----:B------:R-:W-:Y:S05]  /*2050*/  BSYNC.RECONVERGENT B1 ;  /* 0x0000000000017941 */ /* 0x000fea0003800200 */
.L_x_3296:
[----:B------:R-:W-:Y:S01]  /*2060*/  IMAD.SHL.U32 R0, R0, 0x200000, RZ ;  /* 0x0020000000007824 */ /* 0x000fe200078e00ff */
[----:B------:R-:W-:-:S04]  /*2070*/  LEA R3, R3, 0x37800000, 0x17 ;  /* 0x3780000003037811 */ /* 0x000fc800078eb8ff */
[----:B------:R-:W-:-:S07]  /*2080*/  LOP3.LUT R0, R3, R0, R7, 0xfe, !PT ;  /* 0x0000000003007212 */ /* 0x000fce00078efe07 */
.L_x_3295:
[----:B------:R-:W-:Y:S05]  /*2090*/  BSYNC.RECONVERGENT B0 ;  /* 0x0000000000007941 */ /* 0x000fea0003800200 */
.L_x_3294:
[----:B------:R-:W-:-:S04]  /*20a0*/  F2FP.BF16.F32.PACK_AB R0, RZ, R0 ;  /* 0x00000000ff00723e */ /* 0x000fc800000010ff */
[----:B------:R-:W-:Y:S01]  /*20b0*/  PRMT R18, R0, 0x7610, R18 ;  /* 0x0000761000127816 */ /* 0x000fe20000000012 */
[----:B------:R-:W-:Y:S06]  /*20c0*/  BRA `(.L_x_3275) ;  /* 0x0000000000b47947 */ /* 0x000fec0003800000 */
.L_x_3287:
        /* <DEDUP_REMOVED lines=14> */
.L_x_3301:
[----:B------:R-:W-:Y:S05]  /*21b0*/  BSYNC.RECONVERGENT B0 ;  /* 0x0000000000007941 */ /* 0x000fea0003800200 */
.L_x_3300:
[----:B------:R-:W-:-:S04]  /*21c0*/  F2FP.BF16.F32.PACK_AB R0, RZ, R0 ;  /* 0x00000000ff00723e */ /* 0x000fc800000010ff */
[----:B------:R-:W-:Y:S01]  /*21d0*/  PRMT R18, R0, 0x7610, R18 ;  /* 0x0000761000127816 */ /* 0x000fe20000000012 */
[----:B------:R-:W-:Y:S06]  /*21e0*/  BRA `(.L_x_3275) ;  /* 0x00000000006c7947 */ /* 0x000fec0003800000 */
.L_x_3274:
        /* <DEDUP_REMOVED lines=16> */
.L_x_3302:
[----:B------:R-:W-:Y:S01]  /*22f0*/  PRMT R18, RZ, 0x7610, R18 ;  /* 0x00007610ff127816 */ /* 0x000fe20000000012 */
[----:B------:R-:W-:Y:S06]  /*2300*/  BRA `(.L_x_3275) ;  /* 0x0000000000247947 */ /* 0x000fec0003800000 */
.L_x_3299:
[----:B------:R-:W2:Y:S02]  /*2310*/  LDG.E.64 R4, desc[UR36][R4.64] ;  /* 0x0000002404047981 */ /* 0x000ea4000c1e1b00 */
[----:B--2---:R-:W0:Y:S02]  /*2320*/  I2F.U64 R0, R4 ;  /* 0x0000000400007312 */ /* 0x004e240000301000 */
[----:B0-----:R-:W-:-:S04]  /*2330*/  F2FP.BF16.F32.PACK_AB R0, RZ, R0 ;  /* 0x00000000ff00723e */ /* 0x001fc800000010ff */
[----:B------:R-:W-:Y:S01]  /*2340*/  PRMT R18, R0, 0x7610, R18 ;  /* 0x0000761000127816 */ /* 0x000fe20000000012 */
[----:B------:R-:W-:Y:S06]  /*2350*/  BRA `(.L_x_3275) ;  /* 0x0000000000107947 */ /* 0x000fec0003800000 */
.L_x_3298:
[----:B------:R-:W2:Y:S02]  /*2360*/  LDG.E R4, desc[UR36][R4.64] ;  /* 0x0000002404047981 */ /* 0x000ea4000c1e1900 */
[----:B--2---:R-:W-:-:S04]  /*2370*/  I2FP.F32.U32 R0, R4 ;  /* 0x0000000400007245 */ /* 0x004fc80000201000 */
[----:B------:R-:W-:-:S04]  /*2380*/  F2FP.BF16.F32.PACK_AB R0, RZ, R0 ;  /* 0x00000000ff00723e */ /* 0x000fc800000010ff */
[----:B------:R-:W-:-:S07]  /*2390*/  PRMT R18, R0, 0x7610, R18 ;  /* 0x0000761000127816 */ /* 0x000fce0000000012 */
.L_x_3275:
[----:B------:R-:W-:-:S07]  /*23a0*/  VIADD R23, R23, 0x80 ;  /* 0x0000008017177836 */ /* 0x000fce0000000000 */
.L_x_3269:
[----:B------:R-:W-:Y:S05]  /*23b0*/  BSYNC.RECONVERGENT B6 ;  /* 0x0000000000067941 */ /* 0x000fea0003800200 */
.L_x_3268:
        /* <DEDUP_REMOVED lines=26> */
.L_x_3308:
[----:B------:R-:W2:Y:S02]  /*2560*/  LDG.E.U8 R4, desc[UR36][R4.64] ;  /* 0x0000002404047981 */ /* 0x000ea4000c1e1100 */
[----:B--2---:R-:W-:-:S04]  /*2570*/  I2FP.F32.U32 R0, R4 ;  /* 0x0000000400007245 */ /* 0x004fc80000201000 */
[----:B------:R-:W-:-:S04]  /*2580*/  F2FP.BF16.F32.PACK_AB R0, RZ, R0 ;  /* 0x00000000ff00723e */ /* 0x000fc800000010ff */
[----:B------:R-:W-:Y:S01]  /*2590*/  PRMT R19, R0, 0x7610, R19 ;  /* 0x0000761000137816 */ /* 0x000fe20000000013 */
[----:B------:R-:W-:Y:S06]  /*25a0*/  BRA `(.L_x_3310) ;  /* 0x0000000c00e47947 */ /* 0x000fec0003800000 */
.L_x_3307:
        /* <DEDUP_REMOVED lines=11> */
.L_x_3312:
[----:B------:R-:W2:Y:S02]  /*2660*/  LDG.E R4, desc[UR36][R4.64] ;  /* 0x0000002404047981 */ /* 0x000ea4000c1e1900 */
[----:B--2---:R-:W-:-:S04]  /*2670*/  I2FP.F32.S32 R0, R4 ;  /* 0x0000000400007245 */ /* 0x004fc80000201400 */
[----:B------:R-:W-:-:S04]  /*2680*/  F2FP.BF16.F32.PACK_AB R0, RZ, R0 ;  /* 0x00000000ff00723e */ /* 0x000fc800000010ff */
[----:B------:R-:W-:Y:S01]  /*2690*/  PRMT R19, R0, 0x7610, R19 ;  /* 0x0000761000137816 */ /* 0x000fe20000000013 */
[----:B------:R-:W-:Y:S06]  /*26a0*/  BRA `(.L_x_3310) ;  /* 0x0000000c00a47947 */ /* 0x000fec0003800000 */
.L_x_3311:
[----:B------:R-:W2:Y:S02]  /*26b0*/  LDG.E.U16 R4, desc[UR36][R4.64] ;  /* 0x0000002404047981 */ /* 0x000ea4000c1e1500 */
[----:B--2---:R-:W0:Y:S02]  /*26c0*/  I2F.S16 R0, R4 ;  /* 0x0000000400007306 */ /* 0x004e240000101400 */
[----:B0-----:R-:W-:-:S04]  /*26d0*/  F2FP.BF16.F32.PACK_AB R0, RZ, R0 ;  /* 0x00000000ff00723e */ /* 0x001fc800000010ff */
[----:B------:R-:W-:Y:S01]  /*26e0*/  PRMT R19, R0, 0x7610, R19 ;  /* 0x0000761000137816 */ /* 0x000fe20000000013 */
[----:B------:R-:W-:Y:S06]  /*26f0*/  BRA `(.L_x_3310) ;  /* 0x0000000c00907947 */ /* 0x000fec0003800000 */
.L_x_3306:
        /* <DEDUP_REMOVED lines=9> */
.L_x_3314:
[----:B------:R-:W2:Y:S02]  /*2790*/  LDG.E.U16 R0, desc[UR36][R4.64] ;  /* 0x0000002404007981 */ /* 0x000ea4000c1e1500 */
[----:B--2---:R-:W-:-:S05]  /*27a0*/  HADD2.F32 R0, -RZ, R0.H0_H0 ;  /* 0x20000000ff007230 */ /* 0x004fca0000004100 */
[----:B------:R-:W-:-:S04]  /*27b0*/  F2FP.BF16.F32.PACK_AB R0, RZ, R0 ;  /* 0x00000000ff00723e */ /* 0x000fc800000010ff */
[----:B------:R-:W-:Y:S01]  /*27c0*/  PRMT R19, R0, 0x7610, R19 ;  /* 0x0000761000137816 */ /* 0x000fe20000000013 */
[----:B------:R-:W-:Y:S06]  /*27d0*/  BRA `(.L_x_3310) ;  /* 0x0000000c00587947 */ /* 0x000fec0003800000 */
.L_x_3313:
        /* <DEDUP_REMOVED lines=9> */
.L_x_3316:
[----:B------:R-:W2:Y:S02]  /*2870*/  LDG.E.U16 R4, desc[UR36][R4.64] ;  /* 0x0000002404047981 */ /* 0x000ea4000c1e1500 */
[----:B--2---:R-:W-:-:S05]  /*2880*/  HADD2.F32 R0, -RZ, R4.H0_H0 ;  /* 0x20000004ff007230 */ /* 0x004fca0000004100 */
[----:B------:R-:W-:-:S04]  /*2890*/  F2FP.BF16.F32.PACK_AB R0, RZ, R0 ;  /* 0x00000000ff00723e */ /* 0x000fc800000010ff */
[----:B------:R-:W-:Y:S01]  /*28a0*/  PRMT R19, R0, 0x7610, R19 ;  /* 0x0000761000137816 */ /* 0x000fe20000000013 */
[----:B------:R-:W-:Y:S06]  /*28b0*/  BRA `(.L_x_3310) ;  /* 0x0000000c00207947 */ /* 0x000fec0003800000 */
.L_x_3315:
        /* <DEDUP_REMOVED lines=13> */
.L_x_3305:
        /* <DEDUP_REMOVED lines=14> */
.L_x_3319:
        /* <DEDUP_REMOVED lines=13> */
.L_x_3318:
        /* <DEDUP_REMOVED lines=27> */
.L_x_3321:
        /* <DEDUP_REMOVED lines=15> */
.L_x_3320:
[----:B------:R0:W5:Y:S01]  /*2de0*/  LDG.E.U16 R19, desc[UR36][R4.64] ;  /* 0x0000002404137981 */ /* 0x000162000c1e1500 */
[----:B------:R-:W-:Y:S05]  /*2df0*/  BRA `(.L_x_3310) ;  /* 0x0000000400d07947 */ /* 0x000fea0003800000 */
.L_x_3317:
        /* <DEDUP_REMOVED lines=13> */
.L_x_3324:
        /* <DEDUP_REMOVED lines=21> */
.L_x_3328:
[----:B------:R-:W-:Y:S05]  /*3020*/  BSYNC.RECONVERGENT B1 ;  /* 0x0000000000017941 */ /* 0x000fea0003800200 */
.L_x_3327:
[----:B------:R-:W-:Y:S01]  /*3030*/  IMAD.SHL.U32 R0, R0, 0x100000, RZ ;  /* 0x0010000000007824 */ /* 0x000fe200078e00ff */
[----:B------:R-:W-:-:S04]  /*3040*/  LEA R3, R3, 0x3b800000, 0x17 ;  /* 0x3b80000003037811 */ /* 0x000fc800078eb8ff */
[----:B------:R-:W-:-:S07]  /*3050*/  LOP3.LUT R0, R3, R0, R7, 0xfe, !PT ;  /* 0x0000000003007212 */ /* 0x000fce00078efe07 */
.L_x_3326:
[----:B------:R-:W-:Y:S05]  /*3060*/  BSYNC.RECONVERGENT B0 ;  /* 0x0000000000007941 */ /* 0x000fea0003800200 */
.L_x_3325:
[----:B------:R-:W-:-:S04]  /*3070*/  F2FP.BF16.F32.PACK_AB R0, RZ, R0 ;  /* 0x00000000ff00723e */ /* 0x000fc800000010ff */
[----:B------:R-:W-:Y:S01]  /*3080*/  PRMT R19, R0, 0x7610, R19 ;  /* 0x0000761000137816 */ /* 0x000fe20000000013 */
[----:B------:R-:W-:Y:S06]  /*3090*/  BRA `(.L_x_3310) ;  /* 0x0000000400287947 */ /* 0x000fec0003800000 */
.L_x_3323:
        /* <DEDUP_REMOVED lines=21> */
.L_x_3332:
[----:B------:R-:W-:Y:S05]  /*31f0*/  BSYNC.RECONVERGENT B1 ;  /* 0x0000000000017941 */ /* 0x000fea0003800200 */
.L_x_3331:
[----:B------:R-:W-:Y:S01]  /*3200*/  IMAD.SHL.U32 R0, R0, 0x200000, RZ ;  /* 0x0020000000007824 */ /* 0x000fe200078e00ff */
[----:B------:R-:W-:-:S04]  /*3210*/  LEA R3, R3, 0x37800000, 0x17 ;  /* 0x3780000003037811 */ /* 0x000fc800078eb8ff */
[----:B------:R-:W-:-:S07]  /*3220*/  LOP3.LUT R0, R3, R0, R7, 0xfe, !PT ;  /* 0x0000000003007212 */ /* 0x000fce00078efe07 */
.L_x_3330:
[----:B------:R-:W-:Y:S05]  /*3230*/  BSYNC.RECONVERGENT B0 ;  /* 0x0000000000007941 */ /* 0x000fea0003800200 */
.L_x_3329:
[----:B------:R-:W-:-:S04]  /*3240*/  F2FP.BF16.F32.PACK_AB R0, RZ, R0 ;  /* 0x00000000ff00723e */ /* 0x000fc800000010ff */
[----:B------:R-:W-:Y:S01]  /*3250*/  PRMT R19, R0, 0x7610, R19 ;  /* 0x0000761000137816 */ /* 0x000fe20000000013 */
[----:B------:R-:W-:Y:S06]  /*3260*/  BRA `(.L_x_3310) ;  /* 0x0000000000b47947 */ /* 0x000fec0003800000 */
.L_x_3322:
        /* <DEDUP_REMOVED lines=14> */
.L_x_3336:
[----:B------:R-:W-:Y:S05]  /*3350*/  BSYNC.RECONVERGENT B0 ;  /* 0x0000000000007941 */ /* 0x000fea0003800200 */
.L_x_3335:
[----:B------:R-:W-:-:S04]  /*3360*/  F2FP.BF16.F32.PACK_AB R0, RZ, R0 ;  /* 0x00000000ff00723e */ /* 0x000fc800000010ff */
[----:B------:R-:W-:Y:S01]  /*3370*/  PRMT R19, R0, 0x7610, R19 ;  /* 0x0000761000137816 */ /* 0x000fe20000000013 */
[----:B------:R-:W-:Y:S06]  /*3380*/  BRA `(.L_x_3310) ;  /* 0x00000000006c7947 */ /* 0x000fec0003800000 */
.L_x_3309:
        /* <DEDUP_REMOVED lines=16> */
.L_x_3337:
[----:B------:R-:W-:Y:S01]  /*3490*/  PRMT R19, RZ, 0x7610, R19 ;  /* 0x00007610ff137816 */ /* 0x000fe20000000013 */
[----:B------:R-:W-:Y:S06]  /*34a0*/  BRA `(.L_x_3310) ;  /* 0x0000000000247947 */ /* 0x000fec0003800000 */
.L_x_3334:
[----:B------:R-:W2:Y:S02]  /*34b0*/  LDG.E.64 R4, desc[UR36][R4.64] ;  /* 0x0000002404047981 */ /* 0x000ea4000c1e1b00 */
[----:B--2---:R-:W0:Y:S02]  /*34c0*/  I2F.U64 R0, R4 ;  /* 0x0000000400007312 */ /* 0x004e240000301000 */
[----:B0-----:R-:W-:-:S04]  /*34d0*/  F2FP.BF16.F32.PACK_AB R0, RZ, R0 ;  /* 0x00000000ff00723e */ /* 0x001fc800000010ff */
[----:B------:R-:W-:Y:S01]  /*34e0*/  PRMT R19, R0, 0x7610, R19 ;  /* 0x0000761000137816 */ /* 0x000fe20000000013 */
[----:B------:R-:W-:Y:S06]  /*34f0*/  BRA `(.L_x_3310) ;  /* 0x0000000000107947 */ /* 0x000fec0003800000 */
.L_x_3333:
[----:B------:R-:W2:Y:S02]  /*3500*/  LDG.E R4, desc[UR36][R4.64] ;  /* 0x0000002404047981 */ /* 0x000ea4000c1e1900 */
[----:B--2---:R-:W-:-:S04]  /*3510*/  I2FP.F32.U32 R0, R4 ;  /* 0x0000000400007245 */ /* 0x004fc80000201000 */
[----:B------:R-:W-:-:S04]  /*3520*/  F2FP.BF16.F32.PACK_AB R0, RZ, R0 ;  /* 0x00000000ff00723e */ /* 0x000fc800000010ff */
[----:B------:R-:W-:-:S07]  /*3530*/  PRMT R19, R0, 0x7610, R19 ;  /* 0x0000761000137816 */ /* 0x000fce0000000013 */
.L_x_3310:
[----:B------:R-:W-:-:S07]  /*3540*/  VIADD R23, R23, 0x80 ;  /* 0x0000008017177836 */ /* 0x000fce0000000000 */
.L_x_3304:
[----:B------:R-:W-:Y:S05]  /*3550*/  BSYNC.RECONVERGENT B6 ;  /* 0x0000000000067941 */ /* 0x000fea0003800200 */
.L_x_3303:
        /* <DEDUP_REMOVED lines=25> */
.L_x_3343:
[----:B------:R-:W2:Y:S02]  /*36f0*/  LDG.E.U8 R4, desc[UR36][R4.64] ;  /* 0x0000002404047981 */ /* 0x000ea4000c1e1100 */
[----:B--2---:R-:W-:-:S04]  /*3700*/  I2FP.F32.U32 R0, R4 ;  /* 0x0000000400007245 */ /* 0x004fc80000201000 */
[----:B------:R-:W-:Y:S01]  /*3710*/  F2FP.BF16.F32.PACK_AB R0, RZ, R0 ;  /* 0x00000000ff00723e */ /* 0x000fe200000010ff */
[----:B------:R-:W-:Y:S06]  /*3720*/  BRA `(.L_x_3339) ;  /* 0x0000000c00a87947 */ /* 0x000fec0003800000 */
.L_x_3342:
        /* <DEDUP_REMOVED lines=10> */
.L_x_3346:
[----:B------:R-:W2:Y:S02]  /*37d0*/  LDG.E R4, desc[UR36][R4.64] ;  /* 0x0000002404047981 */ /* 0x000ea4000c1e1900 */
[----:B--2---:R-:W-:-:S04]  /*37e0*/  I2FP.F32.S32 R0, R4 ;  /* 0x0000000400007245 */ /* 0x004fc80000201400 */
[----:B------:R-:W-:Y:S01]  /*37f0*/  F2FP.BF16.F32.PACK_AB R0, RZ, R0 ;  /* 0x00000000ff00723e */ /* 0x000fe200000010ff */
[----:B------:R-:W-:Y:S06]  /*3800*/  BRA `(.L_x_3339) ;  /* 0x0000000c00707947 */ /* 0x000fec0003800000 */
.L_x_3345:
[----:B------:R-:W2:Y:S02]  /*3810*/  LDG.E.U16 R4, desc[UR36][R4.64] ;  /* 0x0000002404047981 */ /* 0x000ea4000c1e1500 */
[----:B--2---:R-:W0:Y:S02]  /*3820*/  I2F.S16 R0, R4 ;  /* 0x0000000400007306 */ /* 0x004e240000101400 */
[----:B0-----:R-:W-:Y:S01]  /*3830*/  F2FP.BF16.F32.PACK_AB R0, RZ, R0 ;  /* 0x00000000ff00723e */ /* 0x001fe200000010ff */
[----:B------:R-:W-:Y:S06]  /*3840*/  BRA `(.L_x_3339) ;  /* 0x0000000c00607947 */ /* 0x000fec0003800000 */
.L_x_3341:
        /* <DEDUP_REMOVED lines=9> */
.L_x_3348:
[----:B------:R-:W2:Y:S02]  /*38e0*/  LDG.E.U16 R0, desc[UR36][R4.64] ;  /* 0x0000002404007981 */ /* 0x000ea4000c1e1500 */
[----:B--2---:R-:W-:-:S05]  /*38f0*/  HADD2.F32 R0, -RZ, R0.H0_H0 ;  /* 0x20000000ff007230 */ /* 0x004fca0000004100 */
[----:B------:R-:W-:Y:S01]  /*3900*/  F2FP.BF16.F32.PACK_AB R0, RZ, R0 ;  /* 0x00000000ff00723e */ /* 0x000fe200000010ff */
[----:B------:R-:W-:Y:S06]  /*3910*/  BRA `(.L_x_3339) ;  /* 0x0000000c002c7947 */ /* 0x000fec0003800000 */
.L_x_3347:
        /* <DEDUP_REMOVED lines=9> */
.L_x_3350:
[----:B------:R-:W2:Y:S02]  /*39b0*/  LDG.E.U16 R4, desc[UR36][R4.64] ;  /* 0x0000002404047981 */ /* 0x000ea4000c1e1500 */
[----:B--2---:R-:W-:-:S05]  /*39c0*/  HADD2.F32 R0, -RZ, R4.H0_H0 ;  /* 0x20000004ff007230 */ /* 0x004fca0000004100 */
[----:B------:R-:W-:Y:S01]  /*39d0*/  F2FP.BF16.F32.PACK_AB R0, RZ, R0 ;  /* 0x00000000ff00723e */ /* 0x000fe200000010ff */
[----:B------:R-:W-:Y:S06]  /*39e0*/  BRA `(.L_x_3339) ;  /* 0x0000000800f87947 */ /* 0x000fec0003800000 */
.L_x_3349:
        /* <DEDUP_REMOVED lines=12> */
.L_x_3340:
        /* <DEDUP_REMOVED lines=13> */
.L_x_3353:
        /* <DEDUP_REMOVED lines=12> */
.L_x_3352:
        /* <DEDUP_REMOVED lines=27> */
.L_x_3355:
        /* <DEDUP_REMOVED lines=14> */
.L_x_3354:
[----:B------:R1:W5:Y:S01]  /*3ed0*/  LDG.E.U16 R0, desc[UR36][R4.64] ;  /* 0x0000002404007981 */ /* 0x000362000c1e1500 */
[----:B------:R-:W-:Y:S05]  /*3ee0*/  BRA `(.L_x_3339) ;  /* 0x0000000400b87947 */ /* 0x000fea0003800000 */
.L_x_3351:
        /* <DEDUP_REMOVED lines=12> */
.L_x_3358:
        /* <DEDUP_REMOVED lines=21> */
.L_x_3362:
[----:B------:R-:W-:Y:S05]  /*4100*/  BSYNC.RECONVERGENT B1 ;  /* 0x0000000000017941 */ /* 0x000fea0003800200 */
.L_x_3361:
[----:B------:R-:W-:Y:S01]  /*4110*/  IMAD.SHL.U32 R0, R0, 0x100000, RZ ;  /* 0x0010000000007824 */ /* 0x000fe200078e00ff */
[----:B------:R-:W-:-:S04]  /*4120*/  LEA R3, R3, 0x3b800000, 0x17 ;  /* 0x3b80000003037811 */ /* 0x000fc800078eb8ff */
[----:B------:R-:W-:-:S07]  /*4130*/  LOP3.LUT R0, R3, R0, R7, 0xfe, !PT ;  /* 0x0000000003007212 */ /* 0x000fce00078efe07 */
.L_x_3360:
[----:B------:R-:W-:Y:S05]  /*4140*/  BSYNC.RECONVERGENT B0 ;  /* 0x0000000000007941 */ /* 0x000fea0003800200 */
.L_x_3359:
[----:B------:R-:W-:Y:S01]  /*4150*/  F2FP.BF16.F32.PACK_AB R0, RZ, R0 ;  /* 0x00000000ff00723e */ /* 0x000fe200000010ff */
[----:B------:R-:W-:Y:S06]  /*4160*/  BRA `(.L_x_3339) ;  /* 0x0000000400187947 */ /* 0x000fec0003800000 */
.L_x_3357:
        /* <DEDUP_REMOVED lines=21> */
.L_x_3366:
[----:B------:R-:W-:Y:S05]  /*42c0*/  BSYNC.RECONVERGENT B1 ;  /* 0x0000000000017941 */ /* 0x000fea0003800200 */
.L_x_3365:
[----:B------:R-:W-:Y:S01]  /*42d0*/  IMAD.SHL.U32 R0, R0, 0x200000, RZ ;  /* 0x0020000000007824 */ /* 0x000fe200078e00ff */
[----:B------:R-:W-:-:S04]  /*42e0*/  LEA R3, R3, 0x37800000, 0x17 ;  /* 0x3780000003037811 */ /* 0x000fc800078eb8ff */
[----:B------:R-:W-:-:S07]  /*42f0*/  LOP3.LUT R0, R3, R0, R7, 0xfe, !PT ;  /* 0x0000000003007212 */ /* 0x000fce00078efe07 */
.L_x_3364:
[----:B------:R-:W-:Y:S05]  /*4300*/  BSYNC.RECONVERGENT B0 ;  /* 0x0000000000007941 */ /* 0x000fea0003800200 */
.L_x_3363:
[----:B------:R-:W-:Y:S01]  /*4310*/  F2FP.BF16.F32.PACK_AB R0, RZ, R0 ;  /* 0x00000000ff00723e */ /* 0x000fe200000010ff */
[----:B------:R-:W-:Y:S06]  /*4320*/  BRA `(.L_x_3339) ;  /* 0x0000000000a87947 */ /* 0x000fec0003800000 */
.L_x_3356:
        /* <DEDUP_REMOVED lines=14> */
.L_x_3370:
[----:B------:R-:W-:Y:S05]  /*4410*/  BSYNC.RECONVERGENT B0 ;  /* 0x0000000000007941 */ /* 0x000fea0003800200 */
.L_x_3369:
[----:B------:R-:W-:Y:S01]  /*4420*/  F2FP.BF16.F32.PACK_AB R0, RZ, R0 ;  /* 0x00000000ff00723e */ /* 0x000fe200000010ff */
[----:B------:R-:W-:Y:S06]  /*4430*/  BRA `(.L_x_3339) ;  /* 0x0000000000647947 */ /* 0x000fec0003800000 */
.L_x_3344:
        /* <DEDUP_REMOVED lines=16> */
.L_x_3371:
[----:B------:R-:W-:Y:S01]  /*4540*/  PRMT R0, RZ, 0x7610, R0 ;  /* 0x00007610ff007816 */ /* 0x000fe20000000000 */
[----:B------:R-:W-:Y:S06]  /*4550*/  BRA `(.L_x_3339) ;  /* 0x00000000001c7947 */ /* 0x000fec0003800000 */
.L_x_3368:
[----:B------:R-:W2:Y:S02]  /*4560*/  LDG.E.64 R4, desc[UR36][R4.64] ;  /* 0x0000002404047981 */ /* 0x000ea4000c1e1b00 */
[----:B--2---:R-:W0:Y:S02]  /*4570*/  I2F.U64 R0, R4 ;  /* 0x0000000400007312 */ /* 0x004e240000301000 */
[----:B0-----:R-:W-:Y:S01]  /*4580*/  F2FP.BF16.F32.PACK_AB R0, RZ, R0 ;  /* 0x00000000ff00723e */ /* 0x001fe200000010ff */
[----:B------:R-:W-:Y:S06]  /*4590*/  BRA `(.L_x_3339) ;  /* 0x00000000000c7947 */ /* 0x000fec0003800000 */
.L_x_3367:
[----:B------:R-:W2:Y:S02]  /*45a0*/  LDG.E R4, desc[UR36][R4.64] ;  /* 0x0000002404047981 */ /* 0x000ea4000c1e1900 */
[----:B--2---:R-:W-:-:S04]  /*45b0*/  I2FP.F32.U32 R0, R4 ;  /* 0x0000000400007245 */ /* 0x004fc80000201000 */
[----:B------:R-:W-:-:S07]  /*45c0*/  F2FP.BF16.F32.PACK_AB R0, RZ, R0 ;  /* 0x00000000ff00723e */ /* 0x000fce00000010ff */
.L_x_3339:
[----:B------:R-:W-:Y:S05]  /*45d0*/  BSYNC.RECONVERGENT B6 ;  /* 0x0000000000067941 */ /* 0x000fea0003800200 */
.L_x_3338:
[----:B------:R-:W2:Y:S01]  /*45e0*/  LDC.U16 R8, c[0x0][0x386] ;  /* 0x0000e180ff087b82 */ /* 0x000ea20000000400 */
[CC--:B------:R-:W-:Y:S01]  /*45f0*/  ISETP.GE.AND P0, PT, R25.reuse, R16.reuse, PT ;  /* 0x000000101900720c */ /* 0x0c0fe20003f06270 */
[C---:B01----:R-:W-:Y:S01]  /*4600*/  VIADD R5, R25.reuse, 0x100 ;  /* 0x0000010019057836 */ /* 0x043fe20000000000 */
[----:B------:R-:W-:Y:S01]  /*4610*/  BSSY.RECONVERGENT B6, `(.L_x_3372) ;  /* 0x0000124000067945 */ /* 0x000fe20003800200 */
[C---:B------:R-:W-:Y:S02]  /*4620*/  VIADD R23, R25.reuse, 0x80 ;  /* 0x0000008019177836 */ /* 0x040fe40000000000 */
[----:B------:R-:W-:Y:S01]  /*4630*/  VIADD R7, R25, 0x180 ;  /* 0x0000018019077836 */ /* 0x000fe20000000000 */
[-C--:B------:R-:W-:Y:S02]  /*4640*/  ISETP.GE.AND P2, PT, R5, R16.reuse, PT ;  /* 0x000000100500720c */ /* 0x080fe40003f46270 */
[-C--:B------:R-:W-:Y:S02]  /*4650*/  ISETP.GE.AND P1, PT, R23, R16.reuse, PT ;  /* 0x000000101700720c */ /* 0x080fe40003f26270 */
[----:B------:R-:W-:-:S03]  /*4660*/  ISETP.GE.AND P3, PT, R7, R16, PT ;  /* 0x000000100700720c */ /* 0x000fc60003f66270 */
[----:B-----5:R-:W-:-:S08]  /*4670*/  @!P0 IMAD.U32 R4, R17, 0x10000, RZ ;  /* 0x0001000011048824 */ /* 0x020fd000078e00ff */
[----:B------:R-:W-:Y:S02]  /*4680*/  @!P1 IMAD.U32 R18, R18, 0x10000, RZ ;  /* 0x0001000012129824 */ /* 0x000fe400078e00ff */
[C---:B--2---:R-:W-:Y:S02]  /*4690*/  @!P0 IMAD.U32 R5, R8.reuse, 0x10000, RZ ;  /* 0x0001000008058824 */ /* 0x044fe400078e00ff */
[----:B------:R-:W-:Y:S02]  /*46a0*/  @!P2 IMAD.U32 R6, R8, 0x10000, RZ ;  /* 0x000100000806a824 */ /* 0x000fe400078e00ff */
[----:B------:R-:W-:Y:S01]  /*46b0*/  @!P3 IMAD.U32 R0, R0, 0x10000, RZ ;  /* 0x000100000000b824 */ /* 0x000fe200078e00ff */
[----:B------:R-:W-:Y:S01]  /*46c0*/  @!P0 LOP3.LUT R4, R4, 0x80000000, R5, 0xb8, !PT ;  /* 0x8000000004048812 */ /* 0x000fe200078eb805 */
[----:B------:R-:W-:Y:S02]  /*46d0*/  @!P2 IMAD.U32 R5, R19, 0x10000, RZ ;  /* 0x000100001305a824 */ /* 0x000fe400078e00ff */
[C---:B------:R-:W-:Y:S01]  /*46e0*/  @!P3 IMAD.U32 R7, R8.reuse, 0x10000, RZ ;  /* 0x000100000807b824 */ /* 0x040fe200078e00ff */
[----:B------:R0:W1:Y:S02]  /*46f0*/  @!P0 F2F.BF16.F32 R3, R4 ;  /* 0x0000000400038304 */ /* 0x0000640000202000 */
[----:B------:R-:W-:Y:S01]  /*4700*/  @!P2 LOP3.LUT R6, R5, 0x80000000, R6, 0xb8, !PT ;  /* 0x800000000506a812 */ /* 0x000fe200078eb806 */
[----:B------:R-:W-:Y:S01]  /*4710*/  @!P1 IMAD.U32 R5, R8, 0x10000, RZ ;  /* 0x0001000008059824 */ /* 0x000fe200078e00ff */
[----:B------:R-:W-:-:S04]  /*4720*/  @!P3 LOP3.LUT R0, R0, 0x80000000, R7, 0xb8, !PT ;  /* 0x800000000000b812 */ /* 0x000fc800078eb807 */
[----:B------:R-:W-:Y:S01]  /*4730*/  @!P1 LOP3.LUT R5, R18, 0x80000000, R5, 0xb8, !PT ;  /* 0x8000000012059812 */ /* 0x000fe200078eb805 */
[----:B------:R0:W2:Y:S01]  /*4740*/  @!P2 F2F.BF16.F32 R17, R6 ;  /* 0x000000060011a304 */ /* 0x0000a20000202000 */
[----:B------:R-:W3:Y:S07]  /*4750*/  LDC.U8 R18, c[0x0][0x3a4] ;  /* 0x0000e900ff127b82 */ /* 0x000eee0000000000 */
[----:B------:R0:W4:Y:S08]  /*4760*/  @!P1 F2F.BF16.F32 R22, R5 ;  /* 0x0000000500169304 */ /* 0x0001300000202000 */
[----:B------:R0:W0:Y:S01]  /*4770*/  @!P3 F2F.BF16.F32 R19, R0 ;  /* 0x000000000013b304 */ /* 0x0000220000202000 */
[----:B-12---:R-:W-:Y:S05]  /*4780*/  @P0 BRA `(.L_x_3373) ;  /* 0x0000001000300947 */ /* 0x006fea0003800000 */
[----:B------:R-:W1:Y:S01]  /*4790*/  LDCU UR4, c[0x0][0x3a8] ;  /* 0x00007500ff0477ac */ /* 0x000e620008000800 */
[----:B------:R-:W2:Y:S01]  /*47a0*/  LDC.64 R8, c[0x0][0x388] ;  /* 0x0000e200ff087b82 */ /* 0x000ea20000000a00 */
[----:B0-----:R-:W-:Y:S01]  /*47b0*/  IMAD R0, R2, 0x200, R25 ;  /* 0x0000020002007824 */ /* 0x001fe200078e0219 */
[----:B---3--:R-:W-:-:S03]  /*47c0*/  PRMT R4, R18, 0x9910, RZ ;  /* 0x0000991012047816 */ /* 0x008fc600000000ff */
[----:B-1----:R-:W-:Y:S02]  /*47d0*/  IMAD R5, R0, UR4, RZ ;  /* 0x0000000400057c24 */ /* 0x002fe4000f8e02ff */
[----:B------:R-:W-:-:S05]  /*47e0*/  IMAD.MOV.U32 R0, RZ, RZ, R4 ;  /* 0x000000ffff007224 */ /* 0x000fca00078e0004 */
[----:B------:R-:W-:Y:S02]  /*47f0*/  ISETP.GT.AND P0, PT, R0, 0x9, PT ;  /* 0x000000090000780c */ /* 0x000fe40003f04270 */
[----:B--2---:R-:W-:-:S05]  /*4800*/  IADD3 R8, P1, PT, R5, R8, RZ ;  /* 0x0000000805087210 */ /* 0x004fca0007f3e0ff */
        /* <DEDUP_REMOVED lines=15> */
.L_x_3377:
[----:B------:R-:W-:Y:S02]  /*4900*/  IMAD.U32 R5, R3, 0x10000, RZ ;  /* 0x0001000003057824 */ /* 0x000fe400078e00ff */
[----:B------:R-:W-:-:S04]  /*4910*/  IMAD.MOV.U32 R25, RZ, RZ, R23 ;  /* 0x000000ffff197224 */ /* 0x000fc800078e0017 */
[----:B------:R-:W0:Y:S02]  /*4920*/  F2I.S64.TRUNC R4, R5 ;  /* 0x0000000500047311 */ /* 0x000e24000020d900 */
[----:B0-----:R0:W-:Y:S01]  /*4930*/  STG.E.U8 desc[UR36][R8.64], R4 ;  /* 0x0000000408007986 */ /* 0x0011e2000c101124 */
[----:B------:R-:W-:Y:S05]  /*4940*/  BRA `(.L_x_3373) ;  /* 0x0000000c00c07947 */ /* 0x000fea0003800000 */
.L_x_3376:
        /* <DEDUP_REMOVED lines=11> */
.L_x_3380:
[----:B------:R-:W-:Y:S02]  /*4a00*/  IMAD.U32 R3, R3, 0x10000, RZ ;  /* 0x0001000003037824 */ /* 0x000fe400078e00ff */
[----:B------:R-:W-:-:S04]  /*4a10*/  IMAD.MOV.U32 R25, RZ, RZ, R23 ;  /* 0x000000ffff197224 */ /* 0x000fc800078e0017 */
[----:B------:R-:W0:Y:S02]  /*4a20*/  F2I.FTZ.TRUNC.NTZ R3, R3 ;  /* 0x0000000300037305 */ /* 0x000e24000021f100 */
[----:B0-----:R0:W-:Y:S01]  /*4a30*/  STG.E desc[UR36][R8.64], R3 ;  /* 0x0000000308007986 */ /* 0x0011e2000c101924 */
[----:B------:R-:W-:Y:S05]  /*4a40*/  BRA `(.L_x_3373) ;  /* 0x0000000c00807947 */ /* 0x000fea0003800000 */
.L_x_3379:
[----:B------:R-:W-:Y:S02]  /*4a50*/  IMAD.U32 R3, R3, 0x10000, RZ ;  /* 0x0001000003037824 */ /* 0x000fe400078e00ff */
[----:B------:R-:W-:-:S04]  /*4a60*/  IMAD.MOV.U32 R25, RZ, RZ, R23 ;  /* 0x000000ffff197224 */ /* 0x000fc800078e0017 */
[----:B------:R-:W0:Y:S02]  /*4a70*/  F2I.FTZ.TRUNC.NTZ R3, R3 ;  /* 0x0000000300037305 */ /* 0x000e24000021f100 */
[----:B0-----:R0:W-:Y:S01]  /*4a80*/  STG.E.U16 desc[UR36][R8.64], R3 ;  /* 0x0000000308007986 */ /* 0x0011e2000c101524 */
[----:B------:R-:W-:Y:S05]  /*4a90*/  BRA `(.L_x_3373) ;  /* 0x0000000c006c7947 */ /* 0x000fea0003800000 */
.L_x_3375:
        /* <DEDUP_REMOVED lines=10> */
.L_x_3382:
[----:B------:R-:W-:Y:S02]  /*4b40*/  IMAD.U32 R0, R3, 0x10000, RZ ;  /* 0x0001000003007824 */ /* 0x000fe400078e00ff */
[----:B------:R-:W-:-:S03]  /*4b50*/  IMAD.MOV.U32 R25, RZ, RZ, R23 ;  /* 0x000000ffff197224 */ /* 0x000fc600078e0017 */
[----:B------:R-:W-:-:S05]  /*4b60*/  F2FP.F16.F32.PACK_AB R0, RZ, R0 ;  /* 0x00000000ff00723e */ /* 0x000fca00000000ff */
[----:B------:R0:W-:Y:S01]  /*4b70*/  STG.E.U16 desc[UR36][R8.64], R0 ;  /* 0x0000000008007986 */ /* 0x0001e2000c101524 */
[----:B------:R-:W-:Y:S05]  /*4b80*/  BRA `(.L_x_3373) ;  /* 0x0000000c00307947 */ /* 0x000fea0003800000 */
.L_x_3381:
        /* <DEDUP_REMOVED lines=11> */
.L_x_3384:
[----:B------:R-:W-:Y:S02]  /*4c40*/  IMAD.U32 R3, R3, 0x10000, RZ ;  /* 0x0001000003037824 */ /* 0x000fe400078e00ff */
[----:B------:R-:W-:-:S03]  /*4c50*/  IMAD.MOV.U32 R25, RZ, RZ, R23 ;  /* 0x000000ffff197224 */ /* 0x000fc600078e0017 */
[----:B------:R-:W-:-:S04]  /*4c60*/  F2FP.F16.F32.PACK_AB R3, RZ, R3 ;  /* 0x00000003ff03723e */ /* 0x000fc800000000ff */
[----:B------:R-:W-:-:S05]  /*4c70*/  PRMT R3, R3, 0x5410, RZ ;  /* 0x0000541003037816 */ /* 0x000fca00000000ff */
[----:B------:R0:W-:Y:S01]  /*4c80*/  STG.E desc[UR36][R8.64], R3 ;  /* 0x0000000308007986 */ /* 0x0001e2000c101924 */
[----:B------:R-:W-:Y:S05]  /*4c90*/  BRA `(.L_x_3373) ;  /* 0x0000000800ec7947 */ /* 0x000fea0003800000 */
.L_x_3383:
[----:B------:R-:W-:Y:S02]  /*4ca0*/  IMAD.U32 R4, R3, 0x10000, RZ ;  /* 0x0001000003047824 */ /* 0x000fe400078e00ff */
[----:B------:R-:W-:Y:S02]  /*4cb0*/  IMAD.MOV.U32 R25, RZ, RZ, R23 ;  /* 0x000000ffff197224 */ /* 0x000fe400078e0017 */
[----:B------:R-:W-:-:S06]  /*4cc0*/  FMUL.FTZ R4, R4, 1 ;  /* 0x3f80000004047820 */ /* 0x000fcc0000410000 */
[----:B------:R-:W0:Y:S02]  /*4cd0*/  F2F.F64.F32 R4, R4 ;  /* 0x0000000400047310 */ /* 0x000e240000201800 */
[----:B0-----:R0:W-:Y:S01]  /*4ce0*/  STG.E.64 desc[UR36][R8.64], R4 ;  /* 0x0000000408007986 */ /* 0x0011e2000c101b24 */
[----:B------:R-:W-:Y:S05]  /*4cf0*/  BRA `(.L_x_3373) ;  /* 0x0000000800d47947 */ /* 0x000fea0003800000 */
.L_x_3374:
        /* <DEDUP_REMOVED lines=14> */
.L_x_3387:
[----:B------:R-:W-:Y:S01]  /*4de0*/  IMAD.U32 R3, R3, 0x10000, RZ ;  /* 0x0001000003037824 */ /* 0x000fe200078e00ff */
[----:B------:R-:W-:Y:S01]  /*4df0*/  CS2R R6, SRZ ;  /* 0x0000000000067805 */ /* 0x000fe2000001ff00 */
[----:B------:R-:W-:Y:S02]  /*4e00*/  IMAD.MOV.U32 R25, RZ, RZ, R23 ;  /* 0x000000ffff197224 */ /* 0x000fe400078e0017 */
[----:B------:R-:W-:-:S04]  /*4e10*/  FMUL.FTZ R3, R3, 1 ;  /* 0x3f80000003037820 */ /* 0x000fc80000410000 */
[----:B------:R-:W0:Y:S02]  /*4e20*/  F2F.F64.F32 R4, R3 ;  /* 0x0000000300047310 */ /* 0x000e240000201800 */
[----:B0-----:R0:W-:Y:S01]  /*4e30*/  STG.E.128 desc[UR36][R8.64], R4 ;  /* 0x0000000408007986 */ /* 0x0011e2000c101d24 */
[----:B------:R-:W-:Y:S05]  /*4e40*/  BRA `(.L_x_3373) ;  /* 0x0000000800807947 */ /* 0x000fea0003800000 */
.L_x_3386:
        /* <DEDUP_REMOVED lines=19> */
.L_x_3391:
[----:B------:R-:W-:Y:S05]  /*4f80*/  BSYNC.RECONVERGENT B0 ;  /* 0x0000000000007941 */ /* 0x000fea0003800200 */
.L_x_3390:
[----:B------:R-:W-:Y:S01]  /*4f90*/  LOP3.LUT R5, R0, 0x80, R5, 0xf8, !PT ;  /* 0x0000008000057812 */ /* 0x000fe200078ef805 */
[----:B------:R-:W-:-:S04]  /*4fa0*/  IMAD.MOV.U32 R25, RZ, RZ, R23 ;  /* 0x000000ffff197224 */ /* 0x000fc800078e0017 */
[----:B------:R0:W-:Y:S01]  /*4fb0*/  STG.E.U8 desc[UR36][R8.64], R5 ;  /* 0x0000000508007986 */ /* 0x0001e2000c101124 */
[----:B------:R-:W-:Y:S05]  /*4fc0*/  BRA `(.L_x_3373) ;  /* 0x0000000800207947 */ /* 0x000fea0003800000 */
.L_x_3389:
        /* <DEDUP_REMOVED lines=15> */
.L_x_3393:
[----:B------:R-:W-:Y:S05]  /*50c0*/  BSYNC.RECONVERGENT B0 ;  /* 0x0000000000007941 */ /* 0x000fea0003800200 */
.L_x_3392:
[----:B------:R-:W-:Y:S01]  /*50d0*/  LOP3.LUT R5, R0, 0x80, R5, 0xf8, !PT ;  /* 0x0000008000057812 */ /* 0x000fe200078ef805 */
[----:B------:R-:W-:-:S04]  /*50e0*/  IMAD.MOV.U32 R25, RZ, RZ, R23 ;  /* 0x000000ffff197224 */ /* 0x000fc800078e0017 */
[----:B------:R2:W-:Y:S01]  /*50f0*/  STG.E.U8 desc[UR36][R8.64], R5 ;  /* 0x0000000508007986 */ /* 0x0005e2000c101124 */
[----:B------:R-:W-:Y:S05]  /*5100*/  BRA `(.L_x_3373) ;  /* 0x0000000400d07947 */ /* 0x000fea0003800000 */
.L_x_3388:
[----:B------:R1:W-:Y:S01]  /*5110*/  STG.E.U16 desc[UR36][R8.64], R3 ;  /* 0x0000000308007986 */ /* 0x0003e2000c101524 */
[----:B------:R-:W-:Y:S01]  /*5120*/  IMAD.MOV.U32 R25, RZ, RZ, R23 ;  /* 0x000000ffff197224 */ /* 0x000fe200078e0017 */
[----:B------:R-:W-:Y:S06]  /*5130*/  BRA `(.L_x_3373) ;  /* 0x0000000400c47947 */ /* 0x000fec0003800000 */
.L_x_3385:
        /* <DEDUP_REMOVED lines=13> */
.L_x_3396:
        /* <DEDUP_REMOVED lines=13> */
.L_x_3399:
[----:B------:R-:W-:-:S04]  /*52e0*/  SHF.R.U32.HI R0, RZ, 0x14, R3 ;  /* 0x00000014ff007819 */ /* 0x000fc80000011603 */
[----:B------:R-:W-:-:S04]  /*52f0*/  LOP3.LUT R0, R0, 0x1, RZ, 0xc0, !PT ;  /* 0x0000000100007812 */ /* 0x000fc800078ec0ff */
[----:B------:R-:W-:-:S04]  /*5300*/  IADD3 R0, PT, PT, R3, 0x487ffff, R0 ;  /* 0x0487ffff03007810 */ /* 0x000fc80007ffe000 */
[----:B------:R-:W-:-:S04]  /*5310*/  SHF.R.U32.HI R0, RZ, 0x14, R0 ;  /* 0x00000014ff007819 */ /* 0x000fc80000011600 */
[----:B------:R-:W-:-:S07]  /*5320*/  LOP3.LUT R0, R0, 0xff, RZ, 0xc0, !PT ;  /* 0x000000ff00007812 */ /* 0x000fce00078ec0ff */
.L_x_3400:
[----:B------:R-:W-:-:S04]  /*5330*/  SHF.R.U32.HI R3, RZ, 0x18, R3 ;  /* 0x00000018ff037819 */ /* 0x000fc80000011603 */
[----:B------:R-:W-:-:S04]  /*5340*/  LOP3.LUT R0, R0, 0x80, R3, 0xf8, !PT ;  /* 0x0000008000007812 */ /* 0x000fc800078ef803 */
[----:B------:R-:W-:-:S07]  /*5350*/  PRMT R4, R0, 0x7610, R4 ;  /* 0x0000761000047816 */ /* 0x000fce0000000004 */
.L_x_3398:
[----:B------:R-:W-:Y:S05]  /*5360*/  BSYNC.RECONVERGENT B0 ;  /* 0x0000000000007941 */ /* 0x000fea0003800200 */
.L_x_3397:
[----:B------:R0:W-:Y:S01]  /*5370*/  STG.E.U8 desc[UR36][R8.64], R4 ;  /* 0x0000000408007986 */ /* 0x0001e2000c101124 */
[----:B------:R-:W-:Y:S01]  /*5380*/  IMAD.MOV.U32 R25, RZ, RZ, R23 ;  /* 0x000000ffff197224 */ /* 0x000fe200078e0017 */
[----:B------:R-:W-:Y:S06]  /*5390*/  BRA `(.L_x_3373) ;  /* 0x00000004002c7947 */ /* 0x000fec0003800000 */
.L_x_3395:
        /* <DEDUP_REMOVED lines=13> */
.L_x_3403:
[----:B------:R-:W-:-:S04]  /*5470*/  SHF.R.U32.HI R0, RZ, 0x15, R3 ;  /* 0x00000015ff007819 */ /* 0x000fc80000011603 */
[----:B------:R-:W-:-:S04]  /*5480*/  LOP3.LUT R0, R0, 0x1, RZ, 0xc0, !PT ;  /* 0x0000000100007812 */ /* 0x000fc800078ec0ff */
[----:B------:R-:W-:-:S04]  /*5490*/  IADD3 R0, PT, PT, R3, 0x88fffff, R0 ;  /* 0x088fffff03007810 */ /* 0x000fc80007ffe000 */
[----:B------:R-:W-:-:S04]  /*54a0*/  SHF.R.U32.HI R0, RZ, 0x15, R0 ;  /* 0x00000015ff007819 */ /* 0x000fc80000011600 */
[----:B------:R-:W-:-:S07]  /*54b0*/  LOP3.LUT R0, R0, 0xff, RZ, 0xc0, !PT ;  /* 0x000000ff00007812 */ /* 0x000fce00078ec0ff */
.L_x_3404:
[----:B------:R-:W-:-:S04]  /*54c0*/  SHF.R.U32.HI R3, RZ, 0x18, R3 ;  /* 0x00000018ff037819 */ /* 0x000fc80000011603 */
[----:B------:R-:W-:-:S04]  /*54d0*/  LOP3.LUT R0, R0, 0x80, R3, 0xf8, !PT ;  /* 0x0000008000007812 */ /* 0x000fc800078ef803 */
[----:B------:R-:W-:-:S07]  /*54e0*/  PRMT R4, R0, 0x7610, R4 ;  /* 0x0000761000047816 */ /* 0x000fce0000000004 */
.L_x_3402:
[----:B------:R-:W-:Y:S05]  /*54f0*/  BSYNC.RECONVERGENT B0 ;  /* 0x0000000000007941 */ /* 0x000fea0003800200 */
.L_x_3401:
[----:B------:R0:W-:Y:S01]  /*5500*/  STG.E.U8 desc[UR36][R8.64], R4 ;  /* 0x0000000408007986 */ /* 0x0001e2000c101124 */
[----:B------:R-:W-:Y:S01]  /*5510*/  IMAD.MOV.U32 R25, RZ, RZ, R23 ;  /* 0x000000ffff197224 */ /* 0x000fe200078e0017 */
[----:B------:R-:W-:Y:S06]  /*5520*/  BRA `(.L_x_3373) ;  /* 0x0000000000c87947 */ /* 0x000fec0003800000 */
.L_x_3394:
[----:B------:R-:W-:-:S13]  /*5530*/  ISETP.NE.AND P0, PT, R0, 0x1c, PT ;  /* 0x0000001c0000780c */ /* 0x000fda0003f05270 */
[----:B------:R-:W-:Y:S05]  /*5540*/  @!P0 BRA `(.L_x_3405) ;  /* 0x0000000000b08947 */ /* 0x000fea0003800000 */
[----:B------:R-:W-:-:S13]  /*5550*/  ISETP.NE.AND P0, PT, R0, 0x1d, PT ;  /* 0x0000001d0000780c */ /* 0x000fda0003f05270 */
[----:B------:R-:W-:Y:S05]  /*5560*/  @!P0 BRA `(.L_x_3406) ;  /* 0x0000000000948947 */ /* 0x000fea0003800000 */
[----:B------:R-:W-:-:S13]  /*5570*/  ISETP.NE.AND P0, PT, R0, 0x2c, PT ;  /* 0x0000002c0000780c */ /* 0x000fda0003f05270 */
[----:B------:R-:W-:Y:S05]  /*5580*/  @!P0 BRA `(.L_x_3407) ;  /* 0x0000000000488947 */ /* 0x000fea0003800000 */
.L_x_3378:
        /* <DEDUP_REMOVED lines=16> */
.L_x_3408:
[----:B------:R-:W-:Y:S01]  /*5690*/  IMAD.MOV.U32 R25, RZ, RZ, R23 ;  /* 0x000000ffff197224 */ /* 0x000fe200078e0017 */
[----:B------:R-:W-:Y:S06]  /*56a0*/  BRA `(.L_x_3373) ;  /* 0x0000000000687947 */ /* 0x000fec0003800000 */
.L_x_3407:
        /* <DEDUP_REMOVED lines=17> */
.L_x_3406:
[----:B------:R-:W-:Y:S02]  /*57c0*/  IMAD.U32 R4, R3, 0x10000, RZ ;  /* 0x0001000003047824 */ /* 0x000fe400078e00ff */
[----:B------:R-:W-:-:S04]  /*57d0*/  IMAD.MOV.U32 R25, RZ, RZ, R23 ;  /* 0x000000ffff197224 */ /* 0x000fc800078e0017 */
[----:B------:R-:W0:Y:S02]  /*57e0*/  F2I.U64.TRUNC R4, R4 ;  /* 0x0000000400047311 */ /* 0x000e24000020d800 */
[----:B0-----:R0:W-:Y:S01]  /*57f0*/  STG.E.64 desc[UR36][R8.64], R4 ;  /* 0x0000000408007986 */ /* 0x0011e2000c101b24 */
[----:B------:R-:W-:Y:S05]  /*5800*/  BRA `(.L_x_3373) ;  /* 0x0000000000107947 */ /* 0x000fea0003800000 */
.L_x_3405:
[----:B------:R-:W-:Y:S02]  /*5810*/  IMAD.U32 R3, R3, 0x10000, RZ ;  /* 0x0001000003037824 */ /* 0x000fe400078e00ff */
[----:B------:R-:W-:-:S04]  /*5820*/  IMAD.MOV.U32 R25, RZ, RZ, R23 ;  /* 0x000000ffff197224 */ /* 0x000fc800078e0017 */
[----:B------:R-:W0:Y:S02]  /*5830*/  F2I.FTZ.U32.TRUNC.NTZ R3, R3 ;  /* 0x0000000300037305 */ /* 0x000e24000021f000 */
[----:B0-----:R0:W-:Y:S02]  /*5840*/  STG.E desc[UR36][R8.64], R3 ;  /* 0x0000000308007986 */ /* 0x0011e4000c101924 */
.L_x_3373:
[----:B------:R-:W-:Y:S05]  /*5850*/  BSYNC.RECONVERGENT B6 ;  /* 0x0000000000067941 */ /* 0x000fea0003800200 */
.L_x_3372:
[----:B------:R-:W-:Y:S01]  /*5860*/  ISETP.GE.AND P0, PT, R25, R16, PT ;  /* 0x000000101900720c */ /* 0x000fe20003f06270 */
[----:B------:R-:W-:-:S12]  /*5870*/  BSSY.RECONVERGENT B6, `(.L_x_3409) ;  /* 0x00001f0000067945 */ /* 0x000fd80003800200 */
[----:B------:R-:W-:Y:S05]  /*5880*/  @P0 BRA `(.L_x_3410) ;  /* 0x0000001c00b80947 */ /* 0x000fea0003800000 */
[----:B------:R-:W5:Y:S01]  /*5890*/  LDCU UR4, c[0x0][0x3a8] ;  /* 0x00007500ff0477ac */ /* 0x000f620008000800 */
[----:B012---:R-:W0:Y:S01]  /*58a0*/  LDC.64 R8, c[0x0][0x388] ;  /* 0x0000e200ff087b82 */ /* 0x007e220000000a00 */
[----:B------:R-:W-:Y:S01]  /*58b0*/  IMAD R0, R2, 0x200, R25 ;  /* 0x0000020002007824 */ /* 0x000fe200078e0219 */
[----:B---3--:R-:W-:-:S03]  /*58c0*/  PRMT R4, R18, 0x9910, RZ ;  /* 0x0000991012047816 */ /* 0x008fc600000000ff */
        /* <DEDUP_REMOVED lines=14> */
[----:B----4-:R-:W-:-:S04]  /*59b0*/  IMAD.U32 R22, R22, 0x10000, RZ ;  /* 0x0001000016167824 */ /* 0x010fc800078e00ff */
[----:B------:R-:W0:Y:S02]  /*59c0*/  F2I.FTZ.TRUNC.NTZ R3, R22 ;  /* 0x0000001600037305 */ /* 0x000e24000021f100 */
[----:B0-----:R0:W-:Y:S01]  /*59d0*/  STG.E.U8 desc[UR36][R8.64], R3 ;  /* 0x0000000308007986 */ /* 0x0011e2000c101124 */
[----:B------:R-:W-:Y:S05]  /*59e0*/  BRA `(.L_x_3416) ;  /* 0x0000000c007c7947 */ /* 0x000fea0003800000 */
.L_x_3414:
[----:B----4-:R-:W-:-:S06]  /*59f0*/  IMAD.U32 R5, R22, 0x10000, RZ ;  /* 0x0001000016057824 */ /* 0x010fcc00078e00ff */
[----:B------:R-:W0:Y:S02]  /*5a00*/  F2I.S64.TRUNC R4, R5 ;  /* 0x0000000500047311 */ /* 0x000e24000020d900 */
[----:B0-----:R0:W-:Y:S01]  /*5a10*/  STG.E.U8 desc[UR36][R8.64], R4 ;  /* 0x0000000408007986 */ /* 0x0011e2000c101124 */
[----:B------:R-:W-:Y:S05]  /*5a20*/  BRA `(.L_x_3416) ;  /* 0x0000000c006c7947 */ /* 0x000fea0003800000 */
.L_x_3413:
        /* <DEDUP_REMOVED lines=10> */
.L_x_3418:
[----:B----4-:R-:W-:-:S04]  /*5ad0*/  IMAD.U32 R22, R22, 0x10000, RZ ;  /* 0x0001000016167824 */ /* 0x010fc800078e00ff */
[----:B------:R-:W0:Y:S02]  /*5ae0*/  F2I.FTZ.TRUNC.NTZ R3, R22 ;  /* 0x0000001600037305 */ /* 0x000e24000021f100 */
[----:B0-----:R0:W-:Y:S01]  /*5af0*/  STG.E desc[UR36][R8.64], R3 ;  /* 0x0000000308007986 */ /* 0x0011e2000c101924 */
[----:B------:R-:W-:Y:S05]  /*5b00*/  BRA `(.L_x_3416) ;  /* 0x0000000c00347947 */ /* 0x000fea0003800000 */
.L_x_3417:
[----:B----4-:R-:W-:-:S04]  /*5b10*/  IMAD.U32 R22, R22, 0x10000, RZ ;  /* 0x0001000016167824 */ /* 0x010fc800078e00ff */
[----:B------:R-:W0:Y:S02]  /*5b20*/  F2I.FTZ.TRUNC.NTZ R3, R22 ;  /* 0x0000001600037305 */ /* 0x000e24000021f100 */
[----:B0-----:R0:W-:Y:S01]  /*5b30*/  STG.E.U16 desc[UR36][R8.64], R3 ;  /* 0x0000000308007986 */ /* 0x0011e2000c101524 */
[----:B------:R-:W-:Y:S05]  /*5b40*/  BRA `(.L_x_3416) ;  /* 0x0000000c00247947 */ /* 0x000fea0003800000 */
.L_x_3412:
        /* <DEDUP_REMOVED lines=9> */
.L_x_3420:
[----:B----4-:R-:W-:-:S05]  /*5be0*/  IMAD.U32 R0, R22, 0x10000, RZ ;  /* 0x0001000016007824 */ /* 0x010fca00078e00ff */
[----:B------:R-:W-:-:S05]  /*5bf0*/  F2FP.F16.F32.PACK_AB R0, RZ, R0 ;  /* 0x00000000ff00723e */ /* 0x000fca00000000ff */
[----:B------:R0:W-:Y:S01]  /*5c00*/  STG.E.U16 desc[UR36][R8.64], R0 ;  /* 0x0000000008007986 */ /* 0x0001e2000c101524 */
[----:B------:R-:W-:Y:S05]  /*5c10*/  BRA `(.L_x_3416) ;  /* 0x0000000800f07947 */ /* 0x000fea0003800000 */
.L_x_3419:
        /* <DEDUP_REMOVED lines=10> */
.L_x_3422:
[----:B----4-:R-:W-:-:S05]  /*5cc0*/  IMAD.U32 R22, R22, 0x10000, RZ ;  /* 0x0001000016167824 */ /* 0x010fca00078e00ff */
[----:B------:R-:W-:-:S04]  /*5cd0*/  F2FP.F16.F32.PACK_AB R3, RZ, R22 ;  /* 0x00000016ff03723e */ /* 0x000fc800000000ff */
[----:B------:R-:W-:-:S05]  /*5ce0*/  PRMT R3, R3, 0x5410, RZ ;  /* 0x0000541003037816 */ /* 0x000fca00000000ff */
[----:B------:R0:W-:Y:S01]  /*5cf0*/  STG.E desc[UR36][R8.64], R3 ;  /* 0x0000000308007986 */ /* 0x0001e2000c101924 */
[----:B------:R-:W-:Y:S05]  /*5d00*/  BRA `(.L_x_3416) ;  /* 0x0000000800b47947 */ /* 0x000fea0003800000 */
.L_x_3421:
[----:B----4-:R-:W-:-:S04]  /*5d10*/  IMAD.U32 R4, R22, 0x10000, RZ ;  /* 0x0001000016047824 */ /* 0x010fc800078e00ff */
[----:B------:R-:W-:-:S06]  /*5d20*/  FMUL.FTZ R4, R4, 1 ;  /* 0x3f80000004047820 */ /* 0x000fcc0000410000 */
[----:B------:R-:W0:Y:S02]  /*5d30*/  F2F.F64.F32 R4, R4 ;  /* 0x0000000400047310 */ /* 0x000e240000201800 */
[----:B0-----:R0:W-:Y:S01]  /*5d40*/  STG.E.64 desc[UR36][R8.64], R4 ;  /* 0x0000000408007986 */ /* 0x0011e2000c101b24 */
[----:B------:R-:W-:Y:S05]  /*5d50*/  BRA `(.L_x_3416) ;  /* 0x0000000800a07947 */ /* 0x000fea0003800000 */
.L_x_3411:
        /* <DEDUP_REMOVED lines=14> */
.L_x_3426:
        /* <DEDUP_REMOVED lines=17> */
.L_x_3429:
[----:B------:R-:W-:-:S04]  /*5f50*/  SHF.R.U32.HI R3, RZ, 0x18, R5 ;  /* 0x00000018ff037819 */ /* 0x000fc80000011605 */
[----:B------:R-:W-:-:S04]  /*5f60*/  LOP3.LUT R0, R0, 0x80, R3, 0xf8, !PT ;  /* 0x0000008000007812 */ /* 0x000fc800078ef803 */
[----:B------:R-:W-:-:S07]  /*5f70*/  PRMT R4, R0, 0x7610, R4 ;  /* 0x0000761000047816 */ /* 0x000fce0000000004 */
.L_x_3428:
[----:B------:R-:W-:Y:S05]  /*5f80*/  BSYNC.RECONVERGENT B0 ;  /* 0x0000000000007941 */ /* 0x000fea0003800200 */
.L_x_3427:
[----:B------:R0:W-:Y:S01]  /*5f90*/  STG.E.U8 desc[UR36][R8.64], R4 ;  /* 0x0000000408007986 */ /* 0x0001e2000c101124 */
[----:B------:R-:W-:Y:S05]  /*5fa0*/  BRA `(.L_x_3416) ;  /* 0x00000008000c7947 */ /* 0x000fea0003800000 */
.L_x_3425:
        /* <DEDUP_REMOVED lines=17> */
.L_x_3432:
[----:B------:R-:W-:-:S04]  /*60c0*/  SHF.R.U32.HI R3, RZ, 0x18, R5 ;  /* 0x00000018ff037819 */ /* 0x000fc80000011605 */
[----:B------:R-:W-:-:S04]  /*60d0*/  LOP3.LUT R0, R0, 0x80, R3, 0xf8, !PT ;  /* 0x0000008000007812 */ /* 0x000fc800078ef803 */
[----:B------:R-:W-:-:S07]  /*60e0*/  PRMT R4, R0, 0x7610, R4 ;  /* 0x0000761000047816 */ /* 0x000fce0000000004 */
.L_x_3431:
[----:B------:R-:W-:Y:S05]  /*60f0*/  BSYNC.RECONVERGENT B0 ;  /* 0x0000000000007941 */ /* 0x000fea0003800200 */
.L_x_3430:
[----:B------:R0:W-:Y:S01]  /*6100*/  STG.E.U8 desc[UR36][R8.64], R4 ;  /* 0x0000000408007986 */ /* 0x0001e2000c101124 */
[----:B------:R-:W-:Y:S05]  /*6110*/  BRA `(.L_x_3416) ;  /* 0x0000000400b07947 */ /* 0x000fea0003800000 */
.L_x_3424:
        /* <DEDUP_REMOVED lines=22> */
.L_x_3434:
[----:B----4-:R-:W-:-:S06]  /*6280*/  IMAD.U32 R4, R22, 0x10000, RZ ;  /* 0x0001000016047824 */ /* 0x010fcc00078e00ff */
[----:B------:R-:W0:Y:S02]  /*6290*/  F2I.U64.TRUNC R4, R4 ;  /* 0x0000000400047311 */ /* 0x000e24000020d800 */
[----:B0-----:R0:W-:Y:S01]  /*62a0*/  STG.E.64 desc[UR36][R8.64], R4 ;  /* 0x0000000408007986 */ /* 0x0011e2000c101b24 */
[----:B------:R-:W-:Y:S05]  /*62b0*/  BRA `(.L_x_3416) ;  /* 0x0000000400487947 */ /* 0x000fea0003800000 */
.L_x_3433:
[----:B----4-:R-:W-:-:S04]  /*62c0*/  IMAD.U32 R22, R22, 0x10000, RZ ;  /* 0x0001000016167824 */ /* 0x010fc800078e00ff */
[----:B------:R-:W0:Y:S02]  /*62d0*/  F2I.FTZ.U32.TRUNC.NTZ R3, R22 ;  /* 0x0000001600037305 */ /* 0x000e24000021f000 */
[----:B0-----:R0:W-:Y:S01]  /*62e0*/  STG.E desc[UR36][R8.64], R3 ;  /* 0x0000000308007986 */ /* 0x0011e2000c101924 */
[----:B------:R-:W-:Y:S05]  /*62f0*/  BRA `(.L_x_3416) ;  /* 0x0000000400387947 */ /* 0x000fea0003800000 */
.L_x_3423:
        /* <DEDUP_REMOVED lines=11> */
.L_x_3436:
[----:B----4-:R-:W-:Y:S01]  /*63b0*/  IMAD.U32 R22, R22, 0x10000, RZ ;  /* 0x0001000016167824 */ /* 0x010fe200078e00ff */
[----:B------:R-:W-:-:S03]  /*63c0*/  CS2R R6, SRZ ;  /* 0x0000000000067805 */ /* 0x000fc6000001ff00 */
[----:B------:R-:W-:-:S06]  /*63d0*/  FMUL.FTZ R4, R22, 1 ;  /* 0x3f80000016047820 */ /* 0x000fcc0000410000 */
[----:B------:R-:W0:Y:S02]  /*63e0*/  F2F.F64.F32 R4, R4 ;  /* 0x0000000400047310 */ /* 0x000e240000201800 */
[----:B0-----:R4:W-:Y:S01]  /*63f0*/  STG.E.128 desc[UR36][R8.64], R4 ;  /* 0x0000000408007986 */ /* 0x0019e2000c101d24 */
[----:B------:R-:W-:Y:S05]  /*6400*/  BRA `(.L_x_3416) ;  /* 0x0000000000f47947 */ /* 0x000fea0003800000 */
.L_x_3435:
[----:B------:R-:W-:-:S13]  /*6410*/  ISETP.NE.AND P0, PT, R0, 0xf, PT ;  /* 0x0000000f0000780c */ /* 0x000fda0003f05270 */
[----:B------:R-:W-:Y:S05]  /*6420*/  @!P0 BRA `(.L_x_3437) ;  /* 0x0000000000e88947 */ /* 0x000fea0003800000 */
[----:B------:R-:W-:-:S13]  /*6430*/  ISETP.NE.AND P0, PT, R0, 0x17, PT ;  /* 0x000000170000780c */ /* 0x000fda0003f05270 */
[----:B------:R-:W-:Y:S05]  /*6440*/  @!P0 BRA `(.L_x_3438) ;  /* 0x0000000000908947 */ /* 0x000fea0003800000 */
[----:B------:R-:W-:-:S13]  /*6450*/  ISETP.NE.AND P0, PT, R0, 0x18, PT ;  /* 0x000000180000780c */ /* 0x000fda0003f05270 */
[----:B------:R-:W-:Y:S05]  /*6460*/  @!P0 BRA `(.L_x_3439) ;  /* 0x0000000000448947 */ /* 0x000fea0003800000 */
.L_x_3415:
        /* <DEDUP_REMOVED lines=16> */
.L_x_3440:
[----:B------:R-:W-:Y:S05]  /*6570*/  BRA `(.L_x_3416) ;  /* 0x0000000000987947 */ /* 0x000fea0003800000 */
.L_x_3439:
        /* <DEDUP_REMOVED lines=13> */
.L_x_3442:
[----:B------:R-:W-:Y:S05]  /*6650*/  BSYNC.RECONVERGENT B0 ;  /* 0x0000000000007941 */ /* 0x000fea0003800200 */
.L_x_3441:
[----:B------:R-:W-:-:S05]  /*6660*/  LOP3.LUT R3, R0, 0x80, R3, 0xf8, !PT ;  /* 0x0000008000037812 */ /* 0x000fca00078ef803 */
[----:B------:R2:W-:Y:S01]  /*6670*/  STG.E.U8 desc[UR36][R8.64], R3 ;  /* 0x0000000308007986 */ /* 0x0005e2000c101124 */
[----:B------:R-:W-:Y:S05]  /*6680*/  BRA `(.L_x_3416) ;  /* 0x0000000000547947 */ /* 0x000fea0003800000 */
.L_x_3438:
        /* <DEDUP_REMOVED lines=12> */
.L_x_3444:
[----:B------:R-:W-:Y:S01]  /*6750*/  IMAD.MOV.U32 R0, RZ, RZ, 0x7f ;  /* 0x0000007fff007424 */ /* 0x000fe200078e00ff */
[----:B------:R-:W-:-:S04]  /*6760*/  ISETP.GT.U32.AND P0, PT, R4, 0x7f800000, PT ;  /* 0x7f8000000400780c */ /* 0x000fc80003f04070 */
[----:B------:R-:W-:-:S09]  /*6770*/  SEL R0, R0, 0x7c, P0 ;  /* 0x0000007c00007807 */ /* 0x000fd20000000000 */
.L_x_3445:
[----:B------:R-:W-:Y:S05]  /*6780*/  BSYNC.RECONVERGENT B0 ;  /* 0x0000000000007941 */ /* 0x000fea0003800200 */
.L_x_3443:
[----:B------:R-:W-:-:S04]  /*6790*/  SHF.R.U32.HI R3, RZ, 0x18, R3 ;  /* 0x00000018ff037819 */ /* 0x000fc80000011603 */
[----:B------:R-:W-:-:S05]  /*67a0*/  LOP3.LUT R3, R0, 0x80, R3, 0xf8, !PT ;  /* 0x0000008000037812 */ /* 0x000fca00078ef803 */
[----:B------:R1:W-:Y:S01]  /*67b0*/  STG.E.U8 desc[UR36][R8.64], R3 ;  /* 0x0000000308007986 */ /* 0x0003e2000c101124 */
[----:B------:R-:W-:Y:S05]  /*67c0*/  BRA `(.L_x_3416) ;  /* 0x0000000000047947 */ /* 0x000fea0003800000 */
.L_x_3437:
[----:B----4-:R0:W-:Y:S02]  /*67d0*/  STG.E.U16 desc[UR36][R8.64], R22 ;  /* 0x0000001608007986 */ /* 0x0101e4000c101524 */
.L_x_3416:
        /* <DEDUP_REMOVED lines=23> */
[----:B0-----:R1:W-:Y:S01]  /*6950*/  STG.E.U8 desc[UR36][R8.64], R17 ;  /* 0x0000001108007986 */ /* 0x0013e2000c101124 */
[----:B------:R-:W-:Y:S05]  /*6960*/  BRA `(.L_x_3451) ;  /* 0x0000000c007c7947 */ /* 0x000fea0003800000 */
.L_x_3449:
[----:B------:R-:W-:-:S06]  /*6970*/  IMAD.U32 R5, R17, 0x10000, RZ ;  /* 0x0001000011057824 */ /* 0x000fcc00078e00ff */
[----:B------:R-:W0:Y:S02]  /*6980*/  F2I.S64.TRUNC R4, R5 ;  /* 0x0000000500047311 */ /* 0x000e24000020d900 */
[----:B0-----:R0:W-:Y:S01]  /*6990*/  STG.E.U8 desc[UR36][R8.64], R4 ;  /* 0x0000000408007986 */ /* 0x0011e2000c101124 */
[----:B------:R-:W-:Y:S05]  /*69a0*/  BRA `(.L_x_3451) ;  /* 0x0000000c006c7947 */ /* 0x000fea0003800000 */
.L_x_3448:
        /* <DEDUP_REMOVED lines=10> */
.L_x_3453:
[----:B------:R-:W-:-:S06]  /*6a50*/  IMAD.U32 R17, R17, 0x10000, RZ ;  /* 0x0001000011117824 */ /* 0x000fcc00078e00ff */
[----:B------:R-:W0:Y:S02]  /*6a60*/  F2I.FTZ.TRUNC.NTZ R17, R17 ;  /* 0x0000001100117305 */ /* 0x000e24000021f100 */
[----:B0-----:R3:W-:Y:S01]  /*6a70*/  STG.E desc[UR36][R8.64], R17 ;  /* 0x0000001108007986 */ /* 0x0017e2000c101924 */
[----:B------:R-:W-:Y:S05]  /*6a80*/  BRA `(.L_x_3451) ;  /* 0x0000000c00347947 */ /* 0x000fea0003800000 */
.L_x_3452:
[----:B------:R-:W-:-:S06]  /*6a90*/  IMAD.U32 R17, R17, 0x10000, RZ ;  /* 0x0001000011117824 */ /* 0x000fcc00078e00ff */
[----:B------:R-:W0:Y:S02]  /*6aa0*/  F2I.FTZ.TRUNC.NTZ R17, R17 ;  /* 0x0000001100117305 */ /* 0x000e24000021f100 */
[----:B0-----:R2:W-:Y:S01]  /*6ab0*/  STG.E.U16 desc[UR36][R8.64], R17 ;  /* 0x0000001108007986 */ /* 0x0015e2000c101524 */
[----:B------:R-:W-:Y:S05]  /*6ac0*/  BRA `(.L_x_3451) ;  /* 0x0000000c00247947 */ /* 0x000fea0003800000 */
.L_x_3447:
        /* <DEDUP_REMOVED lines=9> */
.L_x_3455:
[----:B------:R-:W-:-:S05]  /*6b60*/  IMAD.U32 R0, R17, 0x10000, RZ ;  /* 0x0001000011007824 */ /* 0x000fca00078e00ff */
[----:B------:R-:W-:-:S05]  /*6b70*/  F2FP.F16.F32.PACK_AB R0, RZ, R0 ;  /* 0x00000000ff00723e */ /* 0x000fca00000000ff */
[----:B------:R0:W-:Y:S01]  /*6b80*/  STG.E.U16 desc[UR36][R8.64], R0 ;  /* 0x0000000008007986 */ /* 0x0001e2000c101524 */
[----:B------:R-:W-:Y:S05]  /*6b90*/  BRA `(.L_x_3451) ;  /* 0x0000000800f07947 */ /* 0x000fea0003800000 */
.L_x_3454:
        /* <DEDUP_REMOVED lines=10> */
.L_x_3457:
[----:B------:R-:W-:-:S05]  /*6c40*/  IMAD.U32 R17, R17, 0x10000, RZ ;  /* 0x0001000011117824 */ /* 0x000fca00078e00ff */
[----:B------:R-:W-:-:S04]  /*6c50*/  F2FP.F16.F32.PACK_AB R3, RZ, R17 ;  /* 0x00000011ff03723e */ /* 0x000fc800000000ff */
[----:B------:R-:W-:-:S05]  /*6c60*/  PRMT R3, R3, 0x5410, RZ ;  /* 0x0000541003037816 */ /* 0x000fca00000000ff */
[----:B------:R0:W-:Y:S01]  /*6c70*/  STG.E desc[UR36][R8.64], R3 ;  /* 0x0000000308007986 */ /* 0x0001e2000c101924 */
[----:B------:R-:W-:Y:S05]  /*6c80*/  BRA `(.L_x_3451) ;  /* 0x0000000800b47947 */ /* 0x000fea0003800000 */
.L_x_3456:
[----:B------:R-:W-:-:S04]  /*6c90*/  IMAD.U32 R4, R17, 0x10000, RZ ;  /* 0x0001000011047824 */ /* 0x000fc800078e00ff */
[----:B------:R-:W-:-:S06]  /*6ca0*/  FMUL.FTZ R4, R4, 1 ;  /* 0x3f80000004047820 */ /* 0x000fcc0000410000 */
[----:B------:R-:W0:Y:S02]  /*6cb0*/  F2F.F64.F32 R4, R4 ;  /* 0x0000000400047310 */ /* 0x000e240000201800 */
[----:B0-----:R0:W-:Y:S01]  /*6cc0*/  STG.E.64 desc[UR36][R8.64], R4 ;  /* 0x0000000408007986 */ /* 0x0011e2000c101b24 */
[----:B------:R-:W-:Y:S05]  /*6cd0*/  BRA `(.L_x_3451) ;  /* 0x0000000800a07947 */ /* 0x000fea0003800000 */
.L_x_3446:
        /* <DEDUP_REMOVED lines=14> */
.L_x_3461:
        /* <DEDUP_REMOVED lines=17> */
.L_x_3464:
[----:B------:R-:W-:-:S04]  /*6ed0*/  SHF.R.U32.HI R3, RZ, 0x18, R17 ;  /* 0x00000018ff037819 */ /* 0x000fc80000011611 */
[----:B------:R-:W-:-:S04]  /*6ee0*/  LOP3.LUT R0, R0, 0x80, R3, 0xf8, !PT ;  /* 0x0000008000007812 */ /* 0x000fc800078ef803 */
[----:B------:R-:W-:-:S07]  /*6ef0*/  PRMT R4, R0, 0x7610, R4 ;  /* 0x0000761000047816 */ /* 0x000fce0000000004 */
.L_x_3463:
[----:B------:R-:W-:Y:S05]  /*6f00*/  BSYNC.RECONVERGENT B0 ;  /* 0x0000000000007941 */ /* 0x000fea0003800200 */
.L_x_3462:
[----:B------:R0:W-:Y:S01]  /*6f10*/  STG.E.U8 desc[UR36][R8.64], R4 ;  /* 0x0000000408007986 */ /* 0x0001e2000c101124 */
[----:B------:R-:W-:Y:S05]  /*6f20*/  BRA `(.L_x_3451) ;  /* 0x00000008000c7947 */ /* 0x000fea0003800000 */
.L_x_3460:
        /* <DEDUP_REMOVED lines=17> */
.L_x_3467:
[----:B------:R-:W-:-:S04]  /*7040*/  SHF.R.U32.HI R3, RZ, 0x18, R17 ;  /* 0x00000018ff037819 */ /* 0x000fc80000011611 */
[----:B------:R-:W-:-:S04]  /*7050*/  LOP3.LUT R0, R0, 0x80, R3, 0xf8, !PT ;  /* 0x0000008000007812 */ /* 0x000fc800078ef803 */
[----:B------:R-:W-:-:S07]  /*7060*/  PRMT R4, R0, 0x7610, R4 ;  /* 0x0000761000047816 */ /* 0x000fce0000000004 */
.L_x_3466:
[----:B------:R-:W-:Y:S05]  /*7070*/  BSYNC.RECONVERGENT B0 ;  /* 0x0000000000007941 */ /* 0x000fea0003800200 */
.L_x_3465:
[----:B------:R0:W-:Y:S01]  /*7080*/  STG.E.U8 desc[UR36][R8.64], R4 ;  /* 0x0000000408007986 */ /* 0x0001e2000c101124 */
[----:B------:R-:W-:Y:S05]  /*7090*/  BRA `(.L_x_3451) ;  /* 0x0000000400b07947 */ /* 0x000fea0003800000 */
.L_x_3459:
        /* <DEDUP_REMOVED lines=22> */
.L_x_3469:
[----:B------:R-:W-:-:S06]  /*7200*/  IMAD.U32 R4, R17, 0x10000, RZ ;  /* 0x0001000011047824 */ /* 0x000fcc00078e00ff */
[----:B------:R-:W0:Y:S02]  /*7210*/  F2I.U64.TRUNC R4, R4 ;  /* 0x0000000400047311 */ /* 0x000e24000020d800 */
[----:B0-----:R0:W-:Y:S01]  /*7220*/  STG.E.64 desc[UR36][R8.64], R4 ;  /* 0x0000000408007986 */ /* 0x0011e2000c101b24 */
[----:B------:R-:W-:Y:S05]  /*7230*/  BRA `(.L_x_3451) ;  /* 0x0000000400487947 */ /* 0x000fea0003800000 */
.L_x_3468:
[----:B------:R-:W-:-:S06]  /*7240*/  IMAD.U32 R17, R17, 0x10000, RZ ;  /* 0x0001000011117824 */ /* 0x000fcc00078e00ff */
[----:B------:R-:W0:Y:S02]  /*7250*/  F2I.FTZ.U32.TRUNC.NTZ R17, R17 ;  /* 0x0000001100117305 */ /* 0x000e24000021f000 */
[----:B0-----:R0:W-:Y:S01]  /*7260*/  STG.E desc[UR36][R8.64], R17 ;  /* 0x0000001108007986 */ /* 0x0011e2000c101924 */
[----:B------:R-:W-:Y:S05]  /*7270*/  BRA `(.L_x_3451) ;  /* 0x0000000400387947 */ /* 0x000fea0003800000 */
.L_x_3458:
        /* <DEDUP_REMOVED lines=11> */
.L_x_3471:
[----:B------:R-:W-:Y:S01]  /*7330*/  IMAD.U32 R17, R17, 0x10000, RZ ;  /* 0x0001000011117824 */ /* 0x000fe200078e00ff */
[----:B------:R-:W-:-:S03]  /*7340*/  CS2R R6, SRZ ;  /* 0x0000000000067805 */ /* 0x000fc6000001ff00 */
[----:B------:R-:W-:-:S06]  /*7350*/  FMUL.FTZ R4, R17, 1 ;  /* 0x3f80000011047820 */ /* 0x000fcc0000410000 */
[----:B------:R-:W0:Y:S02]  /*7360*/  F2F.F64.F32 R4, R4 ;  /* 0x0000000400047310 */ /* 0x000e240000201800 */
[----:B0-----:R0:W-:Y:S01]  /*7370*/  STG.E.128 desc[UR36][R8.64], R4 ;  /* 0x0000000408007986 */ /* 0x0011e2000c101d24 */
[----:B------:R-:W-:Y:S05]  /*7380*/  BRA `(.L_x_3451) ;  /* 0x0000000000f47947 */ /* 0x000fea0003800000 */
.L_x_3470:
[----:B------:R-:W-:-:S13]  /*7390*/  ISETP.NE.AND P0, PT, R0, 0xf, PT ;  /* 0x0000000f0000780c */ /* 0x000fda0003f05270 */
[----:B------:R-:W-:Y:S05]  /*73a0*/  @!P0 BRA `(.L_x_3472) ;  /* 0x0000000000e88947 */ /* 0x000fea0003800000 */
[----:B------:R-:W-:-:S13]  /*73b0*/  ISETP.NE.AND P0, PT, R0, 0x17, PT ;  /* 0x000000170000780c */ /* 0x000fda0003f05270 */
[----:B------:R-:W-:Y:S05]  /*73c0*/  @!P0 BRA `(.L_x_3473) ;  /* 0x0000000000908947 */ /* 0x000fea0003800000 */
[----:B------:R-:W-:-:S13]  /*73d0*/  ISETP.NE.AND P0, PT, R0, 0x18, PT ;  /* 0x000000180000780c */ /* 0x000fda0003f05270 */
[----:B------:R-:W-:Y:S05]  /*73e0*/  @!P0 BRA `(.L_x_3474) ;  /* 0x0000000000448947 */ /* 0x000fea0003800000 */
.L_x_3450:
        /* <DEDUP_REMOVED lines=16> */
.L_x_3475:
[----:B------:R-:W-:Y:S05]  /*74f0*/  BRA `(.L_x_3451) ;  /* 0x0000000000987947 */ /* 0x000fea0003800000 */
.L_x_3474:
        /* <DEDUP_REMOVED lines=13> */
.L_x_3477:
[----:B------:R-:W-:Y:S05]  /*75d0*/  BSYNC.RECONVERGENT B0 ;  /* 0x0000000000007941 */ /* 0x000fea0003800200 */
.L_x_3476:
[----:B------:R-:W-:-:S05]  /*75e0*/  LOP3.LUT R3, R0, 0x80, R3, 0xf8, !PT ;  /* 0x0000008000037812 */ /* 0x000fca00078ef803 */
[----:B------:R0:W-:Y:S01]  /*75f0*/  STG.E.U8 desc[UR36][R8.64], R3 ;  /* 0x0000000308007986 */ /* 0x0001e2000c101124 */
[----:B------:R-:W-:Y:S05]  /*7600*/  BRA `(.L_x_3451) ;  /* 0x0000000000547947 */ /* 0x000fea0003800000 */
.L_x_3473:
        /* <DEDUP_REMOVED lines=12> */
.L_x_3479:
[----:B------:R-:W-:Y:S01]  /*76d0*/  IMAD.MOV.U32 R0, RZ, RZ, 0x7f ;  /* 0x0000007fff007424 */ /* 0x000fe200078e00ff */
[----:B------:R-:W-:-:S04]  /*76e0*/  ISETP.GT.U32.AND P0, PT, R4, 0x7f800000, PT ;  /* 0x7f8000000400780c */ /* 0x000fc80003f04070 */
[----:B------:R-:W-:-:S09]  /*76f0*/  SEL R0, R0, 0x7c, P0 ;  /* 0x0000007c00007807 */ /* 0x000fd20000000000 */
.L_x_3480:
[----:B------:R-:W-:Y:S05]  /*7700*/  BSYNC.RECONVERGENT B0 ;  /* 0x0000000000007941 */ /* 0x000fea0003800200 */
.L_x_3478:
[----:B------:R-:W-:-:S04]  /*7710*/  SHF.R.U32.HI R3, RZ, 0x18, R3 ;  /* 0x00000018ff037819 */ /* 0x000fc80000011603 */
[----:B------:R-:W-:-:S05]  /*7720*/  LOP3.LUT R3, R0, 0x80, R3, 0xf8, !PT ;  /* 0x0000008000037812 */ /* 0x000fca00078ef803 */
[----:B------:R0:W-:Y:S01]  /*7730*/  STG.E.U8 desc[UR36][R8.64], R3 ;  /* 0x0000000308007986 */ /* 0x0001e2000c101124 */
[----:B------:R-:W-:Y:S05]  /*7740*/  BRA `(.L_x_3451) ;  /* 0x0000000000047947 */ /* 0x000fea0003800000 */
.L_x_3472:
[----:B------:R0:W-:Y:S02]  /*7750*/  STG.E.U16 desc[UR36][R8.64], R17 ;  /* 0x0000001108007986 */ /* 0x0001e4000c101524 */
.L_x_3451:
[----:B------:R-:W-:-:S07]  /*7760*/  VIADD R25, R25, 0x80 ;  /* 0x0000008019197836 */ /* 0x000fce0000000000 */
.L_x_3410:
[----:B------:R-:W-:Y:S05]  /*7770*/  BSYNC.RECONVERGENT B6 ;  /* 0x0000000000067941 */ /* 0x000fea0003800200 */
.L_x_3409:
[----:B------:R-:W-:-:S13]  /*7780*/  ISETP.GE.AND P0, PT, R25, R16, PT ;  /* 0x000000101900720c */ /* 0x000fda0003f06270 */
[----:B------:R-:W-:Y:S05]  /*7790*/  @P0 EXIT ;  /* 0x000000000000094d */ /* 0x000fea0003800000 */
[----:B0-2-4-:R-:W0:Y:S01]  /*77a0*/  LDC.64 R4, c[0x0][0x388] ;  /* 0x0000e200ff047b82 */ /* 0x015e220000000a00 */
[----:B------:R-:W1:Y:S01]  /*77b0*/  LDCU UR4, c[0x0][0x3a8] ;  /* 0x00007500ff0477ac */ /* 0x000e620008000800 */
[----:B---3--:R-:W-:Y:S01]  /*77c0*/  PRMT R0, R18, 0x9910, RZ ;  /* 0x0000991012007816 */ /* 0x008fe200000000ff */
        /* <DEDUP_REMOVED lines=18> */
.L_x_3484:
[----:B------:R-:W-:-:S06]  /*78f0*/  IMAD.U32 R5, R19, 0x10000, RZ ;  /* 0x0001000013057824 */ /* 0x000fcc00078e00ff */
[----:B------:R-:W0:Y:S02]  /*7900*/  F2I.S64.TRUNC R4, R5 ;  /* 0x0000000500047311 */ /* 0x000e24000020d900 */
[----:B0-----:R-:W-:Y:S01]  /*7910*/  STG.E.U8 desc[UR36][R2.64], R4 ;  /* 0x0000000402007986 */ /* 0x001fe2000c101124 */
[----:B------:R-:W-:Y:S05]  /*7920*/  EXIT ;  /* 0x000000000000794d */ /* 0x000fea0003800000 */
.L_x_3483:
        /* <DEDUP_REMOVED lines=10> */
.L_x_3487:
[----:B------:R-:W-:-:S06]  /*79d0*/  IMAD.U32 R19, R19, 0x10000, RZ ;  /* 0x0001000013137824 */ /* 0x000fcc00078e00ff */
[----:B------:R-:W0:Y:S02]  /*79e0*/  F2I.FTZ.TRUNC.NTZ R19, R19 ;  /* 0x0000001300137305 */ /* 0x000e24000021f100 */
[----:B0-----:R-:W-:Y:S01]  /*79f0*/  STG.E desc[UR36][R2.64], R19 ;  /* 0x0000001302007986 */ /* 0x001fe2000c101924 */
[----:B------:R-:W-:Y:S05]  /*7a00*/  EXIT ;  /* 0x000000000000794d */ /* 0x000fea0003800000 */
.L_x_3486:
[----:B------:R-:W-:-:S06]  /*7a10*/  IMAD.U32 R19, R19, 0x10000, RZ ;  /* 0x0001000013137824 */ /* 0x000fcc00078e00ff */
[----:B------:R-:W0:Y:S02]  /*7a20*/  F2I.FTZ.TRUNC.NTZ R19, R19 ;  /* 0x0000001300137305 */ /* 0x000e24000021f100 */
[----:B0-----:R-:W-:Y:S01]  /*7a30*/  STG.E.U16 desc[UR36][R2.64], R19 ;  /* 0x0000001302007986 */ /* 0x001fe2000c101524 */
[----:B------:R-:W-:Y:S05]  /*7a40*/  EXIT ;  /* 0x000000000000794d */ /* 0x000fea0003800000 */
.L_x_3482:
        /* <DEDUP_REMOVED lines=9> */
.L_x_3489:
[----:B------:R-:W-:-:S05]  /*7ae0*/  IMAD.U32 R0, R19, 0x10000, RZ ;  /* 0x0001000013007824 */ /* 0x000fca00078e00ff */
[----:B------:R-:W-:-:S05]  /*7af0*/  F2FP.F16.F32.PACK_AB R0, RZ, R0 ;  /* 0x00000000ff00723e */ /* 0x000fca00000000ff */
[----:B------:R-:W-:Y:S01]  /*7b00*/  STG.E.U16 desc[UR36][R2.64], R0 ;  /* 0x0000000002007986 */ /* 0x000fe2000c101524 */
[----:B------:R-:W-:Y:S05]  /*7b10*/  EXIT ;  /* 0x000000000000794d */ /* 0x000fea0003800000 */
.L_x_3488:
        /* <DEDUP_REMOVED lines=10> */
.L_x_3491:
[----:B------:R-:W-:-:S05]  /*7bc0*/  IMAD.U32 R19, R19, 0x10000, RZ ;  /* 0x0001000013137824 */ /* 0x000fca00078e00ff */
[----:B------:R-:W-:-:S04]  /*7bd0*/  F2FP.F16.F32.PACK_AB R5, RZ, R19 ;  /* 0x00000013ff05723e */ /* 0x000fc800000000ff */
[----:B------:R-:W-:-:S05]  /*7be0*/  PRMT R5, R5, 0x5410, RZ ;  /* 0x0000541005057816 */ /* 0x000fca00000000ff */
[----:B------:R-:W-:Y:S01]  /*7bf0*/  STG.E desc[UR36][R2.64], R5 ;  /* 0x0000000502007986 */ /* 0x000fe2000c101924 */
[----:B------:R-:W-:Y:S05]  /*7c00*/  EXIT ;  /* 0x000000000000794d */ /* 0x000fea0003800000 */
.L_x_3490:
[----:B------:R-:W-:-:S04]  /*7c10*/  IMAD.U32 R4, R19, 0x10000, RZ ;  /* 0x0001000013047824 */ /* 0x000fc800078e00ff */
[----:B------:R-:W-:-:S06]  /*7c20*/  FMUL.FTZ R4, R4, 1 ;  /* 0x3f80000004047820 */ /* 0x000fcc0000410000 */
[----:B------:R-:W0:Y:S02]  /*7c30*/  F2F.F64.F32 R4, R4 ;  /* 0x0000000400047310 */ /* 0x000e240000201800 */
[----:B0-----:R-:W-:Y:S01]  /*7c40*/  STG.E.64 desc[UR36][R2.64], R4 ;  /* 0x0000000402007986 */ /* 0x001fe2000c101b24 */
[----:B------:R-:W-:Y:S05]  /*7c50*/  EXIT ;  /* 0x000000000000794d */ /* 0x000fea0003800000 */
.L_x_3481:
        /* <DEDUP_REMOVED lines=14> */
.L_x_3495:
        /* <DEDUP_REMOVED lines=18> */
.L_x_3498:
[----:B------:R-:W-:-:S04]  /*7e60*/  SHF.R.U32.HI R5, RZ, 0x18, R5 ;  /* 0x00000018ff057819 */ /* 0x000fc80000011605 */
[----:B------:R-:W-:-:S07]  /*7e70*/  LOP3.LUT R0, R0, 0x80, R5, 0xf8, !PT ;  /* 0x0000008000007812 */ /* 0x000fce00078ef805 */
.L_x_3497:
[----:B------:R-:W-:Y:S05]  /*7e80*/  BSYNC.RECONVERGENT B0 ;  /* 0x0000000000007941 */ /* 0x000fea0003800200 */
.L_x_3496:
[----:B------:R-:W-:Y:S01]  /*7e90*/  STG.E.U8 desc[UR36][R2.64], R0 ;  /* 0x0000000002007986 */ /* 0x000fe2000c101124 */
[----:B------:R-:W-:Y:S05]  /*7ea0*/  EXIT ;  /* 0x000000000000794d */ /* 0x000fea0003800000 */
.L_x_3494:
        /* <DEDUP_REMOVED lines=18> */
.L_x_3501:
[----:B------:R-:W-:-:S04]  /*7fd0*/  SHF.R.U32.HI R5, RZ, 0x18, R5 ;  /* 0x00000018ff057819 */ /* 0x000fc80000011605 */
[----:B------:R-:W-:-:S07]  /*7fe0*/  LOP3.LUT R0, R0, 0x80, R5, 0xf8, !PT ;  /* 0x0000008000007812 */ /* 0x000fce00078ef805 */
.L_x_3500:
[----:B------:R-:W-:Y:S05]  /*7ff0*/  BSYNC.RECONVERGENT B0 ;  /* 0x0000000000007941 */ /* 0x000fea0003800200 */
.L_x_3499:
[----:B------:R-:W-:Y:S01]  /*8000*/  STG.E.U8 desc[UR36][R2.64], R0 ;  /* 0x0000000002007986 */ /* 0x000fe2000c101124 */
[----:B------:R-:W-:Y:S05]  /*8010*/  EXIT ;  /* 0x000000000000794d */ /* 0x000fea0003800000 */
.L_x_3493:
        /* <DEDUP_REMOVED lines=22> */
.L_x_3503:
[----:B------:R-:W-:-:S06]  /*8180*/  IMAD.U32 R4, R19, 0x10000, RZ ;  /* 0x0001000013047824 */ /* 0x000fcc00078e00ff */
[----:B------:R-:W0:Y:S02]  /*8190*/  F2I.U64.TRUNC R4, R4 ;  /* 0x0000000400047311 */ /* 0x000e24000020d800 */
[----:B0-----:R-:W-:Y:S01]  /*81a0*/  STG.E.64 desc[UR36][R2.64], R4 ;  /* 0x0000000402007986 */ /* 0x001fe2000c101b24 */
[----:B------:R-:W-:Y:S05]  /*81b0*/  EXIT ;  /* 0x000000000000794d */ /* 0x000fea0003800000 */
.L_x_3502:
[----:B------:R-:W-:-:S06]  /*81c0*/  IMAD.U32 R19, R19, 0x10000, RZ ;  /* 0x0001000013137824 */ /* 0x000fcc00078e00ff */
[----:B------:R-:W0:Y:S02]  /*81d0*/  F2I.FTZ.U32.TRUNC.NTZ R19, R19 ;  /* 0x0000001300137305 */ /* 0x000e24000021f000 */
[----:B0-----:R-:W-:Y:S01]  /*81e0*/  STG.E desc[UR36][R2.64], R19 ;  /* 0x0000001302007986 */ /* 0x001fe2000c101924 */
[----:B------:R-:W-:Y:S05]  /*81f0*/  EXIT ;  /* 0x000000000000794d */ /* 0x000fea0003800000 */
.L_x_3492:
        /* <DEDUP_REMOVED lines=11> */
.L_x_3505:
[----:B------:R-:W-:Y:S01]  /*82b0*/  IMAD.U32 R19, R19, 0x10000, RZ ;  /* 0x0001000013137824 */ /* 0x000fe200078e00ff */
[----:B------:R-:W-:-:S03]  /*82c0*/  CS2R R6, SRZ ;  /* 0x0000000000067805 */ /* 0x000fc6000001ff00 */
[----:B------:R-:W-:-:S06]  /*82d0*/  FMUL.FTZ R4, R19, 1 ;  /* 0x3f80000013047820 */ /* 0x000fcc0000410000 */
[----:B------:R-:W0:Y:S02]  /*82e0*/  F2F.F64.F32 R4, R4 ;  /* 0x0000000400047310 */ /* 0x000e240000201800 */
[----:B0-----:R-:W-:Y:S01]  /*82f0*/  STG.E.128 desc[UR36][R2.64], R4 ;  /* 0x0000000402007986 */ /* 0x001fe2000c101d24 */
[----:B------:R-:W-:Y:S05]  /*8300*/  EXIT ;  /* 0x000000000000794d */ /* 0x000fea0003800000 */
.L_x_3504:
[----:B------:R-:W-:-:S13]  /*8310*/  ISETP.NE.AND P0, PT, R0, 0xf, PT ;  /* 0x0000000f0000780c */ /* 0x000fda0003f05270 */
[----:B------:R-:W-:Y:S05]  /*8320*/  @!P0 BRA `(.L_x_3506) ;  /* 0x0000000000e88947 */ /* 0x000fea0003800000 */
[----:B------:R-:W-:-:S13]  /*8330*/  ISETP.NE.AND P0, PT, R0, 0x17, PT ;  /* 0x000000170000780c */ /* 0x000fda0003f05270 */
[----:B------:R-:W-:Y:S05]  /*8340*/  @!P0 BRA `(.L_x_3507) ;  /* 0x0000000000908947 */ /* 0x000fea0003800000 */
[----:B------:R-:W-:-:S13]  /*8350*/  ISETP.NE.AND P0, PT, R0, 0x18, PT ;  /* 0x000000180000780c */ /* 0x000fda0003f05270 */
[----:B------:R-:W-:Y:S05]  /*8360*/  @!P0 BRA `(.L_x_3508) ;  /* 0x0000000000448947 */ /* 0x000fea0003800000 */
.L_x_3485:
        /* <DEDUP_REMOVED lines=16> */
.L_x_3509:
[----:B------:R-:W-:Y:S05]  /*8470*/  EXIT ;  /* 0x000000000000794d */ /* 0x000fea0003800000 */
.L_x_3508:
        /* <DEDUP_REMOVED lines=13> */
.L_x_3511:
[----:B------:R-:W-:Y:S05]  /*8550*/  BSYNC.RECONVERGENT B0 ;  /* 0x0000000000007941 */ /* 0x000fea0003800200 */
.L_x_3510:
[----:B------:R-:W-:-:S05]  /*8560*/  LOP3.LUT R5, R0, 0x80, R5, 0xf8, !PT ;  /* 0x0000008000057812 */ /* 0x000fca00078ef805 */
[----:B------:R-:W-:Y:S01]  /*8570*/  STG.E.U8 desc[UR36][R2.64], R5 ;  /* 0x0000000502007986 */ /* 0x000fe2000c101124 */
[----:B------:R-:W-:Y:S05]  /*8580*/  EXIT ;  /* 0x000000000000794d */ /* 0x000fea0003800000 */
.L_x_3507:
        /* <DEDUP_REMOVED lines=12> */
.L_x_3513:
[----:B------:R-:W-:Y:S01]  /*8650*/  IMAD.MOV.U32 R0, RZ, RZ, 0x7f ;  /* 0x0000007fff007424 */ /* 0x000fe200078e00ff */
[----:B------:R-:W-:-:S04]  /*8660*/  ISETP.GT.U32.AND P0, PT, R4, 0x7f800000, PT ;  /* 0x7f8000000400780c */ /* 0x000fc80003f04070 */
[----:B------:R-:W-:-:S09]  /*8670*/  SEL R0, R0, 0x7c, P0 ;  /* 0x0000007c00007807 */ /* 0x000fd20000000000 */
.L_x_3514:
[----:B------:R-:W-:Y:S05]  /*8680*/  BSYNC.RECONVERGENT B0 ;  /* 0x0000000000007941 */ /* 0x000fea0003800200 */
.L_x_3512:
[----:B------:R-:W-:-:S04]  /*8690*/  SHF.R.U32.HI R5, RZ, 0x18, R5 ;  /* 0x00000018ff057819 */ /* 0x000fc80000011605 */
[----:B------:R-:W-:-:S05]  /*86a0*/  LOP3.LUT R5, R0, 0x80, R5, 0xf8, !PT ;  /* 0x0000008000057812 */ /* 0x000fca00078ef805 */
[----:B------:R-:W-:Y:S01]  /*86b0*/  STG.E.U8 desc[UR36][R2.64], R5 ;  /* 0x0000000502007986 */ /* 0x000fe2000c101124 */
[----:B------:R-:W-:Y:S05]  /*86c0*/  EXIT ;  /* 0x000000000000794d */ /* 0x000fea0003800000 */
.L_x_3506:
[----:B------:R-:W-:Y:S01]  /*86d0*/  STG.E.U16 desc[UR36][R2.64], R19 ;  /* 0x0000001302007986 */ /* 0x000fe2000c101524 */
[----:B------:R-:W-:Y:S05]  /*86e0*/  EXIT ;  /* 0x000000000000794d */ /* 0x000fea0003800000 */
.L_x_3515:
        /* <DEDUP_REMOVED lines=9> */
.L_x_8009:


//--------------------- .text._ZN2at6native18elementwise_kernelILi128ELi4EZNS0_22gpu_kernel_impl_nocastINS0_13BUnaryFunctorIN3c108BFloat16ES5_S5_ZZZNS0_20copysign_kernel_cudaERNS_18TensorIteratorBaseEENKUlvE_clEvENKUlvE1_clEvEUlS5_S5_E_EEEEvS7_RKT_EUliE_EEviT1_ --------------------------
	.section	.text._ZN2at6native18elementwise_kernelILi128ELi4EZNS0_22gpu_kernel_impl_nocastINS0_13BUnaryFunctorIN3c108BFloat16ES5_S5_ZZZNS0_20copysign_kernel_cudaERNS_18TensorIteratorBaseEENKUlvE_clEvENKUlvE1_clEvEUlS5_S5_E_EEEEvS7_RKT_EUliE_EEviT1_,"ax",@progbits
	.align	128
        .global         _ZN2at6native18elementwise_kernelILi128ELi4EZNS0_22gpu_kernel_impl_nocastINS0_13BUnaryFunctorIN3c108BFloat16ES5_S5_ZZZNS0_20copysign_kernel_cudaERNS_18TensorIteratorBaseEENKUlvE_clEvENKUlvE1_clEvEUlS5_S5_E_EEEEvS7_RKT_EUliE_EEviT1_
        .type           _ZN2at6native18elementwise_kernelILi128ELi4EZNS0_22gpu_kernel_impl_nocastINS0_13BUnaryFunctorIN3c108BFloat16ES5_S5_ZZZNS0_20copysign_kernel_cudaERNS_18TensorIteratorBaseEENKUlvE_clEvENKUlvE1_clEvEUlS5_S5_E_EEEEvS7_RKT_EUliE_EEviT1_,@function
        .size           _ZN2at6native18elementwise_kernelILi128ELi4EZNS0_22gpu_kernel_impl_nocastINS0_13BUnaryFunctorIN3c108BFloat16ES5_S5_ZZZNS0_20copysign_kernel_cudaERNS_18TensorIteratorBaseEENKUlvE_clEvENKUlvE1_clEvEUlS5_S5_E_EEEEvS7_RKT_EUliE_EEviT1_,(.L_x_8010 - _ZN2at6native18elementwise_kernelILi128ELi4EZNS0_22gpu_kernel_impl_nocastINS0_13BUnaryFunctorIN3c108BFloat16ES5_S5_ZZZNS0_20copysign_kernel_cudaERNS_18TensorIteratorBaseEENKUlvE_clEvENKUlvE1_clEvEUlS5_S5_E_EEEEvS7_RKT_EUliE_EEviT1_)
        .other          _ZN2at6native18elementwise_kernelILi128ELi4EZNS0_22gpu_kernel_impl_nocastINS0_13BUnaryFunctorIN3c108BFloat16ES5_S5_ZZZNS0_20copysign_kernel_cudaERNS_18TensorIteratorBaseEENKUlvE_clEvENKUlvE1_clEvEUlS5_S5_E_EEEEvS7_RKT_EUliE_EEviT1_,@"STO_CUDA_ENTRY STV_DEFAULT"
_ZN2at6native18elementwise_kernelILi128ELi4EZNS0_22gpu_kernel_impl_nocastINS0_13BUnaryFunctorIN3c108BFloat16ES5_S5_ZZZNS0_20copysign_kernel_cudaERNS_18TensorIteratorBaseEENKUlvE_clEvENKUlvE1_clEvEUlS5_S5_E_EEEEvS7_RKT_EUliE_EEviT1_:
.text._ZN2at6native18elementwise_kernelILi128ELi4EZNS0_22gpu_kernel_impl_nocastINS0_13BUnaryFunctorIN3c108BFloat16ES5_S5_ZZZNS0_20copysign_kernel_cudaERNS_18TensorIteratorBaseEENKUlvE_clEvENKUlvE1_clEvEUlS5_S5_E_EEEEvS7_RKT_EUliE_EEviT1_:
[----:B------:R-:W-:Y:S08]  /*0000*/  LDC R1, c[0x0][0x37c] ;  /* 0x0000df00ff017b82 */ /* 0x000ff00000000800 */
[----:B------:R-:W0:Y:S01]  /*0010*/  LDC R4, c[0x0][0x388] ;  /* 0x0000e200ff047b82 */ /* 0x000e220000000800 */
[----:B------:R-:W1:Y:S01]  /*0020*/  S2R R3, SR_TID.X ;  /* 0x0000000000037919 */ /* 0x000e620000002100 */
[----:B------:R-:W2:Y:S06]  /*0030*/  LDCU.64 UR6, c[0x0][0x358] ;  /* 0x00006b00ff0677ac */ /* 0x000eac0008000a00 */
[----:B------:R-:W3:Y:S08]  /*0040*/  S2UR UR4, SR_CTAID.X ;  /* 0x00000000000479c3 */ /* 0x000ef00000002500 */
[----:B------:R-:W4:Y:S01]  /*0050*/  LDC.U16 R0, c[0x0][0x592] ;  /* 0x00016480ff007b82 */ /* 0x000f220000000400 */
        /* <DEDUP_REMOVED lines=11> */
[----:B------:R-:W0:Y:S01]  /*0110*/  LDC.64 R6, c[0x0][0x580] ;  /* 0x00016000ff067b82 */ /* 0x000e220000000a00 */
[----:B----4-:R-:W-:Y:S02]  /*0120*/  SHF.L.U32 R9, R0, 0x10, RZ ;  /* 0x0000001000097819 */ /* 0x010fe400000006ff */
[----:B------:R-:W-:-:S04]  /*0130*/  IADD3 R3, PT, PT, R3, 0x80, RZ ;  /* 0x0000008003037810 */ /* 0x000fc80007ffe0ff */
[----:B------:R-:W-:-:S13]  /*0140*/  ISETP.GE.AND P0, PT, R3, UR4, PT ;  /* 0x0000000403007c0c */ /* 0x000fda000bf06270 */
[----:B------:R-:W-:Y:S05]  /*0150*/  @P0 BREAK.RELIABLE B1 ;  /* 0x0000000000010942 */ /* 0x000fea0003800100 */
[----:B--2---:R-:W-:-:S04]  /*0160*/  SHF.L.U32 R2, R4, 0x10, RZ ;  /* 0x0000001004027819 */ /* 0x004fc800000006ff */
[----:B------:R-:W-:-:S04]  /*0170*/  LOP3.LUT R2, R2, 0x80000000, R9, 0xb8, !PT ;  /* 0x8000000002027812 */ /* 0x000fc800078eb809 */
[----:B------:R-:W-:-:S05]  /*0180*/  F2FP.BF16.F32.PACK_AB R2, RZ, R2 ;  /* 0x00000002ff02723e */ /* 0x000fca00000010ff */
[----:B0-----:R0:W-:Y:S01]  /*0190*/  STG.E.U16 desc[UR6][R6.64], R2 ;  /* 0x0000000206007986 */ /* 0x0011e2000c101506 */
[----:B------:R-:W-:Y:S05]  /*01a0*/  @P0 BRA `(.L_x_3520) ;  /* 0x0000000000580947 */ /* 0x000fea0003800000 */
[----:B------:R-:W1:Y:S02]  /*01b0*/  LDC.64 R4, c[0x0][0x588] ;  /* 0x00016200ff047b82 */ /* 0x000e640000000a00 */
[----:B-1----:R-:W2:Y:S06]  /*01c0*/  LDG.E.U16 R4, desc[UR6][R4.64] ;  /* 0x0000000604047981 */ /* 0x002eac000c1e1500 */
[----:B0-----:R-:W0:Y:S01]  /*01d0*/  LDC.64 R6, c[0x0][0x580] ;  /* 0x00016000ff067b82 */ /* 0x001e220000000a00 */
[----:B------:R-:W-:Y:S02]  /*01e0*/  SHF.L.U32 R9, R0, 0x10, RZ ;  /* 0x0000001000097819 */ /* 0x000fe400000006ff */
[----:B------:R-:W-:-:S02]  /*01f0*/  IADD3 R3, PT, PT, R3, 0x80, RZ ;  /* 0x0000008003037810 */ /* 0x000fc40007ffe0ff */
[----:B--2---:R-:W-:-:S04]  /*0200*/  SHF.L.U32 R2, R4, 0x10, RZ ;  /* 0x0000001004027819 */ /* 0x004fc800000006ff */
[----:B------:R-:W-:-:S04]  /*0210*/  LOP3.LUT R2, R2, 0x80000000, R9, 0xb8, !PT ;  /* 0x8000000002027812 */ /* 0x000fc800078eb809 */
[----:B------:R-:W-:-:S05]  /*0220*/  F2FP.BF16.F32.PACK_AB R2, RZ, R2 ;  /* 0x00000002ff02723e */ /* 0x000fca00000010ff */
[----:B0-----:R0:W-:Y:S02]  /*0230*/  STG.E.U16 desc[UR6][R6.64], R2 ;  /* 0x0000000206007986 */ /* 0x0011e4000c101506 */
.L_x_3519:
[----:B------:R-:W-:-:S13]  /*0240*/  ISETP.GE.AND P0, PT, R3, UR4, PT ;  /* 0x0000000403007c0c */ /* 0x000fda000bf06270 */
[----:B------:R-:W-:Y:S05]  /*0250*/  @P0 BREAK.RELIABLE B1 ;  /* 0x0000000000010942 */ /* 0x000fea0003800100 */
[----:B------:R-:W-:Y:S05]  /*0260*/  @P0 BRA `(.L_x_3520) ;  /* 0x0000000000280947 */ /* 0x000fea0003800000 */
[----:B------:R-:W-:Y:S05]  /*0270*/  BSYNC.RELIABLE B1 ;  /* 0x0000000000017941 */ /* 0x000fea0003800100 */
.L_x_3518:
[----:B------:R-:W1:Y:S02]  /*0280*/  LDC.64 R4, c[0x0][0x588] ;  /* 0x00016200ff047b82 */ /* 0x000e640000000a00 */
[----:B-1----:R-:W2:Y:S06]  /*0290*/  LDG.E.U16 R4, desc[UR6][R4.64] ;  /* 0x0000000604047981 */ /* 0x002eac000c1e1500 */
[----:B0-----:R-:W0:Y:S01]  /*02a0*/  LDC.64 R6, c[0x0][0x580] ;  /* 0x00016000ff067b82 */ /* 0x001e220000000a00 */
[----:B----4-:R-:W-:Y:S01]  /*02b0*/  IMAD.U32 R9, R0, 0x10000, RZ ;  /* 0x0001000000097824 */ /* 0x010fe200078e00ff */
[----:B------:R-:W-:-:S02]  /*02c0*/  IADD3 R3, PT, PT, R3, 0x80, RZ ;  /* 0x0000008003037810 */ /* 0x000fc40007ffe0ff */
[----:B--2---:R-:W-:-:S04]  /*02d0*/  SHF.L.U32 R2, R4, 0x10, RZ ;  /* 0x0000001004027819 */ /* 0x004fc800000006ff */
[----:B------:R-:W-:-:S04]  /*02e0*/  LOP3.LUT R2, R2, 0x80000000, R9, 0xb8, !PT ;  /* 0x8000000002027812 */ /* 0x000fc800078eb809 */
[----:B------:R-:W-:-:S05]  /*02f0*/  F2FP.BF16.F32.PACK_AB R2, RZ, R2 ;  /* 0x00000002ff02723e */ /* 0x000fca00000010ff */
[----:B0-----:R1:W-:Y:S02]  /*0300*/  STG.E.U16 desc[UR6][R6.64], R2 ;  /* 0x0000000206007986 */ /* 0x0013e4000c101506 */
.L_x_3520:
[----:B------:R-:W-:Y:S05]  /*0310*/  BSYNC.RECONVERGENT B0 ;  /* 0x0000000000007941 */ /* 0x000fea0003800200 */
.L_x_3517:
[----:B------:R-:W-:Y:S05]  /*0320*/  WARPSYNC.ALL ;  /* 0x0000000000007948 */ /* 0x000fea0003800000 */
[----:B------:R-:W-:-:S13]  /*0330*/  ISETP.GE.AND P0, PT, R3, UR4, PT ;  /* 0x0000000403007c0c */ /* 0x000fda000bf06270 */
[----:B------:R-:W-:Y:S05]  /*0340*/  @P0 EXIT ;  /* 0x000000000000094d */ /* 0x000fea0003800000 */
[----:B01----:R-:W0:Y:S02]  /*0350*/  LDC.64 R2, c[0x0][0x588] ;  /* 0x00016200ff027b82 */ /* 0x003e240000000a00 */
[----:B0-----:R-:W2:Y:S06]  /*0360*/  LDG.E.U16 R2, desc[UR6][R2.64] ;  /* 0x0000000602027981 */ /* 0x001eac000c1e1500 */
[----:B------:R-:W0:Y:S01]  /*0370*/  LDC.64 R4, c[0x0][0x580] ;  /* 0x00016000ff047b82 */ /* 0x000e220000000a00 */
[----:B----4-:R-:W-:Y:S02]  /*0380*/  SHF.L.U32 R7, R0, 0x10, RZ ;  /* 0x0000001000077819 */ /* 0x010fe400000006ff */
[----:B--2---:R-:W-:-:S04]  /*0390*/  SHF.L.U32 R0, R2, 0x10, RZ ;  /* 0x0000001002007819 */ /* 0x004fc800000006ff */
[----:B------:R-:W-:-:S04]  /*03a0*/  LOP3.LUT R0, R0, 0x80000000, R7, 0xb8, !PT ;  /* 0x8000000000007812 */ /* 0x000fc800078eb807 */
[----:B------:R-:W-:-:S05]  /*03b0*/  F2FP.BF16.F32.PACK_AB R0, RZ, R0 ;  /* 0x00000000ff00723e */ /* 0x000fca00000010ff */
[----:B0-----:R-:W-:Y:S01]  /*03c0*/  STG.E.U16 desc[UR6][R4.64], R0 ;  /* 0x0000000004007986 */ /* 0x001fe2000c101506 */
[----:B------:R-:W-:Y:S05]  /*03d0*/  EXIT ;  /* 0x000000000000794d */ /* 0x000fea0003800000 */
.L_x_3516:
[----:B------:R-:W0:Y:S01]  /*03e0*/  LDCU UR4, c[0x0][0x380] ;  /* 0x00007000ff0477ac */ /* 0x000e220008000800 */
[----:B------:R-:W-:Y:S01]  /*03f0*/  IADD3 R4, PT, PT, R4, -0x1, RZ ;  /* 0xffffffff04047810 */ /* 0x000fe20007ffe0ff */
[----:B------:R-:W-:Y:S04]  /*0400*/  BSSY.RECONVERGENT B0, `(.L_x_3521) ;  /* 0x00003af000007945 */ /* 0x000fe80003800200 */
[----:B------:R-:W-:Y:S01]  /*0410*/  BSSY.RELIABLE B1, `(.L_x_3522) ;  /* 0x0000277000017945 */ /* 0x000fe20003800100 */
[----:B------:R-:W-:-:S05]  /*0420*/  VIMNMX.U32 R2, PT, PT, R4, 0x18, PT ;  /* 0x0000001804027848 */ /* 0x000fca0003fe0000 */
[----:B------:R-:W-:Y:S01]  /*0430*/  VIADD R2, R2, 0x1 ;  /* 0x0000000102027836 */ /* 0x000fe20000000000 */
        /* <DEDUP_REMOVED lines=300> */
.L_x_3524:
[----:B------:R-:W0:Y:S02]  /*1700*/  LDCU.128 UR8, c[0x0][0x580] ;  /* 0x0000b000ff0877ac */ /* 0x000e240008000c00 */
[----:B0-----:R-:W-:-:S04]  /*1710*/  IADD3 R6, P0, PT, R6, UR10, RZ ;  /* 0x0000000a06067c10 */ /* 0x001fc8000ff1e0ff */
[----:B------:R-:W-:-:S05]  /*1720*/  IADD3.X R7, PT, PT, RZ, UR11, RZ, P0, !PT ;  /* 0x0000000bff077c10 */ /* 0x000fca00087fe4ff */
[----:B------:R-:W2:Y:S01]  /*1730*/  LDG.E.U16 R6, desc[UR6][R6.64] ;  /* 0x0000000606067981 */ /* 0x000ea2000c1e1500 */
[----:B----4-:R-:W-:Y:S01]  /*1740*/  SHF.L.U32 R9, R0, 0x10, RZ ;  /* 0x0000001000097819 */ /* 0x010fe200000006ff */
[----:B------:R-:W-:Y:S01]  /*1750*/  VIADD R3, R3, 0x80 ;  /* 0x0000008003037836 */ /* 0x000fe20000000000 */
[----:B--2---:R-:W-:-:S04]  /*1760*/  SHF.L.U32 R8, R6, 0x10, RZ ;  /* 0x0000001006087819 */ /* 0x004fc800000006ff */
[----:B------:R-:W-:Y:S02]  /*1770*/  LOP3.LUT R9, R8, 0x80000000, R9, 0xb8, !PT ;  /* 0x8000000008097812 */ /* 0x000fe400078eb809 */
[----:B------:R-:W-:Y:S02]  /*1780*/  IADD3 R8, P0, PT, R5, UR8, RZ ;  /* 0x0000000805087c10 */ /* 0x000fe4000ff1e0ff */
[----:B------:R-:W-:Y:S02]  /*1790*/  F2FP.BF16.F32.PACK_AB R5, RZ, R9 ;  /* 0x00000009ff05723e */ /* 0x000fe400000010ff */
[----:B------:R-:W-:Y:S02]  /*17a0*/  IADD3.X R9, PT, PT, RZ, UR9, RZ, P0, !PT ;  /* 0x00000009ff097c10 */ /* 0x000fe400087fe4ff */
[----:B------:R-:W-:-:S03]  /*17b0*/  ISETP.GE.AND P0, PT, R3, UR4, PT ;  /* 0x0000000403007c0c */ /* 0x000fc6000bf06270 */
[----:B------:R0:W-:Y:S10]  /*17c0*/  STG.E.U16 desc[UR6][R8.64], R5 ;  /* 0x0000000508007986 */ /* 0x0001f4000c101506 */
[----:B------:R-:W-:Y:S05]  /*17d0*/  @P0 BREAK.RELIABLE B1 ;  /* 0x0000000000010942 */ /* 0x000fea0003800100 */
[----:B------:R-:W-:Y:S05]  /*17e0*/  @P0 BRA `(.L_x_3525) ;  /* 0x0000002400c00947 */ /* 0x000fea0003800000 */
[----:B------:R-:W0:Y:S01]  /*17f0*/  LDCU.64 UR8, c[0x0][0x390] ;  /* 0x00007200ff0877ac */ /* 0x000e220008000a00 */
[----:B------:R-:W-:Y:S02]  /*1800*/  MOV R6, RZ ;  /* 0x000000ff00067202 */ /* 0x000fe40000000f00 */
        /* <DEDUP_REMOVED lines=296> */
.L_x_3526:
[----:B------:R-:W0:Y:S02]  /*2a90*/  LDCU.128 UR8, c[0x0][0x580] ;  /* 0x0000b000ff0877ac */ /* 0x000e240008000c00 */
[----:B0-----:R-:W-:-:S04]  /*2aa0*/  IADD3 R6, P0, PT, R6, UR10, RZ ;  /* 0x0000000a06067c10 */ /* 0x001fc8000ff1e0ff */
[----:B------:R-:W-:-:S05]  /*2ab0*/  IADD3.X R7, PT, PT, RZ, UR11, RZ, P0, !PT ;  /* 0x0000000bff077c10 */ /* 0x000fca00087fe4ff */
[----:B------:R-:W2:Y:S01]  /*2ac0*/  LDG.E.U16 R6, desc[UR6][R6.64] ;  /* 0x0000000606067981 */ /* 0x000ea2000c1e1500 */
[----:B------:R-:W-:Y:S01]  /*2ad0*/  SHF.L.U32 R9, R0, 0x10, RZ ;  /* 0x0000001000097819 */ /* 0x000fe200000006ff */
[----:B------:R-:W-:Y:S01]  /*2ae0*/  VIADD R3, R3, 0x80 ;  /* 0x0000008003037836 */ /* 0x000fe20000000000 */
[----:B--2---:R-:W-:-:S04]  /*2af0*/  SHF.L.U32 R8, R6, 0x10, RZ ;  /* 0x0000001006087819 */ /* 0x004fc800000006ff */
[----:B------:R-:W-:Y:S02]  /*2b00*/  LOP3.LUT R9, R8, 0x80000000, R9, 0xb8, !PT ;  /* 0x8000000008097812 */ /* 0x000fe400078eb809 */
[----:B------:R-:W-:Y:S02]  /*2b10*/  IADD3 R8, P0, PT, R5, UR8, RZ ;  /* 0x0000000805087c10 */ /* 0x000fe4000ff1e0ff */
[----:B------:R-:W-:Y:S02]  /*2b20*/  F2FP.BF16.F32.PACK_AB R5, RZ, R9 ;  /* 0x00000009ff05723e */ /* 0x000fe400000010ff */
[----:B------:R-:W-:-:S05]  /*2b30*/  IADD3.X R9, PT, PT, RZ, UR9, RZ, P0, !PT ;  /* 0x00000009ff097c10 */ /* 0x000fca00087fe4ff */
[----:B------:R0:W-:Y:S04]  /*2b40*/  STG.E.U16 desc[UR6][R8.64], R5 ;  /* 0x0000000508007986 */ /* 0x0001e8000c101506 */
.L_x_3523:
[----:B------:R-:W-:-:S13]  /*2b50*/  ISETP.GE.AND P0, PT, R3, UR4, PT ;  /* 0x0000000403007c0c */ /* 0x000fda000bf06270 */
[----:B------:R-:W-:Y:S05]  /*2b60*/  @P0 BREAK.RELIABLE B1 ;  /* 0x0000000000010942 */ /* 0x000fea0003800100 */
[----:B------:R-:W-:Y:S05]  /*2b70*/  @P0 BRA `(.L_x_3525) ;  /* 0x0000001000dc0947 */ /* 0x000fea0003800000 */
[----:B------:R-:W-:Y:S05]  /*2b80*/  BSYNC.RELIABLE B1 ;  /* 0x0000000000017941 */ /* 0x000fea0003800100 */
.L_x_3522:
        /* <DEDUP_REMOVED lines=298> */
.L_x_3527:
        /* <DEDUP_REMOVED lines=10> */
[----:B------:R-:W-:-:S05]  /*3ed0*/  IADD3.X R9, PT, PT, RZ, UR9, RZ, P0, !PT ;  /* 0x00000009ff097c10 */ /* 0x000fca00087fe4ff */
[----:B------:R1:W-:Y:S04]  /*3ee0*/  STG.E.U16 desc[UR6][R8.64], R5 ;  /* 0x0000000508007986 */ /* 0x0003e8000c101506 */
.L_x_3525:
[----:B------:R-:W-:Y:S05]  /*3ef0*/  BSYNC.RECONVERGENT B0 ;  /* 0x0000000000007941 */ /* 0x000fea0003800200 */
.L_x_3521:
[----:B------:R-:W-:Y:S05]  /*3f00*/  WARPSYNC.ALL ;  /* 0x0000000000007948 */ /* 0x000fea0003800000 */
[----:B------:R-:W-:-:S13]  /*3f10*/  ISETP.GE.AND P0, PT, R3, UR4, PT ;  /* 0x0000000403007c0c */ /* 0x000fda000bf06270 */
[----:B------:R-:W-:Y:S05]  /*3f20*/  @P0 EXIT ;  /* 0x000000000000094d */ /* 0x000fea0003800000 */
[----:B------:R-:W2:Y:S01]  /*3f30*/  LDCU.64 UR4, c[0x0][0x390] ;  /* 0x00007200ff0477ac */ /* 0x000ea20008000a00 */
[----:B------:R-:W-:Y:S02]  /*3f40*/  MOV R6, RZ ;  /* 0x000000ff00067202 */ /* 0x000fe40000000f00 */
[----:B------:R-:W-:Y:S01]  /*3f50*/  MOV R7, R3 ;  /* 0x0000000300077202 */ /* 0x000fe20000000f00 */
[----:B------:R-:W3:Y:S01]  /*3f60*/  LDCU UR8, c[0x0][0x38c] ;  /* 0x00007180ff0877ac */ /* 0x000ee20008000800 */
[----:B------:R-:W-:Y:S01]  /*3f70*/  ISETP.NE.AND P0, PT, R4, RZ, PT ;  /* 0x000000ff0400720c */ /* 0x000fe20003f05270 */
[----:B------:R-:W5:Y:S01]  /*3f80*/  LDCU.64 UR10, c[0x0][0x4b8] ;  /* 0x00009700ff0a77ac */ /* 0x000f620008000a00 */
[----:B--2---:R-:W-:-:S05]  /*3f90*/  IMAD.HI.U32 R6, R3, UR4, R6 ;  /* 0x0000000403067c27 */ /* 0x004fca000f8e0006 */
[----:B------:R-:W-:-:S04]  /*3fa0*/  SHF.R.U32.HI R7, RZ, UR5, R6 ;  /* 0x00000005ff077c19 */ /* 0x000fc80008011606 */
[----:B01----:R-:W-:-:S05]  /*3fb0*/  IADD3 R8, PT, PT, -R7, RZ, RZ ;  /* 0x000000ff07087210 */ /* 0x003fca0007ffe1ff */
[----:B---3--:R-:W-:-:S04]  /*3fc0*/  IMAD R4, R8, UR8, R3 ;  /* 0x0000000808047c24 */ /* 0x008fc8000f8e0203 */
[C---:B-----5:R-:W-:Y:S02]  /*3fd0*/  IMAD R3, R4.reuse, UR10, RZ ;  /* 0x0000000a04037c24 */ /* 0x060fe4000f8e02ff */
        /* <DEDUP_REMOVED lines=269> */
[----:B------:R-:W1:Y:S10]  /*50b0*/  LDCU UR4, c[0x0][0x4a8] ;  /* 0x00009500ff0477ac */ /* 0x000e740008000800 */
[----:B------:R-:W2:Y:S01]  /*50c0*/  @P0 LDC.64 R12, c[0x0][0x4b0] ;  /* 0x00012c00ff0c0b82 */ /* 0x000ea20000000a00 */
[----:B0-----:R-:W-:-:S07]  /*50d0*/  IMAD.HI.U32 R10, R7, UR9, R6 ;  /* 0x00000009070a7c27 */ /* 0x001fce000f8e0006 */
[----:B------:R-:W0:Y:S01]  /*50e0*/  @P0 LDC R5, c[0x0][0x4ac] ;  /* 0x00012b00ff050b82 */ /* 0x000e220000000800 */
[----:B-1----:R-:W-:Y:S01]  /*50f0*/  SHF.R.U32.HI R11, RZ, UR4, R10 ;  /* 0x00000004ff0b7c19 */ /* 0x002fe2000801160a */
[----:B------:R-:W1:Y:S01]  /*5100*/  LDCU.64 UR4, c[0x0][0x570] ;  /* 0x0000ae00ff0477ac */ /* 0x000e620008000a00 */
[----:B------:R-:W-:Y:S02]  /*5110*/  @P0 IMAD.MOV.U32 R10, RZ, RZ, RZ ;  /* 0x000000ffff0a0224 */ /* 0x000fe400078e00ff */
        /* <DEDUP_REMOVED lines=11> */
.L_x_3528:
[----:B------:R-:W0:Y:S02]  /*51d0*/  LDCU.128 UR8, c[0x0][0x580] ;  /* 0x0000b000ff0877ac */ /* 0x000e240008000c00 */
[----:B0-----:R-:W-:-:S04]  /*51e0*/  IADD3 R4, P0, PT, R4, UR10, RZ ;  /* 0x0000000a04047c10 */ /* 0x001fc8000ff1e0ff */
[----:B------:R-:W-:-:S05]  /*51f0*/  IADD3.X R5, PT, PT, RZ, UR11, RZ, P0, !PT ;  /* 0x0000000bff057c10 */ /* 0x000fca00087fe4ff */
[----:B------:R-:W2:Y:S01]  /*5200*/  LDG.E.U16 R4, desc[UR6][R4.64] ;  /* 0x0000000604047981 */ /* 0x000ea2000c1e1500 */
[----:B----4-:R-:W-:Y:S02]  /*5210*/  SHF.L.U32 R7, R0, 0x10, RZ ;  /* 0x0000001000077819 */ /* 0x010fe400000006ff */
[----:B------:R-:W-:-:S04]  /*5220*/  IADD3 R2, P0, PT, R3, UR8, RZ ;  /* 0x0000000803027c10 */ /* 0x000fc8000ff1e0ff */
[----:B------:R-:W-:Y:S02]  /*5230*/  IADD3.X R3, PT, PT, RZ, UR9, RZ, P0, !PT ;  /* 0x00000009ff037c10 */ /* 0x000fe400087fe4ff */
[----:B--2---:R-:W-:-:S04]  /*5240*/  SHF.L.U32 R0, R4, 0x10, RZ ;  /* 0x0000001004007819 */ /* 0x004fc800000006ff */
[----:B------:R-:W-:-:S04]  /*5250*/  LOP3.LUT R0, R0, 0x80000000, R7, 0xb8, !PT ;  /* 0x8000000000007812 */ /* 0x000fc800078eb807 */
[----:B------:R-:W-:-:S05]  /*5260*/  F2FP.BF16.F32.PACK_AB R0, RZ, R0 ;  /* 0x00000000ff00723e */ /* 0x000fca00000010ff */
[----:B------:R-:W-:Y:S01]  /*5270*/  STG.E.U16 desc[UR6][R2.64], R0 ;  /* 0x0000000002007986 */ /* 0x000fe2000c101506 */
[----:B------:R-:W-:Y:S05]  /*5280*/  EXIT ;  /* 0x000000000000794d */ /* 0x000fea0003800000 */
.L_x_3529:
        /* <DEDUP_REMOVED lines=15> */
.L_x_8010:


//--------------------- .text._ZN2at6native27unrolled_elementwise_kernelINS0_13BUnaryFunctorIN3c108BFloat16ES4_S4_ZZZNS0_20copysign_kernel_cudaERNS_18TensorIteratorBaseEENKUlvE_clEvENKUlvE1_clEvEUlS4_S4_E_EESt5arrayIPcLm2EELi4E23TrivialOffsetCalculatorILi1EjESF_NS0_6memory15LoadWithoutCastENSG_16StoreWithoutCastEEEviT_T0_T2_T3_T4_T5_ --------------------------
	.section	.text._ZN2at6native27unrolled_elementwise_kernelINS0_13BUnaryFunctorIN3c108BFloat16ES4_S4_ZZZNS0_20copysign_kernel_cudaERNS_18TensorIteratorBaseEENKUlvE_clEvENKUlvE1_clEvEUlS4_S4_E_EESt5arrayIPcLm2EELi4E23TrivialOffsetCalculatorILi1EjESF_NS0_6memory15LoadWithoutCastENSG_16StoreWithoutCastEEEviT_T0_T2_T3_T4_T5_,"ax",@progbits
	.align	128
        .global         _ZN2at6native27unrolled_elementwise_kernelINS0_13BUnaryFunctorIN3c108BFloat16ES4_S4_ZZZNS0_20copysign_kernel_cudaERNS_18TensorIteratorBaseEENKUlvE_clEvENKUlvE1_clEvEUlS4_S4_E_EESt5arrayIPcLm2EELi4E23TrivialOffsetCalculatorILi1EjESF_NS0_6memory15LoadWithoutCastENSG_16StoreWithoutCastEEEviT_T0_T2_T3_T4_T5_
        .type           _ZN2at6native27unrolled_elementwise_kernelINS0_13BUnaryFunctorIN3c108BFloat16ES4_S4_ZZZNS0_20copysign_kernel_cudaERNS_18TensorIteratorBaseEENKUlvE_clEvENKUlvE1_clEvEUlS4_S4_E_EESt5arrayIPcLm2EELi4E23TrivialOffsetCalculatorILi1EjESF_NS0_6memory15LoadWithoutCastENSG_16StoreWithoutCastEEEviT_T0_T2_T3_T4_T5_,@function
        .size           _ZN2at6native27unrolled_elementwise_kernelINS0_13BUnaryFunctorIN3c108BFloat16ES4_S4_ZZZNS0_20copysign_kernel_cudaERNS_18TensorIteratorBaseEENKUlvE_clEvENKUlvE1_clEvEUlS4_S4_E_EESt5arrayIPcLm2EELi4E23TrivialOffsetCalculatorILi1EjESF_NS0_6memory15LoadWithoutCastENSG_16StoreWithoutCastEEEviT_T0_T2_T3_T4_T5_,(.L_x_8011 - _ZN2at6native27unrolled_elementwise_kernelINS0_13BUnaryFunctorIN3c108BFloat16ES4_S4_ZZZNS0_20copysign_kernel_cudaERNS_18TensorIteratorBaseEENKUlvE_clEvENKUlvE1_clEvEUlS4_S4_E_EESt5arrayIPcLm2EELi4E23TrivialOffsetCalculatorILi1EjESF_NS0_6memory15LoadWithoutCastENSG_16StoreWithoutCastEEEviT_T0_T2_T3_T4_T5_)
        .other          _ZN2at6native27unrolled_elementwise_kernelINS0_13BUnaryFunctorIN3c108BFloat16ES4_S4_ZZZNS0_20copysign_kernel_cudaERNS_18TensorIteratorBaseEENKUlvE_clEvENKUlvE1_clEvEUlS4_S4_E_EESt5arrayIPcLm2EELi4E23TrivialOffsetCalculatorILi1EjESF_NS0_6memory15LoadWithoutCastENSG_16StoreWithoutCastEEEviT_T0_T2_T3_T4_T5_,@"STO_CUDA_ENTRY STV_DEFAULT"
_ZN2at6native27unrolled_elementwise_kernelINS0_13BUnaryFunctorIN3c108BFloat16ES4_S4_ZZZNS0_20copysign_kernel_cudaERNS_18TensorIteratorBaseEENKUlvE_clEvENKUlvE1_clEvEUlS4_S4_E_EESt5arrayIPcLm2EELi4E23TrivialOffsetCalculatorILi1EjESF_NS0_6memory15LoadWithoutCastENSG_16StoreWithoutCastEEEviT_T0_T2_T3_T4_T5_:
.text._ZN2at6native27unrolled_elementwise_kernelINS0_13BUnaryFunctorIN3c108BFloat16ES4_S4_ZZZNS0_20copysign_kernel_cudaERNS_18TensorIteratorBaseEENKUlvE_clEvENKUlvE1_clEvEUlS4_S4_E_EESt5arrayIPcLm2EELi4E23TrivialOffsetCalculatorILi1EjESF_NS0_6memory15LoadWithoutCastENSG_16StoreWithoutCastEEEviT_T0_T2_T3_T4_T5_:
        /* <DEDUP_REMOVED lines=12> */
[----:B------:R-:W-:Y:S01]  /*00c0*/  @!P1 IMAD R17, R0, 0x200, R21 ;  /* 0x0000020000119824 */ /* 0x000fe200078e0215 */
[----:B------:R-:W-:Y:S01]  /*00d0*/  @!P1 IADD3 R21, PT, PT, R21, 0x80, RZ ;  /* 0x0000008015159810 */ /* 0x000fe20007ffe0ff */
[----:B------:R-:W2:Y:S03]  /*00e0*/  @!P1 LDC.64 R10, c[0x0][0x390] ;  /* 0x0000e400ff0a9b82 */ /* 0x000ea60000000a00 */
[----:B------:R-:W-:Y:S01]  /*00f0*/  ISETP.GE.AND P2, PT, R21, R2, PT ;  /* 0x000000021500720c */ /* 0x000fe20003f46270 */
[----:B0-----:R-:W-:Y:S01]  /*0100*/  @!P0 IMAD.WIDE.U32 R14, R7, 0x2, R14 ;  /* 0x00000002070e8825 */ /* 0x001fe200078e000e */
[----:B------:R-:W-:-:S06]  /*0110*/  PRMT R7, RZ, 0x7610, R7 ;  /* 0x00007610ff077816 */ /* 0x000fcc0000000007 */
[----:B-1----:R0:W3:Y:S05]  /*0120*/  @!P0 LDG.E.U16 R7, desc[UR4][R14.64] ;  /* 0x000000040e078981 */ /* 0x0020ea000c1e1500 */
[----:B------:R-:W1:Y:S01]  /*0130*/  @!P2 LDC.64 R8, c[0x0][0x390] ;  /* 0x0000e400ff08ab82 */ /* 0x000e620000000a00 */
[----:B------:R-:W-:Y:S01]  /*0140*/  @!P2 IMAD R19, R0, 0x200, R21 ;  /* 0x000002000013a824 */ /* 0x000fe200078e0215 */
[----:B------:R-:W-:Y:S01]  /*0150*/  PRMT R13, RZ, 0x7610, R13 ;  /* 0x00007610ff0d7816 */ /* 0x000fe2000000000d */
[----:B--2---:R-:W-:Y:S01]  /*0160*/  @!P1 IMAD.WIDE.U32 R16, R17, 0x2, R10 ;  /* 0x0000000211109825 */ /* 0x004fe200078e000a */
[----:B------:R-:W-:-:S04]  /*0170*/  PRMT R11, RZ, 0x7610, R11 ;  /* 0x00007610ff0b7816 */ /* 0x000fc8000000000b */
[----:B------:R2:W4:Y:S01]  /*0180*/  @!P1 LDG.E.U16 R13, desc[UR4][R16.64] ;  /* 0x00000004100d9981 */ /* 0x000522000c1e1500 */
[----:B-1----:R-:W-:-:S05]  /*0190*/  @!P2 IMAD.WIDE.U32 R18, R19, 0x2, R8 ;  /* 0x000000021312a825 */ /* 0x002fca00078e0008 */
[----:B------:R1:W4:Y:S01]  /*01a0*/  @!P2 LDG.E.U16 R11, desc[UR4][R18.64] ;  /* 0x00000004120ba981 */ /* 0x000322000c1e1500 */
[----:B------:R-:W-:-:S05]  /*01b0*/  @!P2 VIADD R21, R21, 0x80 ;  /* 0x000000801515a836 */ /* 0x000fca0000000000 */
[----:B------:R-:W-:-:S13]  /*01c0*/  ISETP.GE.AND P0, PT, R21, R2, PT ;  /* 0x000000021500720c */ /* 0x000fda0003f06270 */
[----:B------:R-:W2:Y:S01]  /*01d0*/  @!P0 LDC.64 R8, c[0x0][0x390] ;  /* 0x0000e400ff088b82 */ /* 0x000ea20000000a00 */
[----:B0-----:R-:W-:Y:S02]  /*01e0*/  @!P0 LEA R15, R0, R21, 0x9 ;  /* 0x00000015000f8211 */ /* 0x001fe400078e48ff */
[----:B------:R-:W-:-:S05]  /*01f0*/  PRMT R10, RZ, 0x7610, R10 ;  /* 0x00007610ff0a7816 */ /* 0x000fca000000000a */
[----:B------:R-:W0:Y:S01]  /*0200*/  LDC.U16 R12, c[0x0][0x386] ;  /* 0x0000e180ff0c7b82 */ /* 0x000e220000000400 */
[----:B--2---:R-:W-:-:S05]  /*0210*/  @!P0 IMAD.WIDE.U32 R14, R15, 0x2, R8 ;  /* 0x000000020f0e8825 */ /* 0x004fca00078e0008 */
[----:B------:R2:W5:Y:S01]  /*0220*/  @!P0 LDG.E.U16 R10, desc[UR4][R14.64] ;  /* 0x000000040e0a8981 */ /* 0x000562000c1e1500 */
[----:B------:R-:W-:-:S13]  /*0230*/  ISETP.GE.AND P0, PT, R3, R2, PT ;  /* 0x000000020300720c */ /* 0x000fda0003f06270 */
[----:B------:R-:W2:Y:S01]  /*0240*/  @!P0 LDC.64 R8, c[0x0][0x388] ;  /* 0x0000e200ff088b82 */ /* 0x000ea20000000a00 */
[----:B0-----:R-:W-:Y:S02]  /*0250*/  @!P0 IMAD.U32 R16, R12, 0x10000, RZ ;  /* 0x000100000c108824 */ /* 0x001fe400078e00ff */
[----:B-1----:R-:W-:Y:S02]  /*0260*/  @!P0 IMAD R19, R0, 0x200, R3 ;  /* 0x0000020000138824 */ /* 0x002fe400078e0203 */
[C---:B------:R-:W-:Y:S02]  /*0270*/  VIADD R17, R3.reuse, 0x80 ;  /* 0x0000008003117836 */ /* 0x040fe40000000000 */
[----:B------:R-:W-:-:S03]  /*0280*/  VIADD R21, R3, 0x100 ;  /* 0x0000010003157836 */ /* 0x000fc60000000000 */
[-C--:B------:R-:W-:Y:S02]  /*0290*/  ISETP.GE.AND P1, PT, R17, R2.reuse, PT ;  /* 0x000000021100720c */ /* 0x080fe40003f26270 */
[----:B------:R-:W-:Y:S01]  /*02a0*/  ISETP.GE.AND P2, PT, R21, R2, PT ;  /* 0x000000021500720c */ /* 0x000fe20003f46270 */
[----:B--2---:R-:W-:-:S10]  /*02b0*/  @!P0 IMAD.WIDE.U32 R8, R19, 0x2, R8 ;  /* 0x0000000213088825 */ /* 0x004fd400078e0008 */
[----:B------:R-:W-:Y:S01]  /*02c0*/  @!P1 IMAD.U32 R14, R12, 0x10000, RZ ;  /* 0x000100000c0e9824 */ /* 0x000fe200078e00ff */
[----:B------:R-:W-:Y:S01]  /*02d0*/  BSSY.RECONVERGENT B0, `(.L_x_3530) ;  /* 0x000001a000007945 */ /* 0x000fe20003800200 */
[----:B---3--:R-:W-:-:S04]  /*02e0*/  @!P0 SHF.L.U32 R7, R7, 0x10, RZ ;  /* 0x0000001007078819 */ /* 0x008fc800000006ff */
[----:B------:R-:W-:-:S04]  /*02f0*/  @!P0 LOP3.LUT R16, R7, 0x80000000, R16, 0xb8, !PT ;  /* 0x8000000007108812 */ /* 0x000fc800078eb810 */
[----:B------:R-:W-:Y:S01]  /*0300*/  @!P0 F2FP.BF16.F32.PACK_AB R6, RZ, R16 ;  /* 0x00000010ff06823e */ /* 0x000fe200000010ff */
[----:B------:R-:W-:Y:S02]  /*0310*/  VIADD R7, R3, 0x180 ;  /* 0x0000018003077836 */ /* 0x000fe40000000000 */
[----:B------:R-:W-:Y:S02]  /*0320*/  @!P0 IMAD.MOV.U32 R3, RZ, RZ, R17 ;  /* 0x000000ffff038224 */ /* 0x000fe400078e0011 */
[----:B------:R0:W-:Y:S03]  /*0330*/  @!P0 STG.E.U16 desc[UR4][R8.64], R6 ;  /* 0x0000000608008986 */ /* 0x0001e6000c101504 */
[----:B------:R-:W-:Y:S01]  /*0340*/  ISETP.GE.AND P3, PT, R3, R2, PT ;  /* 0x000000020300720c */ /* 0x000fe20003f66270 */
[----:B----4-:R-:W-:Y:S01]  /*0350*/  @!P1 IMAD.U32 R13, R13, 0x10000, RZ ;  /* 0x000100000d0d9824 */ /* 0x010fe200078e00ff */
[----:B------:R-:W-:-:S04]  /*0360*/  @!P2 SHF.L.U32 R16, R12, 0x10, RZ ;  /* 0x000000100c10a819 */ /* 0x000fc800000006ff */
[----:B------:R-:W-:Y:S02]  /*0370*/  @!P1 LOP3.LUT R13, R13, 0x80000000, R14, 0xb8, !PT ;  /* 0x800000000d0d9812 */ /* 0x000fe400078eb80e */
[----:B------:R-:W-:-:S04]  /*0380*/  @!P2 SHF.L.U32 R11, R11, 0x10, RZ ;  /* 0x000000100b0ba819 */ /* 0x000fc800000006ff */
[----:B------:R-:W-:Y:S02]  /*0390*/  @!P2 LOP3.LUT R11, R11, 0x80000000, R16, 0xb8, !PT ;  /* 0x800000000b0ba812 */ /* 0x000fe400078eb810 */
        /* <DEDUP_REMOVED lines=13> */
.L_x_3531:
[----:B------:R-:W-:Y:S05]  /*0470*/  BSYNC.RECONVERGENT B0 ;  /* 0x0000000000007941 */ /* 0x000fea0003800200 */
.L_x_3530:
[-C--:B------:R-:W-:Y:S02]  /*0480*/  ISETP.GE.AND P1, PT, R3, R2.reuse, PT ;  /* 0x000000020300720c */ /* 0x080fe40003f26270 */
[----:B------:R-:W-:-:S11]  /*0490*/  ISETP.GE.AND P0, PT, R7, R2, PT ;  /* 0x000000020700720c */ /* 0x000fd60003f06270 */
[----:B------:R-:W-:Y:S05]  /*04a0*/  @P1 EXIT ;  /* 0x000000000000194d */ /* 0x000fea0003800000 */
[----:B0-----:R-:W0:Y:S01]  /*04b0*/  LDC.64 R4, c[0x0][0x388] ;  /* 0x0000e200ff047b82 */ /* 0x001e220000000a00 */
[----:B------:R-:W-:Y:S01]  /*04c0*/  @!P0 IMAD.U32 R7, R12, 0x10000, RZ ;  /* 0x000100000c078824 */ /* 0x000fe200078e00ff */
[----:B-----5:R-:W-:Y:S01]  /*04d0*/  @!P0 SHF.L.U32 R10, R10, 0x10, RZ ;  /* 0x000000100a0a8819 */ /* 0x020fe200000006ff */
[----:B------:R-:W-:-:S03]  /*04e0*/  IMAD R3, R0, 0x200, R3 ;  /* 0x0000020000037824 */ /* 0x000fc600078e0203 */
[----:B------:R-:W-:-:S04]  /*04f0*/  @!P0 LOP3.LUT R10, R10, 0x80000000, R7, 0xb8, !PT ;  /* 0x800000000a0a8812 */ /* 0x000fc800078eb807 */
[----:B------:R-:W-:-:S04]  /*0500*/  @!P0 F2FP.BF16.F32.PACK_AB R2, RZ, R10 ;  /* 0x0000000aff02823e */ /* 0x000fc800000010ff */
[----:B------:R-:W-:Y:S01]  /*0510*/  PRMT R0, R2, 0x7610, R0 ;  /* 0x0000761002007816 */ /* 0x000fe20000000000 */
[----:B0-----:R-:W-:-:S05]  /*0520*/  IMAD.WIDE.U32 R2, R3, 0x2, R4 ;  /* 0x0000000203027825 */ /* 0x001fca00078e0004 */
[----:B------:R-:W-:Y:S01]  /*0530*/  STG.E.U16 desc[UR4][R2.64], R0 ;  /* 0x0000000002007986 */ /* 0x000fe2000c101504 */
[----:B------:R-:W-:Y:S05]  /*0540*/  EXIT ;  /* 0x000000000000794d */ /* 0x000fea0003800000 */
.L_x_3532:
        /* <DEDUP_REMOVED lines=11> */
.L_x_8011:


//--------------------- .text._ZN2at6native29vectorized_elementwise_kernelILi2ENS0_13BUnaryFunctorIN3c108BFloat16ES4_S4_ZZZNS0_20copysign_kernel_cudaERNS_18TensorIteratorBaseEENKUlvE_clEvENKUlvE1_clEvEUlS4_S4_E_EESt5arrayIPcLm2EEEEviT0_T1_ --------------------------
	.section	.text._ZN2at6native29vectorized_elementwise_kernelILi2ENS0_13BUnaryFunctorIN3c108BFloat16ES4_S4_ZZZNS0_20copysign_kernel_cudaERNS_18TensorIteratorBaseEENKUlvE_clEvENKUlvE1_clEvEUlS4_S4_E_EESt5arrayIPcLm2EEEEviT0_T1_,"ax",@progbits
	.align	128
        .global         _ZN2at6native29vectorized_elementwise_kernelILi2ENS0_13BUnaryFunctorIN3c108BFloat16ES4_S4_ZZZNS0_20copysign_kernel_cudaERNS_18TensorIteratorBaseEENKUlvE_clEvENKUlvE1_clEvEUlS4_S4_E_EESt5arrayIPcLm2EEEEviT0_T1_
        .type           _ZN2at6native29vectorized_elementwise_kernelILi2ENS0_13BUnaryFunctorIN3c108BFloat16ES4_S4_ZZZNS0_20copysign_kernel_cudaERNS_18TensorIteratorBaseEENKUlvE_clEvENKUlvE1_clEvEUlS4_S4_E_EESt5arrayIPcLm2EEEEviT0_T1_,@function
        .size           _ZN2at6native29vectorized_elementwise_kernelILi2ENS0_13BUnaryFunctorIN3c108BFloat16ES4_S4_ZZZNS0_20copysign_kernel_cudaERNS_18TensorIteratorBaseEENKUlvE_clEvENKUlvE1_clEvEUlS4_S4_E_EESt5arrayIPcLm2EEEEviT0_T1_,(.L_x_8012 - _ZN2at6native29vectorized_elementwise_kernelILi2ENS0_13BUnaryFunctorIN3c108BFloat16ES4_S4_ZZZNS0_20copysign_kernel_cudaERNS_18TensorIteratorBaseEENKUlvE_clEvENKUlvE1_clEvEUlS4_S4_E_EESt5arrayIPcLm2EEEEviT0_T1_)
        .other          _ZN2at6native29vectorized_elementwise_kernelILi2ENS0_13BUnaryFunctorIN3c108BFloat16ES4_S4_ZZZNS0_20copysign_kernel_cudaERNS_18TensorIteratorBaseEENKUlvE_clEvENKUlvE1_clEvEUlS4_S4_E_EESt5arrayIPcLm2EEEEviT0_T1_,@"STO_CUDA_ENTRY STV_DEFAULT"
_ZN2at6native29vectorized_elementwise_kernelILi2ENS0_13BUnaryFunctorIN3c108BFloat16ES4_S4_ZZZNS0_20copysign_kernel_cudaERNS_18TensorIteratorBaseEENKUlvE_clEvENKUlvE1_clEvEUlS4_S4_E_EESt5arrayIPcLm2EEEEviT0_T1_:
.text._ZN2at6native29vectorized_elementwise_kernelILi2ENS0_13BUnaryFunctorIN3c108BFloat16ES4_S4_ZZZNS0_20copysign_kernel_cudaERNS_18TensorIteratorBaseEENKUlvE_clEvENKUlvE1_clEvEUlS4_S4_E_EESt5arrayIPcLm2EEEEviT0_T1_:
[----:B------:R-:W-:Y:S01]  /*0000*/  LDC R1, c[0x0][0x37c] ;  /* 0x0000df00ff017b82 */ /* 0x000fe20000000800 */
[----:B------:R-:W0:Y:S01]  /*0010*/  S2R R3, SR_CTAID.X ;  /* 0x0000000000037919 */ /* 0x000e220000002500 */
[----:B------:R-:W1:Y:S06]  /*0020*/  LDCU UR6, c[0x0][0x380] ;  /* 0x00007000ff0677ac */ /* 0x000e6c0008000800 */
[----:B------:R-:W2:Y:S01]  /*0030*/  LDC.U16 R7, c[0x0][0x386] ;  /* 0x0000e180ff077b82 */ /* 0x000ea20000000400 */
[----:B------:R-:W3:Y:S01]  /*0040*/  LDCU.64 UR4, c[0x0][0x358] ;  /* 0x00006b00ff0477ac */ /* 0x000ee20008000a00 */
[----:B0-----:R-:W-:-:S05]  /*0050*/  IMAD.SHL.U32 R3, R3, 0x400, RZ ;  /* 0x0000040003037824 */ /* 0x001fca00078e00ff */
[----:B-1----:R-:W-:-:S04]  /*0060*/  IADD3 R5, PT, PT, -R3, UR6, RZ ;  /* 0x0000000603057c10 */ /* 0x002fc8000fffe1ff */
[----:B------:R-:W-:-:S13]  /*0070*/  ISETP.GT.U32.AND P0, PT, R5, 0x3ff, PT ;  /* 0x000003ff0500780c */ /* 0x000fda0003f04070 */
[----:B---3--:R-:W-:Y:S05]  /*0080*/  @P0 BRA `(.L_x_3533) ;  /* 0x00000008008c0947 */ /* 0x008fea0003800000 */
[----:B------:R-:W0:Y:S01]  /*0090*/  S2R R2, SR_TID.X ;  /* 0x0000000000027919 */ /* 0x000e220000002100 */
[----:B------:R-:W-:Y:S02]  /*00a0*/  PRMT R0, RZ, 0x7610, R0 ;  /* 0x00007610ff007816 */ /* 0x000fe40000000000 */
[----:B0-----:R-:W-:Y:S01]  /*00b0*/  ISETP.GE.U32.AND P6, PT, R2, R5, PT ;  /* 0x000000050200720c */ /* 0x001fe20003fc6070 */
[----:B------:R-:W-:-:S12]  /*00c0*/  IMAD.MOV.U32 R4, RZ, RZ, R2 ;  /* 0x000000ffff047224 */ /* 0x000fd800078e0002 */
[----:B------:R-:W-:Y:S01]  /*00d0*/  @!P6 VIADD R2, R4, 0x80 ;  /* 0x000000800402e836 */ /* 0x000fe20000000000 */
[----:B------:R-:W0:Y:S01]  /*00e0*/  @!P6 LDC.64 R16, c[0x0][0x390] ;  /* 0x0000e400ff10eb82 */ /* 0x000e220000000a00 */
[----:B------:R-:W-:-:S03]  /*00f0*/  @!P6 IMAD.IADD R19, R3, 0x1, R4 ;  /* 0x000000010313e824 */ /* 0x000fc600078e0204 */
[----:B------:R-:W-:-:S13]  /*0100*/  ISETP.GE.U32.AND P5, PT, R2, R5, PT ;  /* 0x000000050200720c */ /* 0x000fda0003fa6070 */
[----:B------:R-:W-:Y:S01]  /*0110*/  @!P5 IMAD.IADD R10, R3, 0x1, R2 ;  /* 0x00000001030ad824 */ /* 0x000fe200078e0202 */
[----:B------:R-:W1:Y:S01]  /*0120*/  @!P5 LDC.64 R12, c[0x0][0x390] ;  /* 0x0000e400ff0cdb82 */ /* 0x000e620000000a00 */
[----:B------:R-:W-:-:S05]  /*0130*/  @!P5 VIADD R2, R2, 0x80 ;  /* 0x000000800202d836 */ /* 0x000fca0000000000 */
[----:B------:R-:W-:Y:S01]  /*0140*/  ISETP.GE.U32.AND P4, PT, R2, R5, PT ;  /* 0x000000050200720c */ /* 0x000fe20003f86070 */
[----:B0-----:R-:W-:-:S05]  /*0150*/  @!P6 IMAD.WIDE.U32 R16, R19, 0x2, R16 ;  /* 0x000000021310e825 */ /* 0x001fca00078e0010 */
[----:B------:R0:W3:Y:S07]  /*0160*/  @!P6 LDG.E.U16 R0, desc[UR4][R16.64] ;  /* 0x000000041000e981 */ /* 0x0000ee000c1e1500 */
[----:B------:R-:W-:Y:S01]  /*0170*/  @!P4 IADD3 R11, PT, PT, R3, R2, RZ ;  /* 0x00000002030bc210 */ /* 0x000fe20007ffe0ff */
[----:B------:R-:W-:Y:S01]  /*0180*/  @!P4 VIADD R2, R2, 0x80 ;  /* 0x000000800202c836 */ /* 0x000fe20000000000 */
[----:B------:R-:W4:Y:S04]  /*0190*/  @!P4 LDC.64 R14, c[0x0][0x390] ;  /* 0x0000e400ff0ecb82 */ /* 0x000f280000000a00 */
[----:B------:R-:W-:-:S13]  /*01a0*/  ISETP.GE.U32.AND P3, PT, R2, R5, PT ;  /* 0x000000050200720c */ /* 0x000fda0003f66070 */
[----:B------:R-:W-:Y:S01]  /*01b0*/  @!P3 IMAD.IADD R29, R3, 0x1, R2 ;  /* 0x00000001031db824 */ /* 0x000fe200078e0202 */
[----:B------:R-:W-:Y:S01]  /*01c0*/  PRMT R26, RZ, 0x7610, R26 ;  /* 0x00007610ff1a7816 */ /* 0x000fe2000000001a */
[----:B------:R-:W-:Y:S01]  /*01d0*/  @!P3 VIADD R2, R2, 0x80 ;  /* 0x000000800202b836 */ /* 0x000fe20000000000 */
[----:B------:R-:W-:Y:S01]  /*01e0*/  PRMT R28, RZ, 0x7610, R28 ;  /* 0x00007610ff1c7816 */ /* 0x000fe2000000001c */
[----:B------:R-:W5:Y:S03]  /*01f0*/  @!P3 LDC.64 R18, c[0x0][0x390] ;  /* 0x0000e400ff12bb82 */ /* 0x000f660000000a00 */
[----:B------:R-:W-:-:S13]  /*0200*/  ISETP.GE.U32.AND P2, PT, R2, R5, PT ;  /* 0x000000050200720c */ /* 0x000fda0003f46070 */
[----:B------:R-:W-:Y:S02]  /*0210*/  @!P2 IMAD.IADD R23, R3, 0x1, R2 ;  /* 0x000000010317a824 */ /* 0x000fe400078e0202 */
[----:B------:R-:W-:-:S05]  /*0220*/  @!P2 VIADD R2, R2, 0x80 ;  /* 0x000000800202a836 */ /* 0x000fca0000000000 */
[----:B------:R-:W-:-:S13]  /*0230*/  ISETP.GE.U32.AND P1, PT, R2, R5, PT ;  /* 0x000000050200720c */ /* 0x000fda0003f26070 */
[----:B------:R-:W-:Y:S01]  /*0240*/  @!P1 IADD3 R25, PT, PT, R3, R2, RZ ;  /* 0x0000000203199210 */ /* 0x000fe20007ffe0ff */
[----:B------:R-:W-:-:S05]  /*0250*/  @!P1 VIADD R2, R2, 0x80 ;  /* 0x0000008002029836 */ /* 0x000fca0000000000 */
[----:B------:R-:W-:-:S13]  /*0260*/  ISETP.GE.U32.AND P0, PT, R2, R5, PT ;  /* 0x000000050200720c */ /* 0x000fda0003f06070 */
[----:B------:R-:W-:Y:S02]  /*0270*/  @!P0 IMAD.IADD R27, R3, 0x1, R2 ;  /* 0x00000001031b8824 */ /* 0x000fe400078e0202 */
[----:B------:R-:W-:-:S05]  /*0280*/  @!P0 VIADD R2, R2, 0x80 ;  /* 0x0000008002028836 */ /* 0x000fca0000000000 */
[----:B------:R-:W-:Y:S01]  /*0290*/  ISETP.GE.U32.AND P6, PT, R2, R5, PT ;  /* 0x000000050200720c */ /* 0x000fe20003fc6070 */
[----:B-1----:R-:W-:-:S04]  /*02a0*/  @!P5 IMAD.WIDE.U32 R12, R10, 0x2, R12 ;  /* 0x000000020a0cd825 */ /* 0x002fc800078e000c */
[----:B----4-:R-:W-:Y:S01]  /*02b0*/  @!P4 IMAD.WIDE.U32 R14, R11, 0x2, R14 ;  /* 0x000000020b0ec825 */ /* 0x010fe200078e000e */
[----:B------:R1:W4:Y:S01]  /*02c0*/  @!P5 LDG.E.U16 R26, desc[UR4][R12.64] ;  /* 0x000000040c1ad981 */ /* 0x000322000c1e1500 */
[----:B------:R-:W2:Y:S03]  /*02d0*/  @!P2 LDC.64 R10, c[0x0][0x390] ;  /* 0x0000e400ff0aab82 */ /* 0x000ea60000000a00 */
[----:B------:R5:W4:Y:S05]  /*02e0*/  @!P4 LDG.E.U16 R28, desc[UR4][R14.64] ;  /* 0x000000040e1cc981 */ /* 0x000b2a000c1e1500 */
[----:B0-----:R-:W0:Y:S08]  /*02f0*/  @!P6 LDC.64 R16, c[0x0][0x390] ;  /* 0x0000e400ff10eb82 */ /* 0x001e300000000a00 */
[----:B-1----:R-:W1:Y:S08]  /*0300*/  @!P1 LDC.64 R12, c[0x0][0x390] ;  /* 0x0000e400ff0c9b82 */ /* 0x002e700000000a00 */
[----:B-----5:R-:W5:Y:S01]  /*0310*/  @!P0 LDC.64 R14, c[0x0][0x390] ;  /* 0x0000e400ff0e8b82 */ /* 0x020f620000000a00 */
[----:B------:R-:W-:Y:S01]  /*0320*/  @!P3 IMAD.WIDE.U32 R18, R29, 0x2, R18 ;  /* 0x000000021d12b825 */ /* 0x000fe200078e0012 */
[----:B------:R-:W-:-:S03]  /*0330*/  PRMT R29, RZ, 0x7610, R29 ;  /* 0x00007610ff1d7816 */ /* 0x000fc6000000001d */
[----:B--2---:R-:W-:Y:S01]  /*0340*/  @!P2 IMAD.WIDE.U32 R10, R23, 0x2, R10 ;  /* 0x00000002170aa825 */ /* 0x004fe200078e000a */
[----:B------:R-:W-:Y:S02]  /*0350*/  PRMT R23, RZ, 0x7610, R23 ;  /* 0x00007610ff177816 */ /* 0x000fe40000000017 */
[----:B------:R-:W2:Y:S01]  /*0360*/  @!P3 LDG.E.U16 R29, desc[UR4][R18.64] ;  /* 0x00000004121db981 */ /* 0x000ea2000c1e1500 */
[----:B------:R-:W-:-:S03]  /*0370*/  @!P6 IMAD.IADD R2, R3, 0x1, R2 ;  /* 0x000000010302e824 */ /* 0x000fc600078e0202 */
[----:B------:R5:W2:Y:S01]  /*0380*/  @!P2 LDG.E.U16 R23, desc[UR4][R10.64] ;  /* 0x000000040a17a981 */ /* 0x000aa2000c1e1500 */
[----:B0-----:R-:W-:Y:S01]  /*0390*/  @!P6 IMAD.WIDE.U32 R16, R2, 0x2, R16 ;  /* 0x000000020210e825 */ /* 0x001fe200078e0010 */
[----:B------:R-:W-:-:S03]  /*03a0*/  PRMT R2, RZ, 0x7610, R2 ;  /* 0x00007610ff027816 */ /* 0x000fc60000000002 */
[----:B-1----:R-:W-:Y:S01]  /*03b0*/  @!P1 IMAD.WIDE.U32 R12, R25, 0x2, R12 ;  /* 0x00000002190c9825 */ /* 0x002fe200078e000c */
[----:B------:R-:W-:Y:S02]  /*03c0*/  PRMT R25, RZ, 0x7610, R25 ;  /* 0x00007610ff197816 */ /* 0x000fe40000000019 */
[----:B------:R-:W2:Y:S01]  /*03d0*/  @!P6 LDG.E.U16 R2, desc[UR4][R16.64] ;  /* 0x000000041002e981 */ /* 0x000ea2000c1e1500 */
[----:B-----5:R-:W-:Y:S01]  /*03e0*/  @!P0 IMAD.WIDE.U32 R14, R27, 0x2, R14 ;  /* 0x000000021b0e8825 */ /* 0x020fe200078e000e */
[----:B------:R-:W-:Y:S02]  /*03f0*/  PRMT R27, RZ, 0x7610, R27 ;  /* 0x00007610ff1b7816 */ /* 0x000fe4000000001b */
[----:B------:R-:W5:Y:S04]  /*0400*/  @!P1 LDG.E.U16 R25, desc[UR4][R12.64] ;  /* 0x000000040c199981 */ /* 0x000f68000c1e1500 */
[----:B------:R0:W5:Y:S01]  /*0410*/  @!P0 LDG.E.U16 R27, desc[UR4][R14.64] ;  /* 0x000000040e1b8981 */ /* 0x000162000c1e1500 */
[----:B------:R-:W-:-:S02]  /*0420*/  ISETP.GE.U32.AND P0, PT, R4, R5, PT ;  /* 0x000000050400720c */ /* 0x000fc40003f06070 */
[----:B------:R-:W-:-:S04]  /*0430*/  IADD3 R10, PT, PT, R4, 0x80, RZ ;  /* 0x00000080040a7810 */ /* 0x000fc80007ffe0ff */
[----:B------:R-:W-:-:S07]  /*0440*/  ISETP.GE.U32.AND P5, PT, R10, R5, PT ;  /* 0x000000050a00720c */ /* 0x000fce0003fa6070 */
[----:B------:R-:W1:Y:S01]  /*0450*/  @!P0 LDC.64 R18, c[0x0][0x388] ;  /* 0x0000e200ff128b82 */ /* 0x000e620000000a00 */
[C---:B0-----:R-:W-:Y:S02]  /*0460*/  VIADD R14, R4.reuse, 0x180 ;  /* 0x00000180040e7836 */ /* 0x041fe40000000000 */
[C---:B------:R-:W-:Y:S02]  /*0470*/  VIADD R12, R4.reuse, 0x200 ;  /* 0x00000200040c7836 */ /* 0x040fe40000000000 */
[----:B------:R-:W-:Y:S02]  /*0480*/  @!P0 IMAD.U32 R13, R7, 0x10000, RZ ;  /* 0x00010000070d8824 */ /* 0x000fe400078e00ff */
[----:B------:R-:W-:Y:S01]  /*0490*/  VIADD R11, R4, 0x100 ;  /* 0x00000100040b7836 */ /* 0x000fe20000000000 */
[-C--:B------:R-:W-:Y:S01]  /*04a0*/  ISETP.GE.U32.AND P2, PT, R14, R5.reuse, PT ;  /* 0x000000050e00720c */ /* 0x080fe20003f46070 */
[----:B------:R-:W-:Y:S01]  /*04b0*/  VIADD R14, R4, 0x300 ;  /* 0x00000300040e7836 */ /* 0x000fe20000000000 */
[-C--:B------:R-:W-:Y:S01]  /*04c0*/  ISETP.GE.U32.AND P3, PT, R12, R5.reuse, PT ;  /* 0x000000050c00720c */ /* 0x080fe20003f66070 */
[----:B------:R-:W-:Y:S01]  /*04d0*/  VIADD R12, R4, 0x280 ;  /* 0x00000280040c7836 */ /* 0x000fe20000000000 */
[-C--:B------:R-:W-:Y:S01]  /*04e0*/  ISETP.GE.U32.AND P1, PT, R11, R5.reuse, PT ;  /* 0x000000050b00720c */ /* 0x080fe20003f26070 */
[----:B------:R-:W-:Y:S01]  /*04f0*/  @!P0 IMAD.IADD R11, R3, 0x1, R4 ;  /* 0x00000001030b8824 */ /* 0x000fe200078e0204 */
[----:B------:R-:W-:-:S02]  /*0500*/  ISETP.GE.U32.AND P6, PT, R14, R5, PT ;  /* 0x000000050e00720c */ /* 0x000fc40003fc6070 */
[----:B------:R-:W-:Y:S01]  /*0510*/  ISETP.GE.U32.AND P4, PT, R12, R5, PT ;  /* 0x000000050c00720c */ /* 0x000fe20003f86070 */
[----:B-1----:R-:W-:-:S08]  /*0520*/  @!P0 IMAD.WIDE.U32 R18, R11, 0x2, R18 ;  /* 0x000000020b128825 */ /* 0x002fd000078e0012 */
[C---:B------:R-:W-:Y:S01]  /*0530*/  @!P1 SHF.L.U32 R11, R7.reuse, 0x10, RZ ;  /* 0x00000010070b9819 */ /* 0x040fe200000006ff */
[C---:B------:R-:W-:Y:S01]  /*0540*/  @!P3 IMAD.U32 R12, R7.reuse, 0x10000, RZ ;  /* 0x00010000070cb824 */ /* 0x040fe200078e00ff */
[----:B------:R-:W-:Y:S04]  /*0550*/  BSSY.RECONVERGENT B0, `(.L_x_3534) ;  /* 0x000004e000007945 */ /* 0x000fe80003800200 */
[----:B------:R-:W-:Y:S01]  /*0560*/  BSSY.RELIABLE B1, `(.L_x_3535) ;  /* 0x0000046000017945 */ /* 0x000fe20003800100 */
[----:B---3--:R-:W-:Y:S01]  /*0570*/  @!P0 SHF.L.U32 R16, R0, 0x10, RZ ;  /* 0x0000001000108819 */ /* 0x008fe200000006ff */
[----:B------:R-:W-:-:S03]  /*0580*/  @!P5 IMAD.U32 R0, R7, 0x10000, RZ ;  /* 0x000100000700d824 */ /* 0x000fc600078e00ff */
[----:B------:R-:W-:Y:S01]  /*0590*/  @!P0 LOP3.LUT R13, R16, 0x80000000, R13, 0xb8, !PT ;  /* 0x80000000100d8812 */ /* 0x000fe200078eb80d */
[----:B------:R-:W-:Y:S02]  /*05a0*/  VIADD R16, R4, 0x380 ;  /* 0x0000038004107836 */ /* 0x000fe40000000000 */
[----:B------:R-:W-:Y:S01]  /*05b0*/  @!P0 IMAD.MOV.U32 R4, RZ, RZ, R10 ;  /* 0x000000ffff048224 */ /* 0x000fe200078e000a */
[----:B------:R-:W-:Y:S01]  /*05c0*/  @!P0 F2FP.BF16.F32.PACK_AB R24, RZ, R13 ;  /* 0x0000000dff18823e */ /* 0x000fe200000010ff */
[----:B------:R-:W-:-:S04]  /*05d0*/  @!P2 IMAD.U32 R10, R7, 0x10000, RZ ;  /* 0x00010000070aa824 */ /* 0x000fc800078e00ff */
[----:B------:R0:W-:Y:S01]  /*05e0*/  @!P0 STG.E.U16 desc[UR4][R18.64], R24 ;  /* 0x0000001812008986 */ /* 0x0001e2000c101504 */
[----:B------:R-:W-:Y:S01]  /*05f0*/  ISETP.GE.U32.AND P0, PT, R4, R5, PT ;  /* 0x000000050400720c */ /* 0x000fe20003f06070 */
[----:B----4-:R-:W-:-:S05]  /*0600*/  @!P5 IMAD.U32 R15, R26, 0x10000, RZ ;  /* 0x000100001a0fd824 */ /* 0x010fca00078e00ff */
[----:B------:R-:W-:-:S04]  /*0610*/  @!P5 LOP3.LUT R0, R15, 0x80000000, R0, 0xb8, !PT ;  /* 0x800000000f00d812 */ /* 0x000fc800078eb800 */
[----:B------:R-:W-:Y:S02]  /*0620*/  @!P5 F2FP.BF16.F32.PACK_AB R6, RZ, R0 ;  /* 0x00000000ff06d23e */ /* 0x000fe400000010ff */
[----:B------:R-:W-:Y:S01]  /*0630*/  ISETP.GE.U32.AND P5, PT, R16, R5, PT ;  /* 0x000000051000720c */ /* 0x000fe20003fa6070 */
[----:B------:R-:W-:-:S05]  /*0640*/  @!P1 IMAD.U32 R0, R28, 0x10000, RZ ;  /* 0x000100001c009824 */ /* 0x000fca00078e00ff */
[----:B------:R-:W-:-:S07]  /*0650*/  @!P1 LOP3.LUT R0, R0, 0x80000000, R11, 0xb8, !PT ;  /* 0x8000000000009812 */ /* 0x000fce00078eb80b */
[----:B------:R-:W-:Y:S01]  /*0660*/  @!P5 SHF.L.U32 R11, R7, 0x10, RZ ;  /* 0x00000010070bd819 */ /* 0x000fe200000006ff */
[----:B--2---:R-:W-:Y:S01]  /*0670*/  @!P2 IMAD.U32 R29, R29, 0x10000, RZ ;  /* 0x000100001d1da824 */ /* 0x004fe200078e00ff */
[----:B------:R-:W-:-:S04]  /*0680*/  @!P3 SHF.L.U32 R23, R23, 0x10, RZ ;  /* 0x000000101717b819 */ /* 0x000fc800000006ff */
[----:B------:R-:W-:Y:S01]  /*0690*/  @!P2 LOP3.LUT R29, R29, 0x80000000, R10, 0xb8, !PT ;  /* 0x800000001d1da812 */ /* 0x000fe200078eb80a */
[----:B------:R-:W-:Y:S01]  /*06a0*/  @!P4 IMAD.U32 R10, R7, 0x10000, RZ ;  /* 0x00010000070ac824 */ /* 0x000fe200078e00ff */
[----:B------:R-:W-:Y:S01]  /*06b0*/  @!P3 LOP3.LUT R23, R23, 0x80000000, R12, 0xb8, !PT ;  /* 0x800000001717b812 */ /* 0x000fe200078eb80c */
[----:B------:R-:W-:Y:S02]  /*06c0*/  @!P6 IMAD.U32 R12, R7, 0x10000, RZ ;  /* 0x00010000070ce824 */ /* 0x000fe400078e00ff */
[----:B------:R-:W-:Y:S02]  /*06d0*/  @!P5 IMAD.U32 R2, R2, 0x10000, RZ ;  /* 0x000100000202d824 */ /* 0x000fe400078e00ff */
[----:B-----5:R-:W-:Y:S02]  /*06e0*/  @!P4 IMAD.U32 R25, R25, 0x10000, RZ ;  /* 0x000100001919c824 */ /* 0x020fe400078e00ff */
[----:B------:R-:W-:-:S03]  /*06f0*/  @!P6 IMAD.U32 R27, R27, 0x10000, RZ ;  /* 0x000100001b1be824 */ /* 0x000fc600078e00ff */
[----:B------:R-:W-:Y:S02]  /*0700*/  @!P4 LOP3.LUT R25, R25, 0x80000000, R10, 0xb8, !PT ;  /* 0x800000001919c812 */ /* 0x000fe400078eb80a */
[----:B------:R-:W-:Y:S02]  /*0710*/  @!P5 LOP3.LUT R2, R2, 0x80000000, R11, 0xb8, !PT ;  /* 0x800000000202d812 */ /* 0x000fe400078eb80b */
[----:B------:R-:W-:Y:S02]  /*0720*/  @!P6 LOP3.LUT R27, R27, 0x80000000, R12, 0xb8, !PT ;  /* 0x800000001b1be812 */ /* 0x000fe400078eb80c */
[----:B------:R-:W-:Y:S02]  /*0730*/  @!P1 F2FP.BF16.F32.PACK_AB R7, RZ, R0 ;  /* 0x00000000ff07923e */ /* 0x000fe400000010ff */
[----:B------:R-:W-:Y:S02]  /*0740*/  @!P2 F2FP.BF16.F32.PACK_AB R8, RZ, R29 ;  /* 0x0000001dff08a23e */ /* 0x000fe400000010ff */
[----:B------:R-:W-:-:S02]  /*0750*/  @!P3 F2FP.BF16.F32.PACK_AB R9, RZ, R23 ;  /* 0x00000017ff09b23e */ /* 0x000fc400000010ff */
[----:B------:R-:W-:Y:S02]  /*0760*/  @!P4 F2FP.BF16.F32.PACK_AB R20, RZ, R25 ;  /* 0x00000019ff14c23e */ /* 0x000fe400000010ff */
[----:B------:R-:W-:Y:S02]  /*0770*/  @!P6 F2FP.BF16.F32.PACK_AB R21, RZ, R27 ;  /* 0x0000001bff15e23e */ /* 0x000fe400000010ff */
[----:B------:R-:W-:Y:S01]  /*0780*/  @!P5 F2FP.BF16.F32.PACK_AB R22, RZ, R2 ;  /* 0x00000002ff16d23e */ /* 0x000fe200000010ff */
[----:B0-----:R-:W-:Y:S06]  /*0790*/  @P0 BRA `(.L_x_3536) ;  /* 0x0000000000300947 */ /* 0x001fec0003800000 */
[----:B------:R-:W0:Y:S01]  /*07a0*/  LDC.64 R10, c[0x0][0x388] ;  /* 0x0000e200ff0a7b82 */ /* 0x000e220000000a00 */
[----:B------:R-:W-:Y:S02]  /*07b0*/  IMAD.IADD R13, R3, 0x1, R4 ;  /* 0x00000001030d7824 */ /* 0x000fe400078e0204 */
[----:B------:R-:W-:-:S05]  /*07c0*/  VIADD R4, R4, 0x80 ;  /* 0x0000008004047836 */ /* 0x000fca0000000000 */
[----:B------:R-:W-:Y:S01]  /*07d0*/  ISETP.GE.U32.AND P0, PT, R4, R5, PT ;  /* 0x000000050400720c */ /* 0x000fe20003f06070 */
[----:B0-----:R-:W-:-:S05]  /*07e0*/  IMAD.WIDE.U32 R10, R13, 0x2, R10 ;  /* 0x000000020d0a7825 */ /* 0x001fca00078e000a */
[----:B------:R0:W-:Y:S07]  /*07f0*/  STG.E.U16 desc[UR4][R10.64], R6 ;  /* 0x000000060a007986 */ /* 0x0001ee000c101504 */
[----:B------:R-:W-:Y:S05]  /*0800*/  @P0 BRA `(.L_x_3537) ;  /* 0x0000000000300947 */ /* 0x000fea0003800000 */
[----:B0-----:R-:W0:Y:S01]  /*0810*/  LDC.64 R10, c[0x0][0x388] ;  /* 0x0000e200ff0a7b82 */ /* 0x001e220000000a00 */
[----:B------:R-:W-:Y:S01]  /*0820*/  IMAD.IADD R13, R3, 0x1, R4 ;  /* 0x00000001030d7824 */ /* 0x000fe200078e0204 */
[----:B------:R-:W-:-:S03]  /*0830*/  IADD3 R4, PT, PT, R4, 0x80, RZ ;  /* 0x0000008004047810 */ /* 0x000fc60007ffe0ff */
[----:B0-----:R-:W-:-:S05]  /*0840*/  IMAD.WIDE.U32 R10, R13, 0x2, R10 ;  /* 0x000000020d0a7825 */ /* 0x001fca00078e000a */
[----:B------:R0:W-:Y:S02]  /*0850*/  STG.E.U16 desc[UR4][R10.64], R7 ;  /* 0x000000070a007986 */ /* 0x0001e4000c101504 */
.L_x_3536:
[----:B------:R-:W-:-:S13]  /*0860*/  ISETP.GE.U32.AND P0, PT, R4, R5, PT ;  /* 0x000000050400720c */ /* 0x000fda0003f06070 */
[----:B------:R-:W-:Y:S05]  /*0870*/  @P0 BRA `(.L_x_3538) ;  /* 0x0000000000300947 */ /* 0x000fea0003800000 */
[----:B0-----:R-:W0:Y:S01]  /*0880*/  LDC.64 R6, c[0x0][0x388] ;  /* 0x0000e200ff067b82 */ /* 0x001e220000000a00 */
[----:B------:R-:W-:Y:S02]  /*0890*/  IMAD.IADD R11, R3, 0x1, R4 ;  /* 0x00000001030b7824 */ /* 0x000fe400078e0204 */
[----:B------:R-:W-:Y:S02]  /*08a0*/  VIADD R4, R4, 0x80 ;  /* 0x0000008004047836 */ /* 0x000fe40000000000 */
[----:B0-----:R-:W-:-:S05]  /*08b0*/  IMAD.WIDE.U32 R6, R11, 0x2, R6 ;  /* 0x000000020b067825 */ /* 0x001fca00078e0006 */
[----:B------:R1:W-:Y:S02]  /*08c0*/  STG.E.U16 desc[UR4][R6.64], R8 ;  /* 0x0000000806007986 */ /* 0x0003e4000c101504 */
.L_x_3537:
[----:B------:R-:W-:-:S13]  /*08d0*/  ISETP.GE.U32.AND P0, PT, R4, R5, PT ;  /* 0x000000050400720c */ /* 0x000fda0003f06070 */
[----:B------:R-:W-:Y:S05]  /*08e0*/  @P0 BRA `(.L_x_3539) ;  /* 0x0000000000340947 */ /* 0x000fea0003800000 */
[----:B01----:R-:W0:Y:S01]  /*08f0*/  LDC.64 R6, c[0x0][0x388] ;  /* 0x0000e200ff067b82 */ /* 0x003e220000000a00 */
[----:B------:R-:W-:Y:S02]  /*0900*/  IMAD.IADD R11, R3, 0x1, R4 ;  /* 0x00000001030b7824 */ /* 0x000fe400078e0204 */
[----:B------:R-:W-:Y:S02]  /*0910*/  VIADD R4, R4, 0x80 ;  /* 0x0000008004047836 */ /* 0x000fe40000000000 */
[----:B0-----:R-:W-:-:S05]  /*0920*/  IMAD.WIDE.U32 R6, R11, 0x2, R6 ;  /* 0x000000020b067825 */ /* 0x001fca00078e0006 */
[----:B------:R1:W-:Y:S02]  /*0930*/  STG.E.U16 desc[UR4][R6.64], R9 ;  /* 0x0000000906007986 */ /* 0x0003e4000c101504 */
.L_x_3538:
        /* <DEDUP_REMOVED lines=8> */
.L_x_3539:
[----:B------:R-:W-:Y:S05]  /*09c0*/  BSYNC.RELIABLE B1 ;  /* 0x0000000000017941 */ /* 0x000fea0003800100 */
.L_x_3535:
[----:B------:R-:W-:-:S13]  /*09d0*/  ISETP.GE.U32.AND P0, PT, R4, R5, PT ;  /* 0x000000050400720c */ /* 0x000fda0003f06070 */
[----:B012---:R-:W0:Y:S01]  /*09e0*/  @!P0 LDC.64 R6, c[0x0][0x388] ;  /* 0x0000e200ff068b82 */ /* 0x007e220000000a00 */
[----:B------:R-:W-:Y:S02]  /*09f0*/  @!P0 IMAD.IADD R9, R3, 0x1, R4 ;  /* 0x0000000103098824 */ /* 0x000fe400078e0204 */
[----:B------:R-:W-:Y:S02]  /*0a00*/  @!P0 VIADD R4, R4, 0x80 ;  /* 0x0000008004048836 */ /* 0x000fe40000000000 */
[----:B0-----:R-:W-:-:S05]  /*0a10*/  @!P0 IMAD.WIDE.U32 R6, R9, 0x2, R6 ;  /* 0x0000000209068825 */ /* 0x001fca00078e0006 */
[----:B------:R2:W-:Y:S02]  /*0a20*/  @!P0 STG.E.U16 desc[UR4][R6.64], R21 ;  /* 0x0000001506008986 */ /* 0x0005e4000c101504 */
.L_x_3540:
[----:B------:R-:W-:Y:S05]  /*0a30*/  BSYNC.RECONVERGENT B0 ;  /* 0x0000000000007941 */ /* 0x000fea0003800200 */
.L_x_3534:
        /* <DEDUP_REMOVED lines=8> */
.L_x_3533:
[----:B------:R-:W0:Y:S01]  /*0ac0*/  S2R R13, SR_TID.X ;  /* 0x00000000000d7919 */ /* 0x000e220000002100 */
[----:B------:R-:W1:Y:S08]  /*0ad0*/  LDC.64 R4, c[0x0][0x390] ;  /* 0x0000e400ff047b82 */ /* 0x000e700000000a00 */
[----:B------:R-:W3:Y:S01]  /*0ae0*/  LDC.64 R8, c[0x0][0x388] ;  /* 0x0000e200ff087b82 */ /* 0x000ee20000000a00 */
[----:B-1----:R-:W-:-:S04]  /*0af0*/  IMAD.WIDE.U32 R4, R3, 0x2, R4 ;  /* 0x0000000203047825 */ /* 0x002fc800078e0004 */
[----:B0-----:R-:W-:-:S05]  /*0b00*/  IMAD.WIDE.U32 R4, R13, 0x4, R4 ;  /* 0x000000040d047825 */ /* 0x001fca00078e0004 */
[----:B------:R-:W4:Y:S04]  /*0b10*/  LDG.E R0, desc[UR4][R4.64] ;  /* 0x0000000404007981 */ /* 0x000f28000c1e1900 */
[----:B------:R-:W5:Y:S04]  /*0b20*/  LDG.E R10, desc[UR4][R4.64+0x200] ;  /* 0x00020004040a7981 */ /* 0x000f68000c1e1900 */
[----:B------:R-:W5:Y:S04]  /*0b30*/  LDG.E R11, desc[UR4][R4.64+0x400] ;  /* 0x00040004040b7981 */ /* 0x000f68000c1e1900 */
[----:B------:R-:W5:Y:S01]  /*0b40*/  LDG.E R12, desc[UR4][R4.64+0x600] ;  /* 0x00060004040c7981 */ /* 0x000f62000c1e1900 */
[----:B---3--:R-:W-:-:S04]  /*0b50*/  IMAD.WIDE.U32 R2, R3, 0x2, R8 ;  /* 0x0000000203027825 */ /* 0x008fc800078e0008 */
[----:B------:R-:W-:Y:S01]  /*0b60*/  IMAD.WIDE.U32 R2, R13, 0x4, R2 ;  /* 0x000000040d027825 */ /* 0x000fe200078e0002 */
[----:B--2---:R-:W-:Y:S02]  /*0b70*/  SHF.L.U32 R13, R7, 0x10, RZ ;  /* 0x00000010070d7819 */ /* 0x004fe400000006ff */
[C---:B----4-:R-:W-:Y:S01]  /*0b80*/  PRMT R6, R0.reuse, 0x7632, R6 ;  /* 0x0000763200067816 */ /* 0x050fe20000000006 */
[----:B------:R-:W-:Y:S01]  /*0b90*/  IMAD.U32 R8, R0, 0x10000, RZ ;  /* 0x0001000000087824 */ /* 0x000fe200078e00ff */
[C---:B-----5:R-:W-:Y:S01]  /*0ba0*/  PRMT R0, R10.reuse, 0x7632, R0 ;  /* 0x000076320a007816 */ /* 0x060fe20000000000 */
[----:B------:R-:W-:Y:S01]  /*0bb0*/  IMAD.U32 R10, R10, 0x10000, RZ ;  /* 0x000100000a0a7824 */ /* 0x000fe200078e00ff */
[----:B------:R-:W-:Y:S02]  /*0bc0*/  SHF.L.U32 R6, R6, 0x10, RZ ;  /* 0x0000001006067819 */ /* 0x000fe400000006ff */
[C---:B------:R-:W-:Y:S01]  /*0bd0*/  PRMT R7, R11.reuse, 0x7632, R7 ;  /* 0x000076320b077816 */ /* 0x040fe20000000007 */
[----:B------:R-:W-:Y:S01]  /*0be0*/  IMAD.U32 R0, R0, 0x10000, RZ ;  /* 0x0001000000007824 */ /* 0x000fe200078e00ff */
[--C-:B------:R-:W-:Y:S01]  /*0bf0*/  LOP3.LUT R8, R8, 0x80000000, R13.reuse, 0xb8, !PT ;  /* 0x8000000008087812 */ /* 0x100fe200078eb80d */
[----:B------:R-:W-:Y:S01]  /*0c00*/  IMAD.U32 R11, R11, 0x10000, RZ ;  /* 0x000100000b0b7824 */ /* 0x000fe200078e00ff */
[----:B------:R-:W-:Y:S01]  /*0c10*/  PRMT R4, R12, 0x7632, R4 ;  /* 0x000076320c047816 */ /* 0x000fe20000000004 */
[----:B------:R-:W-:Y:S01]  /*0c20*/  IMAD.U32 R9, R7, 0x10000, RZ ;  /* 0x0001000007097824 */ /* 0x000fe200078e00ff */
[--C-:B------:R-:W-:Y:S01]  /*0c30*/  LOP3.LUT R7, R0, 0x80000000, R13.reuse, 0xb8, !PT ;  /* 0x8000000000077812 */ /* 0x100fe200078eb80d */
[----:B------:R-:W-:Y:S01]  /*0c40*/  IMAD.U32 R12, R12, 0x10000, RZ ;  /* 0x000100000c0c7824 */ /* 0x000fe200078e00ff */
[--C-:B------:R-:W-:Y:S01]  /*0c50*/  LOP3.LUT R10, R10, 0x80000000, R13.reuse, 0xb8, !PT ;  /* 0x800000000a0a7812 */ /* 0x100fe200078eb80d */
[----:B------:R-:W-:Y:S01]  /*0c60*/  IMAD.U32 R4, R4, 0x10000, RZ ;  /* 0x0001000004047824 */ /* 0x000fe200078e00ff */
[----:B------:R-:W-:-:S02]  /*0c70*/  LOP3.LUT R0, R9, 0x80000000, R13, 0xb8, !PT ;  /* 0x8000000009007812 */ /* 0x000fc400078eb80d */
[--C-:B------:R-:W-:Y:S02]  /*0c80*/  LOP3.LUT R11, R11, 0x80000000, R13.reuse, 0xb8, !PT ;  /* 0x800000000b0b7812 */ /* 0x100fe400078eb80d */
[--C-:B------:R-:W-:Y:S02]  /*0c90*/  LOP3.LUT R12, R12, 0x80000000, R13.reuse, 0xb8, !PT ;  /* 0x800000000c0c7812 */ /* 0x100fe400078eb80d */
[--C-:B------:R-:W-:Y:S02]  /*0ca0*/  LOP3.LUT R5, R6, 0x80000000, R13.reuse, 0xb8, !PT ;  /* 0x8000000006057812 */ /* 0x100fe400078eb80d */
[----:B------:R-:W-:Y:S02]  /*0cb0*/  LOP3.LUT R9, R4, 0x80000000, R13, 0xb8, !PT ;  /* 0x8000000004097812 */ /* 0x000fe400078eb80d */
[----:B------:R-:W-:Y:S02]  /*0cc0*/  F2FP.BF16.F32.PACK_AB R5, R5, R8 ;  /* 0x000000080505723e */ /* 0x000fe400000010ff */
[----:B------:R-:W-:-:S02]  /*0cd0*/  F2FP.BF16.F32.PACK_AB R7, R7, R10 ;  /* 0x0000000a0707723e */ /* 0x000fc400000010ff */
[----:B------:R-:W-:Y:S01]  /*0ce0*/  F2FP.BF16.F32.PACK_AB R11, R0, R11 ;  /* 0x0000000b000b723e */ /* 0x000fe200000010ff */
[----:B------:R-:W-:Y:S01]  /*0cf0*/  STG.E desc[UR4][R2.64], R5 ;  /* 0x0000000502007986 */ /* 0x000fe2000c101904 */
[----:B------:R-:W-:-:S03]  /*0d00*/  F2FP.BF16.F32.PACK_AB R9, R9, R12 ;  /* 0x0000000c0909723e */ /* 0x000fc600000010ff */
[----:B------:R-:W-:Y:S04]  /*0d10*/  STG.E desc[UR4][R2.64+0x200], R7 ;  /* 0x0002000702007986 */ /* 0x000fe8000c101904 */
[----:B------:R-:W-:Y:S04]  /*0d20*/  STG.E desc[UR4][R2.64+0x400], R11 ;  /* 0x0004000b02007986 */ /* 0x000fe8000c101904 */
[----:B------:R-:W-:Y:S01]  /*0d30*/  STG.E desc[UR4][R2.64+0x600], R9 ;  /* 0x0006000902007986 */ /* 0x000fe2000c101904 */
[----:B------:R-:W-:Y:S05]  /*0d40*/  EXIT ;  /* 0x000000000000794d */ /* 0x000fea0003800000 */
.L_x_3541:
        /* <DEDUP_REMOVED lines=11> */
.L_x_8012:


//--------------------- .text._ZN2at6native29vectorized_elementwise_kernelILi4ENS0_13BUnaryFunctorIN3c108BFloat16ES4_S4_ZZZNS0_20copysign_kernel_cudaERNS_18TensorIteratorBaseEENKUlvE_clEvENKUlvE1_clEvEUlS4_S4_E_EESt5arrayIPcLm2EEEEviT0_T1_ --------------------------
	.section	.text._ZN2at6native29vectorized_elementwise_kernelILi4ENS0_13BUnaryFunctorIN3c108BFloat16ES4_S4_ZZZNS0_20copysign_kernel_cudaERNS_18TensorIteratorBaseEENKUlvE_clEvENKUlvE1_clEvEUlS4_S4_E_EESt5arrayIPcLm2EEEEviT0_T1_,"ax",@progbits
	.align	128
        .global         _ZN2at6native29vectorized_elementwise_kernelILi4ENS0_13BUnaryFunctorIN3c108BFloat16ES4_S4_ZZZNS0_20copysign_kernel_cudaERNS_18TensorIteratorBaseEENKUlvE_clEvENKUlvE1_clEvEUlS4_S4_E_EESt5arrayIPcLm2EEEEviT0_T1_
        .type           _ZN2at6native29vectorized_elementwise_kernelILi4ENS0_13BUnaryFunctorIN3c108BFloat16ES4_S4_ZZZNS0_20copysign_kernel_cudaERNS_18TensorIteratorBaseEENKUlvE_clEvENKUlvE1_clEvEUlS4_S4_E_EESt5arrayIPcLm2EEEEviT0_T1_,@function
        .size           _ZN2at6native29vectorized_elementwise_kernelILi4ENS0_13BUnaryFunctorIN3c108BFloat16ES4_S4_ZZZNS0_20copysign_kernel_cudaERNS_18TensorIteratorBaseEENKUlvE_clEvENKUlvE1_clEvEUlS4_S4_E_EESt5arrayIPcLm2EEEEviT0_T1_,(.L_x_8013 - _ZN2at6native29vectorized_elementwise_kernelILi4ENS0_13BUnaryFunctorIN3c108BFloat16ES4_S4_ZZZNS0_20copysign_kernel_cudaERNS_18TensorIteratorBaseEENKUlvE_clEvENKUlvE1_clEvEUlS4_S4_E_EESt5arrayIPcLm2EEEEviT0_T1_)
        .other          _ZN2at6native29vectorized_elementwise_kernelILi4ENS0_13BUnaryFunctorIN3c108BFloat16ES4_S4_ZZZNS0_20copysign_kernel_cudaERNS_18TensorIteratorBaseEENKUlvE_clEvENKUlvE1_clEvEUlS4_S4_E_EESt5arrayIPcLm2EEEEviT0_T1_,@"STO_CUDA_ENTRY STV_DEFAULT"
_ZN2at6native29vectorized_elementwise_kernelILi4ENS0_13BUnaryFunctorIN3c108BFloat16ES4_S4_ZZZNS0_20copysign_kernel_cudaERNS_18TensorIteratorBaseEENKUlvE_clEvENKUlvE1_clEvEUlS4_S4_E_EESt5arrayIPcLm2EEEEviT0_T1_:
.text._ZN2at6native29vectorized_elementwise_kernelILi4ENS0_13BUnaryFunctorIN3c108BFloat16ES4_S4_ZZZNS0_20copysign_kernel_cudaERNS_18TensorIteratorBaseEENKUlvE_clEvENKUlvE1_clEvEUlS4_S4_E_EESt5arrayIPcLm2EEEEviT0_T1_:
        /* <DEDUP_REMOVED lines=134> */
.L_x_3545:
[----:B------:R-:W-:-:S13]  /*0860*/  ISETP.GE.U32.AND P0, PT, R4, R5, PT ;  /* 0x000000050400720c */ /* 0x000fda0003f06070 */
[----:B------:R-:W-:Y:S05]  /*0870*/  @P0 BRA `(.L_x_3547) ;  /* 0x0000000000300947 */ /* 0x000fea0003800000 */
[----:B0-----:R-:W0:Y:S01]  /*0880*/  LDC.64 R6, c[0x0][0x388] ;  /* 0x0000e200ff067b82 */ /* 0x001e220000000a00 */
[----:B------:R-:W-:Y:S02]  /*0890*/  IMAD.IADD R11, R3, 0x1, R4 ;  /* 0x00000001030b7824 */ /* 0x000fe400078e0204 */
[----:B------:R-:W-:Y:S02]  /*08a0*/  VIADD R4, R4, 0x80 ;  /* 0x0000008004047836 */ /* 0x000fe40000000000 */
[----:B0-----:R-:W-:-:S05]  /*08b0*/  IMAD.WIDE.U32 R6, R11, 0x2, R6 ;  /* 0x000000020b067825 */ /* 0x001fca00078e0006 */
[----:B------:R1:W-:Y:S02]  /*08c0*/  STG.E.U16 desc[UR4][R6.64], R8 ;  /* 0x0000000806007986 */ /* 0x0003e4000c101504 */
.L_x_3546:
[----:B------:R-:W-:-:S13]  /*08d0*/  ISETP.GE.U32.AND P0, PT, R4, R5, PT ;  /* 0x000000050400720c */ /* 0x000fda0003f06070 */
[----:B------:R-:W-:Y:S05]  /*08e0*/  @P0 BRA `(.L_x_3548) ;  /* 0x0000000000340947 */ /* 0x000fea0003800000 */
[----:B01----:R-:W0:Y:S01]  /*08f0*/  LDC.64 R6, c[0x0][0x388] ;  /* 0x0000e200ff067b82 */ /* 0x003e220000000a00 */
[----:B------:R-:W-:Y:S02]  /*0900*/  IMAD.IADD R11, R3, 0x1, R4 ;  /* 0x00000001030b7824 */ /* 0x000fe400078e0204 */
[----:B------:R-:W-:Y:S02]  /*0910*/  VIADD R4, R4, 0x80 ;  /* 0x0000008004047836 */ /* 0x000fe40000000000 */
[----:B0-----:R-:W-:-:S05]  /*0920*/  IMAD.WIDE.U32 R6, R11, 0x2, R6 ;  /* 0x000000020b067825 */ /* 0x001fca00078e0006 */
[----:B------:R1:W-:Y:S02]  /*0930*/  STG.E.U16 desc[UR4][R6.64], R9 ;  /* 0x0000000906007986 */ /* 0x0003e4000c101504 */
.L_x_3547:
        /* <DEDUP_REMOVED lines=8> */
.L_x_3548:
[----:B------:R-:W-:Y:S05]  /*09c0*/  BSYNC.RELIABLE B1 ;  /* 0x0000000000017941 */ /* 0x000fea0003800100 */
.L_x_3544:
[----:B------:R-:W-:-:S13]  /*09d0*/  ISETP.GE.U32.AND P0, PT, R4, R5, PT ;  /* 0x000000050400720c */ /* 0x000fda0003f06070 */
[----:B012---:R-:W0:Y:S01]  /*09e0*/  @!P0 LDC.64 R6, c[0x0][0x388] ;  /* 0x0000e200ff068b82 */ /* 0x007e220000000a00 */
[----:B------:R-:W-:Y:S02]  /*09f0*/  @!P0 IMAD.IADD R9, R3, 0x1, R4 ;  /* 0x0000000103098824 */ /* 0x000fe400078e0204 */
[----:B------:R-:W-:Y:S02]  /*0a00*/  @!P0 VIADD R4, R4, 0x80 ;  /* 0x0000008004048836 */ /* 0x000fe40000000000 */
[----:B0-----:R-:W-:-:S05]  /*0a10*/  @!P0 IMAD.WIDE.U32 R6, R9, 0x2, R6 ;  /* 0x0000000209068825 */ /* 0x001fca00078e0006 */
[----:B------:R2:W-:Y:S02]  /*0a20*/  @!P0 STG.E.U16 desc[UR4][R6.64], R21 ;  /* 0x0000001506008986 */ /* 0x0005e4000c101504 */
.L_x_3549:
[----:B------:R-:W-:Y:S05]  /*0a30*/  BSYNC.RECONVERGENT B0 ;  /* 0x0000000000007941 */ /* 0x000fea0003800200 */
.L_x_3543:
        /* <DEDUP_REMOVED lines=8> */
.L_x_3542:
[----:B------:R-:W0:Y:S01]  /*0ac0*/  S2R R15, SR_TID.X ;  /* 0x00000000000f7919 */ /* 0x000e220000002100 */
[----:B------:R-:W1:Y:S08]  /*0ad0*/  LDC.64 R4, c[0x0][0x390] ;  /* 0x0000e400ff047b82 */ /* 0x000e700000000a00 */
[----:B------:R-:W3:Y:S01]  /*0ae0*/  LDC.64 R10, c[0x0][0x388] ;  /* 0x0000e200ff0a7b82 */ /* 0x000ee20000000a00 */
[----:B-1----:R-:W-:-:S04]  /*0af0*/  IMAD.WIDE.U32 R4, R3, 0x2, R4 ;  /* 0x0000000203047825 */ /* 0x002fc800078e0004 */
[----:B0-----:R-:W-:-:S05]  /*0b00*/  IMAD.WIDE.U32 R8, R15, 0x8, R4 ;  /* 0x000000080f087825 */ /* 0x001fca00078e0004 */
[----:B------:R-:W4:Y:S04]  /*0b10*/  LDG.E.64 R12, desc[UR4][R8.64] ;  /* 0x00000004080c7981 */ /* 0x000f28000c1e1b00 */
[----:B------:R-:W5:Y:S01]  /*0b20*/  LDG.E.64 R4, desc[UR4][R8.64+0x400] ;  /* 0x0004000408047981 */ /* 0x000f62000c1e1b00 */
[----:B---3--:R-:W-:-:S04]  /*0b30*/  IMAD.WIDE.U32 R2, R3, 0x2, R10 ;  /* 0x0000000203027825 */ /* 0x008fc800078e000a */
[----:B------:R-:W-:Y:S01]  /*0b40*/  IMAD.WIDE.U32 R2, R15, 0x8, R2 ;  /* 0x000000080f027825 */ /* 0x000fe200078e0002 */
[----:B----4-:R-:W-:-:S03]  /*0b50*/  PRMT R6, R13, 0x7632, R6 ;  /* 0x000076320d067816 */ /* 0x010fc60000000006 */
[----:B------:R-:W-:Y:S01]  /*0b60*/  IMAD.U32 R11, R13, 0x10000, RZ ;  /* 0x000100000d0b7824 */ /* 0x000fe200078e00ff */
[C---:B------:R-:W-:Y:S01]  /*0b70*/  PRMT R0, R12.reuse, 0x7632, R0 ;  /* 0x000076320c007816 */ /* 0x040fe20000000000 */
[----:B--2---:R-:W-:Y:S01]  /*0b80*/  IMAD.U32 R13, R7, 0x10000, RZ ;  /* 0x00010000070d7824 */ /* 0x004fe200078e00ff */
[----:B------:R-:W-:Y:S01]  /*0b90*/  SHF.L.U32 R10, R12, 0x10, RZ ;  /* 0x000000100c0a7819 */ /* 0x000fe200000006ff */
[C---:B-----5:R-:W-:Y:S01]  /*0ba0*/  IMAD.U32 R12, R4.reuse, 0x10000, RZ ;  /* 0x00010000040c7824 */ /* 0x060fe200078e00ff */
[----:B------:R-:W-:Y:S01]  /*0bb0*/  PRMT R7, R4, 0x7632, R7 ;  /* 0x0000763204077816 */ /* 0x000fe20000000007 */
[----:B------:R-:W-:Y:S01]  /*0bc0*/  IMAD.U32 R6, R6, 0x10000, RZ ;  /* 0x0001000006067824 */ /* 0x000fe200078e00ff */
[C---:B------:R-:W-:Y:S01]  /*0bd0*/  PRMT R4, R5.reuse, 0x7632, R4 ;  /* 0x0000763205047816 */ /* 0x040fe20000000004 */
[----:B------:R-:W-:Y:S01]  /*0be0*/  IMAD.U32 R5, R5, 0x10000, RZ ;  /* 0x0001000005057824 */ /* 0x000fe200078e00ff */
[----:B------:R-:W-:Y:S01]  /*0bf0*/  SHF.L.U32 R0, R0, 0x10, RZ ;  /* 0x0000001000007819 */ /* 0x000fe200000006ff */
[----:B------:R-:W-:Y:S01]  /*0c00*/  IMAD.U32 R7, R7, 0x10000, RZ ;  /* 0x0001000007077824 */ /* 0x000fe200078e00ff */
[--C-:B------:R-:W-:Y:S01]  /*0c10*/  LOP3.LUT R10, R10, 0x80000000, R13.reuse, 0xb8, !PT ;  /* 0x800000000a0a7812 */ /* 0x100fe200078eb80d */
[----:B------:R-:W-:Y:S01]  /*0c20*/  IMAD.U32 R4, R4, 0x10000, RZ ;  /* 0x0001000004047824 */ /* 0x000fe200078e00ff */
[----:B------:R-:W-:-:S02]  /*0c30*/  LOP3.LUT R8, R5, 0x80000000, R13, 0xb8, !PT ;  /* 0x8000000005087812 */ /* 0x000fc400078eb80d */
[--C-:B------:R-:W-:Y:S02]  /*0c40*/  LOP3.LUT R11, R11, 0x80000000, R13.reuse, 0xb8, !PT ;  /* 0x800000000b0b7812 */ /* 0x100fe400078eb80d */
[--C-:B------:R-:W-:Y:S02]  /*0c50*/  LOP3.LUT R12, R12, 0x80000000, R13.reuse, 0xb8, !PT ;  /* 0x800000000c0c7812 */ /* 0x100fe400078eb80d */
[--C-:B------:R-:W-:Y:S02]  /*0c60*/  LOP3.LUT R5, R0, 0x80000000, R13.reuse, 0xb8, !PT ;  /* 0x8000000000057812 */ /* 0x100fe400078eb80d */
[--C-:B------:R-:W-:Y:S02]  /*0c70*/  LOP3.LUT R6, R6, 0x80000000, R13.reuse, 0xb8, !PT ;  /* 0x8000000006067812 */ /* 0x100fe400078eb80d */
[--C-:B------:R-:W-:Y:S02]  /*0c80*/  LOP3.LUT R7, R7, 0x80000000, R13.reuse, 0xb8, !PT ;  /* 0x8000000007077812 */ /* 0x100fe400078eb80d */
[----:B------:R-:W-:-:S02]  /*0c90*/  LOP3.LUT R9, R4, 0x80000000, R13, 0xb8, !PT ;  /* 0x8000000004097812 */ /* 0x000fc400078eb80d */
[----:B------:R-:W-:Y:S02]  /*0ca0*/  F2FP.BF16.F32.PACK_AB R10, R5, R10 ;  /* 0x0000000a050a723e */ /* 0x000fe400000010ff */
[----:B------:R-:W-:Y:S02]  /*0cb0*/  F2FP.BF16.F32.PACK_AB R11, R6, R11 ;  /* 0x0000000b060b723e */ /* 0x000fe400000010ff */
[----:B------:R-:W-:Y:S02]  /*0cc0*/  F2FP.BF16.F32.PACK_AB R12, R7, R12 ;  /* 0x0000000c070c723e */ /* 0x000fe400000010ff */
[----:B------:R-:W-:Y:S01]  /*0cd0*/  F2FP.BF16.F32.PACK_AB R13, R9, R8 ;  /* 0x00000008090d723e */ /* 0x000fe200000010ff */
[----:B------:R-:W-:Y:S04]  /*0ce0*/  STG.E.64 desc[UR4][R2.64], R10 ;  /* 0x0000000a02007986 */ /* 0x000fe8000c101b04 */
[----:B------:R-:W-:Y:S01]  /*0cf0*/  STG.E.64 desc[UR4][R2.64+0x400], R12 ;  /* 0x0004000c02007986 */ /* 0x000fe2000c101b04 */
[----:B------:R-:W-:Y:S05]  /*0d00*/  EXIT ;  /* 0x000000000000794d */ /* 0x000fea0003800000 */
.L_x_3550:
        /* <DEDUP_REMOVED lines=15> */
.L_x_8013:


//--------------------- .text._ZN2at6native29vectorized_elementwise_kernelILi8ENS0_13BUnaryFunctorIN3c108BFloat16ES4_S4_ZZZNS0_20copysign_kernel_cudaERNS_18TensorIteratorBaseEENKUlvE_clEvENKUlvE1_clEvEUlS4_S4_E_EESt5arrayIPcLm2EEEEviT0_T1_ --------------------------
	.section	.text._ZN2at6native29vectorized_elementwise_kernelILi8ENS0_13BUnaryFunctorIN3c108BFloat16ES4_S4_ZZZNS0_20copysign_kernel_cudaERNS_18TensorIteratorBaseEENKUlvE_clEvENKUlvE1_clEvEUlS4_S4_E_EESt5arrayIPcLm2EEEEviT0_T1_,"ax",@progbits
	.align	128
        .global         _ZN2at6native29vectorized_elementwise_kernelILi8ENS0_13BUnaryFunctorIN3c108BFloat16ES4_S4_ZZZNS0_20copysign_kernel_cudaERNS_18TensorIteratorBaseEENKUlvE_clEvENKUlvE1_clEvEUlS4_S4_E_EESt5arrayIPcLm2EEEEviT0_T1_
        .type           _ZN2at6native29vectorized_elementwise_kernelILi8ENS0_13BUnaryFunctorIN3c108BFloat16ES4_S4_ZZZNS0_20copysign_kernel_cudaERNS_18TensorIteratorBaseEENKUlvE_clEvENKUlvE1_clEvEUlS4_S4_E_EESt5arrayIPcLm2EEEEviT0_T1_,@function
        .size           _ZN2at6native29vectorized_elementwise_kernelILi8ENS0_13BUnaryFunctorIN3c108BFloat16ES4_S4_ZZZNS0_20copysign_kernel_cudaERNS_18TensorIteratorBaseEENKUlvE_clEvENKUlvE1_clEvEUlS4_S4_E_EESt5arrayIPcLm2EEEEviT0_T1_,(.L_x_8014 - _ZN2at6native29vectorized_elementwise_kernelILi8ENS0_13BUnaryFunctorIN3c108BFloat16ES4_S4_ZZZNS0_20copysign_kernel_cudaERNS_18TensorIteratorBaseEENKUlvE_clEvENKUlvE1_clEvEUlS4_S4_E_EESt5arrayIPcLm2EEEEviT0_T1_)
        .other          _ZN2at6native29vectorized_elementwise_kernelILi8ENS0_13BUnaryFunctorIN3c108BFloat16ES4_S4_ZZZNS0_20copysign_kernel_cudaERNS_18TensorIteratorBaseEENKUlvE_clEvENKUlvE1_clEvEUlS4_S4_E_EESt5arrayIPcLm2EEEEviT0_T1_,@"STO_CUDA_ENTRY STV_DEFAULT"
_ZN2at6native29vectorized_elementwise_kernelILi8ENS0_13BUnaryFunctorIN3c108BFloat16ES4_S4_ZZZNS0_20copysign_kernel_cudaERNS_18TensorIteratorBaseEENKUlvE_clEvENKUlvE1_clEvEUlS4_S4_E_EESt5arrayIPcLm2EEEEviT0_T1_:
.text._ZN2at6native29vectorized_elementwise_kernelILi8ENS0_13BUnaryFunctorIN3c108BFloat16ES4_S4_ZZZNS0_20copysign_kernel_cudaERNS_18TensorIteratorBaseEENKUlvE_clEvENKUlvE1_clEvEUlS4_S4_E_EESt5arrayIPcLm2EEEEviT0_T1_:
[----:B------:R-:W-:Y:S01]  /*0000*/  LDC R1, c[0x0][0x37c] ;  /* 0x0000df00ff017b82 */ /* 0x000fe20000000800 */
[----:B------:R-:W-:Y:S05]  /*0010*/  EXIT ;  /* 0x000000000000794d */ /* 0x000fea0003800000 */
.L_x_3551:
        /* <DEDUP_REMOVED lines=14> */
.L_x_8014:


//--------------------- .text._ZN2at6native18elementwise_kernelILi128ELi4EZNS0_15gpu_kernel_implINS0_13AUnaryFunctorIN3c108BFloat16ES5_S5_ZZZNS0_20copysign_kernel_cudaERNS_18TensorIteratorBaseEENKUlvE_clEvENKUlvE1_clEvEUlS5_S5_E_EEEEvS7_RKT_EUliE_EEviT1_ --------------------------
	.section	.text._ZN2at6native18elementwise_kernelILi128ELi4EZNS0_15gpu_kernel_implINS0_13AUnaryFunctorIN3c108BFloat16ES5_S5_ZZZNS0_20copysign_kernel_cudaERNS_18TensorIteratorBaseEENKUlvE_clEvENKUlvE1_clEvEUlS5_S5_E_EEEEvS7_RKT_EUliE_EEviT1_,"ax",@progbits
	.align	128
        .global         _ZN2at6native18elementwise_kernelILi128ELi4EZNS0_15gpu_kernel_implINS0_13AUnaryFunctorIN3c108BFloat16ES5_S5_ZZZNS0_20copysign_kernel_cudaERNS_18TensorIteratorBaseEENKUlvE_clEvENKUlvE1_clEvEUlS5_S5_E_EEEEvS7_RKT_EUliE_EEviT1_
        .type           _ZN2at6native18elementwise_kernelILi128ELi4EZNS0_15gpu_kernel_implINS0_13AUnaryFunctorIN3c108BFloat16ES5_S5_ZZZNS0_20copysign_kernel_cudaERNS_18TensorIteratorBaseEENKUlvE_clEvENKUlvE1_clEvEUlS5_S5_E_EEEEvS7_RKT_EUliE_EEviT1_,@function
        .size           _ZN2at6native18elementwise_kernelILi128ELi4EZNS0_15gpu_kernel_implINS0_13AUnaryFunctorIN3c108BFloat16ES5_S5_ZZZNS0_20copysign_kernel_cudaERNS_18TensorIteratorBaseEENKUlvE_clEvENKUlvE1_clEvEUlS5_S5_E_EEEEvS7_RKT_EUliE_EEviT1_,(.L_x_8015 - _ZN2at6native18elementwise_kernelILi128ELi4EZNS0_15gpu_kernel_implINS0_13AUnaryFunctorIN3c108BFloat16ES5_S5_ZZZNS0_20copysign_kernel_cudaERNS_18TensorIteratorBaseEENKUlvE_clEvENKUlvE1_clEvEUlS5_S5_E_EEEEvS7_RKT_EUliE_EEviT1_)
        .other          _ZN2at6native18elementwise_kernelILi128ELi4EZNS0_15gpu_kernel_implINS0_13AUnaryFunctorIN3c108BFloat16ES5_S5_ZZZNS0_20copysign_kernel_cudaERNS_18TensorIteratorBaseEENKUlvE_clEvENKUlvE1_clEvEUlS5_S5_E_EEEEvS7_RKT_EUliE_EEviT1_,@"STO_CUDA_ENTRY STV_DEFAULT"
_ZN2at6native18elementwise_kernelILi128ELi4EZNS0_15gpu_kernel_implINS0_13AUnaryFunctorIN3c108BFloat16ES5_S5_ZZZNS0_20copysign_kernel_cudaERNS_18TensorIteratorBaseEENKUlvE_clEvENKUlvE1_clEvEUlS5_S5_E_EEEEvS7_RKT_EUliE_EEviT1_:
.text._ZN2at6native18elementwise_kernelILi128ELi4EZNS0_15gpu_kernel_implINS0_13AUnaryFunctorIN3c108BFloat16ES5_S5_ZZZNS0_20copysign_kernel_cudaERNS_18TensorIteratorBaseEENKUlvE_clEvENKUlvE1_clEvEUlS5_S5_E_EEEEvS7_RKT_EUliE_EEviT1_:
        /* <DEDUP_REMOVED lines=320> */
.L_x_3554:
        /* <DEDUP_REMOVED lines=18> */
.L_x_3558:
[----:B------:R-:W2:Y:S02]  /*1520*/  LDG.E.U8 R2, desc[UR36][R2.64] ;  /* 0x0000002402027981 */ /* 0x000ea4000c1e1100 */
[----:B--2---:R-:W-:-:S04]  /*1530*/  I2FP.F32.U32 R0, R2 ;  /* 0x0000000200007245 */ /* 0x004fc80000201000 */
[----:B------:R-:W-:Y:S01]  /*1540*/  F2FP.BF16.F32.PACK_AB R0, RZ, R0 ;  /* 0x00000000ff00723e */ /* 0x000fe200000010ff */
[----:B------:R-:W-:Y:S06]  /*1550*/  BRA `(.L_x_3560) ;  /* 0x0000000c00a47947 */ /* 0x000fec0003800000 */
.L_x_3557:
        /* <DEDUP_REMOVED lines=10> */
.L_x_3562:
[----:B------:R-:W2:Y:S02]  /*1600*/  LDG.E R2, desc[UR36][R2.64] ;  /* 0x0000002402027981 */ /* 0x000ea4000c1e1900 */
[----:B--2---:R-:W-:-:S04]  /*1610*/  I2FP.F32.S32 R0, R2 ;  /* 0x0000000200007245 */ /* 0x004fc80000201400 */
[----:B------:R-:W-:Y:S01]  /*1620*/  F2FP.BF16.F32.PACK_AB R0, RZ, R0 ;  /* 0x00000000ff00723e */ /* 0x000fe200000010ff */
[----:B------:R-:W-:Y:S06]  /*1630*/  BRA `(.L_x_3560) ;  /* 0x0000000c006c7947 */ /* 0x000fec0003800000 */
.L_x_3561:
[----:B------:R-:W2:Y:S02]  /*1640*/  LDG.E.U16 R2, desc[UR36][R2.64] ;  /* 0x0000002402027981 */ /* 0x000ea4000c1e1500 */
[----:B--2---:R-:W0:Y:S02]  /*1650*/  I2F.S16 R0, R2 ;  /* 0x0000000200007306 */ /* 0x004e240000101400 */
[----:B0-----:R-:W-:Y:S01]  /*1660*/  F2FP.BF16.F32.PACK_AB R0, RZ, R0 ;  /* 0x00000000ff00723e */ /* 0x001fe200000010ff */
[----:B------:R-:W-:Y:S06]  /*1670*/  BRA `(.L_x_3560) ;  /* 0x0000000c005c7947 */ /* 0x000fec0003800000 */
.L_x_3556:
        /* <DEDUP_REMOVED lines=9> */
.L_x_3564:
[----:B------:R-:W2:Y:S02]  /*1710*/  LDG.E.U16 R0, desc[UR36][R2.64] ;  /* 0x0000002402007981 */ /* 0x000ea4000c1e1500 */
[----:B--2---:R-:W-:-:S05]  /*1720*/  HADD2.F32 R0, -RZ, R0.H0_H0 ;  /* 0x20000000ff007230 */ /* 0x004fca0000004100 */
[----:B------:R-:W-:Y:S01]  /*1730*/  F2FP.BF16.F32.PACK_AB R0, RZ, R0 ;  /* 0x00000000ff00723e */ /* 0x000fe200000010ff */
[----:B------:R-:W-:Y:S06]  /*1740*/  BRA `(.L_x_3560) ;  /* 0x0000000c00287947 */ /* 0x000fec0003800000 */
.L_x_3563:
        /* <DEDUP_REMOVED lines=9> */
.L_x_3566:
[----:B------:R-:W2:Y:S02]  /*17e0*/  LDG.E.U16 R2, desc[UR36][R2.64] ;  /* 0x0000002402027981 */ /* 0x000ea4000c1e1500 */
[----:B--2---:R-:W-:-:S05]  /*17f0*/  HADD2.F32 R0, -RZ, R2.H0_H0 ;  /* 0x20000002ff007230 */ /* 0x004fca0000004100 */
[----:B------:R-:W-:Y:S01]  /*1800*/  F2FP.BF16.F32.PACK_AB R0, RZ, R0 ;  /* 0x00000000ff00723e */ /* 0x000fe200000010ff */
[----:B------:R-:W-:Y:S06]  /*1810*/  BRA `(.L_x_3560) ;  /* 0x0000000800f47947 */ /* 0x000fec0003800000 */
.L_x_3565:
        /* <DEDUP_REMOVED lines=12> */
.L_x_3555:
        /* <DEDUP_REMOVED lines=13> */
.L_x_3569:
        /* <DEDUP_REMOVED lines=12> */
.L_x_3568:
        /* <DEDUP_REMOVED lines=27> */
.L_x_3571:
        /* <DEDUP_REMOVED lines=13> */
.L_x_3570:
[----:B------:R0:W5:Y:S01]  /*1cf0*/  LDG.E.U16 R0, desc[UR36][R2.64] ;  /* 0x0000002402007981 */ /* 0x000162000c1e1500 */
[----:B------:R-:W-:Y:S05]  /*1d00*/  BRA `(.L_x_3560) ;  /* 0x0000000400b87947 */ /* 0x000fea0003800000 */
.L_x_3567:
        /* <DEDUP_REMOVED lines=12> */
.L_x_3574:
        /* <DEDUP_REMOVED lines=21> */
.L_x_3578:
[----:B------:R-:W-:Y:S05]  /*1f20*/  BSYNC.RECONVERGENT B1 ;  /* 0x0000000000017941 */ /* 0x000fea0003800200 */
.L_x_3577:
[----:B------:R-:W-:Y:S01]  /*1f30*/  IMAD.SHL.U32 R0, R0, 0x100000, RZ ;  /* 0x0010000000007824 */ /* 0x000fe200078e00ff */
[----:B------:R-:W-:-:S04]  /*1f40*/  LEA R2, R2, 0x3b800000, 0x17 ;  /* 0x3b80000002027811 */ /* 0x000fc800078eb8ff */
[----:B------:R-:W-:-:S07]  /*1f50*/  LOP3.LUT R0, R2, R0, R7, 0xfe, !PT ;  /* 0x0000000002007212 */ /* 0x000fce00078efe07 */
.L_x_3576:
[----:B------:R-:W-:Y:S05]  /*1f60*/  BSYNC.RECONVERGENT B0 ;  /* 0x0000000000007941 */ /* 0x000fea0003800200 */
.L_x_3575:
[----:B------:R-:W-:Y:S01]  /*1f70*/  F2FP.BF16.F32.PACK_AB R0, RZ, R0 ;  /* 0x00000000ff00723e */ /* 0x000fe200000010ff */
[----:B------:R-:W-:Y:S06]  /*1f80*/  BRA `(.L_x_3560) ;  /* 0x0000000400187947 */ /* 0x000fec0003800000 */
.L_x_3573:
        /* <DEDUP_REMOVED lines=21> */
.L_x_3582:
[----:B------:R-:W-:Y:S05]  /*20e0*/  BSYNC.RECONVERGENT B1 ;  /* 0x0000000000017941 */ /* 0x000fea0003800200 */
.L_x_3581:
[----:B------:R-:W-:Y:S02]  /*20f0*/  SHF.L.U32 R0, R0, 0x15, RZ ;  /* 0x0000001500007819 */ /* 0x000fe400000006ff */
[----:B------:R-:W-:-:S04]  /*2100*/  LEA R2, R2, 0x37800000, 0x17 ;  /* 0x3780000002027811 */ /* 0x000fc800078eb8ff */
[----:B------:R-:W-:-:S07]  /*2110*/  LOP3.LUT R0, R2, R0, R7, 0xfe, !PT ;  /* 0x0000000002007212 */ /* 0x000fce00078efe07 */
.L_x_3580:
[----:B------:R-:W-:Y:S05]  /*2120*/  BSYNC.RECONVERGENT B0 ;  /* 0x0000000000007941 */ /* 0x000fea0003800200 */
.L_x_3579:
[----:B------:R-:W-:Y:S01]  /*2130*/  F2FP.BF16.F32.PACK_AB R0, RZ, R0 ;  /* 0x00000000ff00723e */ /* 0x000fe200000010ff */
[----:B------:R-:W-:Y:S06]  /*2140*/  BRA `(.L_x_3560) ;  /* 0x0000000000a87947 */ /* 0x000fec0003800000 */
.L_x_3572:
[----:B------:R-:W-:-:S09]  /*2150*/  UISETP.NE.AND UP0, UPT, UR4, 0x1c, UPT ;  /* 0x0000001c0400788c */ /* 0x000fd2000bf05270 */
[----:B------:R-:W-:Y:S05]  /*2160*/  BRA.U !UP0, `(.L_x_3583) ;  /* 0x0000000108947547 */ /* 0x000fea000b800000 */
[----:B------:R-:W-:-:S09]  /*2170*/  UISETP.NE.AND UP0, UPT, UR4, 0x1d, UPT ;  /* 0x0000001d0400788c */ /* 0x000fd2000bf05270 */
[----:B------:R-:W-:Y:S05]  /*2180*/  BRA.U !UP0, `(.L_x_3584) ;  /* 0x00000001087c7547 */ /* 0x000fea000b800000 */
[----:B------:R-:W-:-:S09]  /*2190*/  UISETP.NE.AND UP0, UPT, UR4, 0x2c, UPT ;  /* 0x0000002c0400788c */ /* 0x000fd2000bf05270 */
[----:B------:R-:W-:Y:S05]  /*21a0*/  BRA.U !UP0, `(.L_x_3585) ;  /* 0x0000000108487547 */ /* 0x000fea000b800000 */
.L_x_3559:
        /* <DEDUP_REMOVED lines=16> */
.L_x_3586:
[----:B------:R-:W-:Y:S01]  /*22b0*/  PRMT R0, RZ, 0x7610, R0 ;  /* 0x00007610ff007816 */ /* 0x000fe20000000000 */
[----:B------:R-:W-:Y:S06]  /*22c0*/  BRA `(.L_x_3560) ;  /* 0x0000000000487947 */ /* 0x000fec0003800000 */
.L_x_3585:
        /* <DEDUP_REMOVED lines=8> */
.L_x_3588:
[----:B------:R-:W-:Y:S05]  /*2350*/  BSYNC.RECONVERGENT B0 ;  /* 0x0000000000007941 */ /* 0x000fea0003800200 */
.L_x_3587:
[----:B------:R-:W-:Y:S01]  /*2360*/  F2FP.BF16.F32.PACK_AB R0, RZ, R0 ;  /* 0x00000000ff00723e */ /* 0x000fe200000010ff */
[----:B------:R-:W-:Y:S06]  /*2370*/  BRA `(.L_x_3560) ;  /* 0x00000000001c7947 */ /* 0x000fec0003800000 */
.L_x_3584:
[----:B------:R-:W2:Y:S02]  /*2380*/  LDG.E.64 R2, desc[UR36][R2.64] ;  /* 0x0000002402027981 */ /* 0x000ea4000c1e1b00 */
[----:B--2---:R-:W0:Y:S02]  /*2390*/  I2F.U64 R0, R2 ;  /* 0x0000000200007312 */ /* 0x004e240000301000 */
[----:B0-----:R-:W-:Y:S01]  /*23a0*/  F2FP.BF16.F32.PACK_AB R0, RZ, R0 ;  /* 0x00000000ff00723e */ /* 0x001fe200000010ff */
[----:B------:R-:W-:Y:S06]  /*23b0*/  BRA `(.L_x_3560) ;  /* 0x00000000000c7947 */ /* 0x000fec0003800000 */
.L_x_3583:
[----:B------:R-:W2:Y:S02]  /*23c0*/  LDG.E R2, desc[UR36][R2.64] ;  /* 0x0000002402027981 */ /* 0x000ea4000c1e1900 */
[----:B--2---:R-:W-:-:S04]  /*23d0*/  I2FP.F32.U32 R0, R2 ;  /* 0x0000000200007245 */ /* 0x004fc80000201000 */
[----:B------:R-:W-:-:S07]  /*23e0*/  F2FP.BF16.F32.PACK_AB R0, RZ, R0 ;  /* 0x00000000ff00723e */ /* 0x000fce00000010ff */
.L_x_3560:
[----:B------:R-:W1:Y:S01]  /*23f0*/  LDCU.64 UR6, c[0x0][0x580] ;  /* 0x0000b000ff0677ac */ /* 0x000e620008000a00 */
[----:B0----5:R-:W-:Y:S02]  /*2400*/  IMAD.U32 R3, R0, 0x10000, RZ ;  /* 0x0001000000037824 */ /* 0x021fe400078e00ff */
[----:B------:R-:W-:Y:S01]  /*2410*/  IMAD.U32 R0, R18, 0x10000, RZ ;  /* 0x0001000012007824 */ /* 0x000fe200078e00ff */
        /* <DEDUP_REMOVED lines=19> */
.L_x_3592:
[----:B--2---:R-:W-:-:S06]  /*2550*/  IMAD.U32 R5, R5, 0x10000, RZ ;  /* 0x0001000005057824 */ /* 0x004fcc00078e00ff */
[----:B------:R-:W0:Y:S02]  /*2560*/  F2I.S64.TRUNC R4, R5 ;  /* 0x0000000500047311 */ /* 0x000e24000020d900 */
[----:B0-----:R3:W-:Y:S01]  /*2570*/  STG.E.U8 desc[UR36][R2.64], R4 ;  /* 0x0000000402007986 */ /* 0x0017e2000c101124 */
[----:B------:R-:W-:Y:S05]  /*2580*/  BRA `(.L_x_3594) ;  /* 0x0000000c00707947 */ /* 0x000fea0003800000 */
.L_x_3591:
        /* <DEDUP_REMOVED lines=10> */
.L_x_3596:
[----:B--2---:R-:W-:-:S06]  /*2630*/  IMAD.U32 R5, R5, 0x10000, RZ ;  /* 0x0001000005057824 */ /* 0x004fcc00078e00ff */
[----:B------:R-:W0:Y:S02]  /*2640*/  F2I.FTZ.TRUNC.NTZ R5, R5 ;  /* 0x0000000500057305 */ /* 0x000e24000021f100 */
[----:B0-----:R1:W-:Y:S01]  /*2650*/  STG.E desc[UR36][R2.64], R5 ;  /* 0x0000000502007986 */ /* 0x0013e2000c101924 */
[----:B------:R-:W-:Y:S05]  /*2660*/  BRA `(.L_x_3594) ;  /* 0x0000000c00387947 */ /* 0x000fea0003800000 */
.L_x_3595:
[----:B--2---:R-:W-:-:S06]  /*2670*/  SHF.L.U32 R5, R5, 0x10, RZ ;  /* 0x0000001005057819 */ /* 0x004fcc00000006ff */
[----:B------:R-:W0:Y:S02]  /*2680*/  F2I.FTZ.TRUNC.NTZ R5, R5 ;  /* 0x0000000500057305 */ /* 0x000e24000021f100 */
[----:B0-----:R2:W-:Y:S01]  /*2690*/  STG.E.U16 desc[UR36][R2.64], R5 ;  /* 0x0000000502007986 */ /* 0x0015e2000c101524 */
[----:B------:R-:W-:Y:S05]  /*26a0*/  BRA `(.L_x_3594) ;  /* 0x0000000c00287947 */ /* 0x000fea0003800000 */
.L_x_3590:
        /* <DEDUP_REMOVED lines=9> */
.L_x_3598:
[----:B--2---:R-:W-:-:S05]  /*2740*/  IMAD.U32 R0, R5, 0x10000, RZ ;  /* 0x0001000005007824 */ /* 0x004fca00078e00ff */
[----:B------:R-:W-:-:S05]  /*2750*/  F2FP.F16.F32.PACK_AB R0, RZ, R0 ;  /* 0x00000000ff00723e */ /* 0x000fca00000000ff */
[----:B------:R0:W-:Y:S01]  /*2760*/  STG.E.U16 desc[UR36][R2.64], R0 ;  /* 0x0000000002007986 */ /* 0x0001e2000c101524 */
[----:B------:R-:W-:Y:S05]  /*2770*/  BRA `(.L_x_3594) ;  /* 0x0000000800f47947 */ /* 0x000fea0003800000 */
.L_x_3597:
        /* <DEDUP_REMOVED lines=10> */
.L_x_3600:
[----:B--2---:R-:W-:-:S05]  /*2820*/  IMAD.U32 R5, R5, 0x10000, RZ ;  /* 0x0001000005057824 */ /* 0x004fca00078e00ff */
[----:B------:R-:W-:-:S04]  /*2830*/  F2FP.F16.F32.PACK_AB R5, RZ, R5 ;  /* 0x00000005ff05723e */ /* 0x000fc800000000ff */
[----:B------:R-:W-:-:S05]  /*2840*/  PRMT R5, R5, 0x5410, RZ ;  /* 0x0000541005057816 */ /* 0x000fca00000000ff */
[----:B------:R0:W-:Y:S01]  /*2850*/  STG.E desc[UR36][R2.64], R5 ;  /* 0x0000000502007986 */ /* 0x0001e2000c101924 */
[----:B------:R-:W-:Y:S05]  /*2860*/  BRA `(.L_x_3594) ;  /* 0x0000000800b87947 */ /* 0x000fea0003800000 */
.L_x_3599:
[----:B--2---:R-:W-:-:S04]  /*2870*/  IMAD.U32 R4, R5, 0x10000, RZ ;  /* 0x0001000005047824 */ /* 0x004fc800078e00ff */
[----:B------:R-:W-:-:S06]  /*2880*/  FMUL.FTZ R4, R4, 1 ;  /* 0x3f80000004047820 */ /* 0x000fcc0000410000 */
[----:B------:R-:W0:Y:S02]  /*2890*/  F2F.F64.F32 R4, R4 ;  /* 0x0000000400047310 */ /* 0x000e240000201800 */
[----:B0-----:R0:W-:Y:S01]  /*28a0*/  STG.E.64 desc[UR36][R2.64], R4 ;  /* 0x0000000402007986 */ /* 0x0011e2000c101b24 */
[----:B------:R-:W-:Y:S05]  /*28b0*/  BRA `(.L_x_3594) ;  /* 0x0000000800a47947 */ /* 0x000fea0003800000 */
.L_x_3589:
        /* <DEDUP_REMOVED lines=13> */
.L_x_3603:
[----:B--2---:R-:W-:Y:S02]  /*2990*/  SHF.L.U32 R5, R5, 0x10, RZ ;  /* 0x0000001005057819 */ /* 0x004fe400000006ff */
[----:B------:R-:W-:-:S03]  /*29a0*/  CS2R R6, SRZ ;  /* 0x0000000000067805 */ /* 0x000fc6000001ff00 */
[----:B------:R-:W-:-:S06]  /*29b0*/  FMUL.FTZ R5, R5, 1 ;  /* 0x3f80000005057820 */ /* 0x000fcc0000410000 */
[----:B------:R-:W0:Y:S02]  /*29c0*/  F2F.F64.F32 R4, R5 ;  /* 0x0000000500047310 */ /* 0x000e240000201800 */
[----:B0-----:R0:W-:Y:S01]  /*29d0*/  STG.E.128 desc[UR36][R2.64], R4 ;  /* 0x0000000402007986 */ /* 0x0011e2000c101d24 */
[----:B------:R-:W-:Y:S05]  /*29e0*/  BRA `(.L_x_3594) ;  /* 0x0000000800587947 */ /* 0x000fea0003800000 */
.L_x_3602:
        /* <DEDUP_REMOVED lines=19> */
.L_x_3607:
[----:B------:R-:W-:Y:S05]  /*2b20*/  BSYNC.RECONVERGENT B0 ;  /* 0x0000000000007941 */ /* 0x000fea0003800200 */
.L_x_3606:
[----:B------:R-:W-:-:S05]  /*2b30*/  LOP3.LUT R5, R0, 0x80, R5, 0xf8, !PT ;  /* 0x0000008000057812 */ /* 0x000fca00078ef805 */
[----:B------:R0:W-:Y:S01]  /*2b40*/  STG.E.U8 desc[UR36][R2.64], R5 ;  /* 0x0000000502007986 */ /* 0x0001e2000c101124 */
[----:B------:R-:W-:Y:S05]  /*2b50*/  BRA `(.L_x_3594) ;  /* 0x0000000400fc7947 */ /* 0x000fea0003800000 */
.L_x_3605:
        /* <DEDUP_REMOVED lines=15> */
.L_x_3609:
[----:B------:R-:W-:Y:S05]  /*2c50*/  BSYNC.RECONVERGENT B0 ;  /* 0x0000000000007941 */ /* 0x000fea0003800200 */
.L_x_3608:
[----:B------:R-:W-:-:S05]  /*2c60*/  LOP3.LUT R5, R0, 0x80, R5, 0xf8, !PT ;  /* 0x0000008000057812 */ /* 0x000fca00078ef805 */
[----:B------:R0:W-:Y:S01]  /*2c70*/  STG.E.U8 desc[UR36][R2.64], R5 ;  /* 0x0000000502007986 */ /* 0x0001e2000c101124 */
[----:B------:R-:W-:Y:S05]  /*2c80*/  BRA `(.L_x_3594) ;  /* 0x0000000400b07947 */ /* 0x000fea0003800000 */
.L_x_3604:
[----:B--2---:R0:W-:Y:S01]  /*2c90*/  STG.E.U16 desc[UR36][R2.64], R5 ;  /* 0x0000000502007986 */ /* 0x0041e2000c101524 */
[----:B------:R-:W-:Y:S05]  /*2ca0*/  BRA `(.L_x_3594) ;  /* 0x0000000400a87947 */ /* 0x000fea0003800000 */
.L_x_3601:
        /* <DEDUP_REMOVED lines=12> */
.L_x_3612:
        /* <DEDUP_REMOVED lines=13> */
.L_x_3615:
[----:B------:R-:W-:-:S04]  /*2e40*/  SHF.R.U32.HI R0, RZ, 0x14, R5 ;  /* 0x00000014ff007819 */ /* 0x000fc80000011605 */
[----:B------:R-:W-:-:S04]  /*2e50*/  LOP3.LUT R0, R0, 0x1, RZ, 0xc0, !PT ;  /* 0x0000000100007812 */ /* 0x000fc800078ec0ff */
[----:B------:R-:W-:-:S04]  /*2e60*/  IADD3 R0, PT, PT, R5, 0x487ffff, R0 ;  /* 0x0487ffff05007810 */ /* 0x000fc80007ffe000 */
[----:B------:R-:W-:-:S04]  /*2e70*/  SHF.R.U32.HI R0, RZ, 0x14, R0 ;  /* 0x00000014ff007819 */ /* 0x000fc80000011600 */
[----:B------:R-:W-:-:S07]  /*2e80*/  LOP3.LUT R4, R0, 0xff, RZ, 0xc0, !PT ;  /* 0x000000ff00047812 */ /* 0x000fce00078ec0ff */
.L_x_3616:
[----:B------:R-:W-:-:S04]  /*2e90*/  SHF.R.U32.HI R5, RZ, 0x18, R5 ;  /* 0x00000018ff057819 */ /* 0x000fc80000011605 */
[----:B------:R-:W-:-:S04]  /*2ea0*/  LOP3.LUT R4, R4, 0x80, R5, 0xf8, !PT ;  /* 0x0000008004047812 */ /* 0x000fc800078ef805 */
[----:B------:R-:W-:-:S07]  /*2eb0*/  PRMT R0, R4, 0x7610, R0 ;  /* 0x0000761004007816 */ /* 0x000fce0000000000 */
.L_x_3614:
[----:B------:R-:W-:Y:S05]  /*2ec0*/  BSYNC.RECONVERGENT B0 ;  /* 0x0000000000007941 */ /* 0x000fea0003800200 */
.L_x_3613:
[----:B------:R0:W-:Y:S01]  /*2ed0*/  STG.E.U8 desc[UR36][R2.64], R0 ;  /* 0x0000000002007986 */ /* 0x0001e2000c101124 */
[----:B------:R-:W-:Y:S05]  /*2ee0*/  BRA `(.L_x_3594) ;  /* 0x0000000400187947 */ /* 0x000fea0003800000 */
.L_x_3611:
        /* <DEDUP_REMOVED lines=13> */
.L_x_3619:
[----:B------:R-:W-:-:S04]  /*2fc0*/  SHF.R.U32.HI R0, RZ, 0x15, R5 ;  /* 0x00000015ff007819 */ /* 0x000fc80000011605 */
[----:B------:R-:W-:-:S04]  /*2fd0*/  LOP3.LUT R0, R0, 0x1, RZ, 0xc0, !PT ;  /* 0x0000000100007812 */ /* 0x000fc800078ec0ff */
[----:B------:R-:W-:-:S04]  /*2fe0*/  IADD3 R0, PT, PT, R5, 0x88fffff, R0 ;  /* 0x088fffff05007810 */ /* 0x000fc80007ffe000 */
[----:B------:R-:W-:-:S04]  /*2ff0*/  SHF.R.U32.HI R0, RZ, 0x15, R0 ;  /* 0x00000015ff007819 */ /* 0x000fc80000011600 */
[----:B------:R-:W-:-:S07]  /*3000*/  LOP3.LUT R4, R0, 0xff, RZ, 0xc0, !PT ;  /* 0x000000ff00047812 */ /* 0x000fce00078ec0ff */
.L_x_3620:
[----:B------:R-:W-:-:S04]  /*3010*/  SHF.R.U32.HI R5, RZ, 0x18, R5 ;  /* 0x00000018ff057819 */ /* 0x000fc80000011605 */
[----:B------:R-:W-:-:S04]  /*3020*/  LOP3.LUT R4, R4, 0x80, R5, 0xf8, !PT ;  /* 0x0000008004047812 */ /* 0x000fc800078ef805 */
[----:B------:R-:W-:-:S07]  /*3030*/  PRMT R0, R4, 0x7610, R0 ;  /* 0x0000761004007816 */ /* 0x000fce0000000000 */
.L_x_3618:
[----:B------:R-:W-:Y:S05]  /*3040*/  BSYNC.RECONVERGENT B0 ;  /* 0x0000000000007941 */ /* 0x000fea0003800200 */
.L_x_3617:
[----:B------:R0:W-:Y:S01]  /*3050*/  STG.E.U8 desc[UR36][R2.64], R0 ;  /* 0x0000000002007986 */ /* 0x0001e2000c101124 */
[----:B------:R-:W-:Y:S05]  /*3060*/  BRA `(.L_x_3594) ;  /* 0x0000000000b87947 */ /* 0x000fea0003800000 */
.L_x_3610:
[----:B------:R-:W-:-:S09]  /*3070*/  UISETP.NE.AND UP0, UPT, UR4, 0x1c, UPT ;  /* 0x0000001c0400788c */ /* 0x000fd2000bf05270 */
[----:B------:R-:W-:Y:S05]  /*3080*/  BRA.U !UP0, `(.L_x_3621) ;  /* 0x0000000108a47547 */ /* 0x000fea000b800000 */
[----:B------:R-:W-:-:S09]  /*3090*/  UISETP.NE.AND UP0, UPT, UR4, 0x1d, UPT ;  /* 0x0000001d0400788c */ /* 0x000fd2000bf05270 */
[----:B------:R-:W-:Y:S05]  /*30a0*/  BRA.U !UP0, `(.L_x_3622) ;  /* 0x00000001088c7547 */ /* 0x000fea000b800000 */
[----:B------:R-:W-:-:S09]  /*30b0*/  UISETP.NE.AND UP0, UPT, UR4, 0x2c, UPT ;  /* 0x0000002c0400788c */ /* 0x000fd2000bf05270 */
[----:B------:R-:W-:Y:S05]  /*30c0*/  BRA.U !UP0, `(.L_x_3623) ;  /* 0x0000000108447547 */ /* 0x000fea000b800000 */
.L_x_3593:
        /* <DEDUP_REMOVED lines=16> */
.L_x_3624:
[----:B------:R-:W-:Y:S05]  /*31d0*/  BRA `(.L_x_3594) ;  /* 0x00000000005c7947 */ /* 0x000fea0003800000 */
.L_x_3623:
        /* <DEDUP_REMOVED lines=16> */
.L_x_3622:
[----:B--2---:R-:W-:-:S06]  /*32e0*/  SHF.L.U32 R5, R5, 0x10, RZ ;  /* 0x0000001005057819 */ /* 0x004fcc00000006ff */
[----:B------:R-:W0:Y:S02]  /*32f0*/  F2I.U64.TRUNC R4, R5 ;  /* 0x0000000500047311 */ /* 0x000e24000020d800 */
[----:B0-----:R0:W-:Y:S01]  /*3300*/  STG.E.64 desc[UR36][R2.64], R4 ;  /* 0x0000000402007986 */ /* 0x0011e2000c101b24 */
[----:B------:R-:W-:Y:S05]  /*3310*/  BRA `(.L_x_3594) ;  /* 0x00000000000c7947 */ /* 0x000fea0003800000 */
.L_x_3621:
[----:B--2---:R-:W-:-:S06]  /*3320*/  IMAD.U32 R5, R5, 0x10000, RZ ;  /* 0x0001000005057824 */ /* 0x004fcc00078e00ff */
[----:B------:R-:W0:Y:S02]  /*3330*/  F2I.FTZ.U32.TRUNC.NTZ R5, R5 ;  /* 0x0000000500057305 */ /* 0x000e24000021f000 */
[----:B0-----:R0:W-:Y:S02]  /*3340*/  STG.E desc[UR36][R2.64], R5 ;  /* 0x0000000502007986 */ /* 0x0011e4000c101924 */
.L_x_3594:
[----:B------:R-:W-:-:S07]  /*3350*/  VIADD R17, R17, 0x80 ;  /* 0x0000008011117836 */ /* 0x000fce0000000000 */
.L_x_3553:
[----:B0-----:R-:W-:Y:S05]  /*3360*/  BSYNC.RECONVERGENT B6 ;  /* 0x0000000000067941 */ /* 0x001fea0003800200 */
.L_x_3552:
        /* <DEDUP_REMOVED lines=307> */
.L_x_3627:
        /* <DEDUP_REMOVED lines=18> */
.L_x_3631:
[----:B------:R-:W2:Y:S02]  /*47c0*/  LDG.E.U8 R2, desc[UR36][R2.64] ;  /* 0x0000002402027981 */ /* 0x000ea4000c1e1100 */
[----:B--2---:R-:W-:-:S04]  /*47d0*/  I2FP.F32.U32 R0, R2 ;  /* 0x0000000200007245 */ /* 0x004fc80000201000 */
[----:B------:R-:W-:Y:S01]  /*47e0*/  F2FP.BF16.F32.PACK_AB R0, RZ, R0 ;  /* 0x00000000ff00723e */ /* 0x000fe200000010ff */
[----:B------:R-:W-:Y:S06]  /*47f0*/  BRA `(.L_x_3633) ;  /* 0x0000000c00a47947 */ /* 0x000fec0003800000 */
.L_x_3630:
        /* <DEDUP_REMOVED lines=10> */
.L_x_3635:
[----:B------:R-:W2:Y:S02]  /*48a0*/  LDG.E R2, desc[UR36][R2.64] ;  /* 0x0000002402027981 */ /* 0x000ea4000c1e1900 */
[----:B--2---:R-:W-:-:S04]  /*48b0*/  I2FP.F32.S32 R0, R2 ;  /* 0x0000000200007245 */ /* 0x004fc80000201400 */
[----:B------:R-:W-:Y:S01]  /*48c0*/  F2FP.BF16.F32.PACK_AB R0, RZ, R0 ;  /* 0x00000000ff00723e */ /* 0x000fe200000010ff */
[----:B------:R-:W-:Y:S06]  /*48d0*/  BRA `(.L_x_3633) ;  /* 0x0000000c006c7947 */ /* 0x000fec0003800000 */
.L_x_3634:
[----:B------:R-:W2:Y:S02]  /*48e0*/  LDG.E.U16 R2, desc[UR36][R2.64] ;  /* 0x0000002402027981 */ /* 0x000ea4000c1e1500 */
[----:B--2---:R-:W0:Y:S02]  /*48f0*/  I2F.S16 R0, R2 ;  /* 0x0000000200007306 */ /* 0x004e240000101400 */
[----:B0-----:R-:W-:Y:S01]  /*4900*/  F2FP.BF16.F32.PACK_AB R0, RZ, R0 ;  /* 0x00000000ff00723e */ /* 0x001fe200000010ff */
[----:B------:R-:W-:Y:S06]  /*4910*/  BRA `(.L_x_3633) ;  /* 0x0000000c005c7947 */ /* 0x000fec0003800000 */
.L_x_3629:
        /* <DEDUP_REMOVED lines=9> */
.L_x_3637:
[----:B------:R-:W2:Y:S02]  /*49b0*/  LDG.E.U16 R0, desc[UR36][R2.64] ;  /* 0x0000002402007981 */ /* 0x000ea4000c1e1500 */
[----:B--2---:R-:W-:-:S05]  /*49c0*/  HADD2.F32 R0, -RZ, R0.H0_H0 ;  /* 0x20000000ff007230 */ /* 0x004fca0000004100 */
[----:B------:R-:W-:Y:S01]  /*49d0*/  F2FP.BF16.F32.PACK_AB R0, RZ, R0 ;  /* 0x00000000ff00723e */ /* 0x000fe200000010ff */
[----:B------:R-:W-:Y:S06]  /*49e0*/  BRA `(.L_x_3633) ;  /* 0x0000000c00287947 */ /* 0x000fec0003800000 */
.L_x_3636:
        /* <DEDUP_REMOVED lines=9> */
.L_x_3639:
[----:B------:R-:W2:Y:S02]  /*4a80*/  LDG.E.U16 R2, desc[UR36][R2.64] ;  /* 0x0000002402027981 */ /* 0x000ea4000c1e1500 */
[----:B--2---:R-:W-:-:S05]  /*4a90*/  HADD2.F32 R0, -RZ, R2.H0_H0 ;  /* 0x20000002ff007230 */ /* 0x004fca0000004100 */
[----:B------:R-:W-:Y:S01]  /*4aa0*/  F2FP.BF16.F32.PACK_AB R0, RZ, R0 ;  /* 0x00000000ff00723e */ /* 0x000fe200000010ff */
[----:B------:R-:W-:Y:S06]  /*4ab0*/  BRA `(.L_x_3633) ;  /* 0x0000000800f47947 */ /* 0x000fec0003800000 */
.L_x_3638:
        /* <DEDUP_REMOVED lines=12> */
.L_x_3628:
        /* <DEDUP_REMOVED lines=13> */
.L_x_3642:
        /* <DEDUP_REMOVED lines=12> */
.L_x_3641:
        /* <DEDUP_REMOVED lines=27> */
.L_x_3644:
        /* <DEDUP_REMOVED lines=13> */
.L_x_3643:
[----:B------:R0:W5:Y:S01]  /*4f90*/  LDG.E.U16 R0, desc[UR36][R2.64] ;  /* 0x0000002402007981 */ /* 0x000162000c1e1500 */
[----:B------:R-:W-:Y:S05]  /*4fa0*/  BRA `(.L_x_3633) ;  /* 0x0000000400b87947 */ /* 0x000fea0003800000 */
.L_x_3640:
        /* <DEDUP_REMOVED lines=12> */
.L_x_3647:
        /* <DEDUP_REMOVED lines=21> */
.L_x_3651:
[----:B------:R-:W-:Y:S05]  /*51c0*/  BSYNC.RECONVERGENT B1 ;  /* 0x0000000000017941 */ /* 0x000fea0003800200 */
.L_x_3650:
[----:B------:R-:W-:Y:S01]  /*51d0*/  IMAD.SHL.U32 R0, R0, 0x100000, RZ ;  /* 0x0010000000007824 */ /* 0x000fe200078e00ff */
[----:B------:R-:W-:-:S04]  /*51e0*/  LEA R2, R2, 0x3b800000, 0x17 ;  /* 0x3b80000002027811 */ /* 0x000fc800078eb8ff */
[----:B------:R-:W-:-:S07]  /*51f0*/  LOP3.LUT R0, R2, R0, R7, 0xfe, !PT ;  /* 0x0000000002007212 */ /* 0x000fce00078efe07 */
.L_x_3649:
[----:B------:R-:W-:Y:S05]  /*5200*/  BSYNC.RECONVERGENT B0 ;  /* 0x0000000000007941 */ /* 0x000fea0003800200 */
.L_x_3648:
[----:B------:R-:W-:Y:S01]  /*5210*/  F2FP.BF16.F32.PACK_AB R0, RZ, R0 ;  /* 0x00000000ff00723e */ /* 0x000fe200000010ff */
[----:B------:R-:W-:Y:S06]  /*5220*/  BRA `(.L_x_3633) ;  /* 0x0000000400187947 */ /* 0x000fec0003800000 */
.L_x_3646:
        /* <DEDUP_REMOVED lines=21> */
.L_x_3655:
[----:B------:R-:W-:Y:S05]  /*5380*/  BSYNC.RECONVERGENT B1 ;  /* 0x0000000000017941 */ /* 0x000fea0003800200 */
.L_x_3654:
[----:B------:R-:W-:Y:S01]  /*5390*/  IMAD.SHL.U32 R0, R0, 0x200000, RZ ;  /* 0x0020000000007824 */ /* 0x000fe200078e00ff */
[----:B------:R-:W-:-:S04]  /*53a0*/  LEA R2, R2, 0x37800000, 0x17 ;  /* 0x3780000002027811 */ /* 0x000fc800078eb8ff */
[----:B------:R-:W-:-:S07]  /*53b0*/  LOP3.LUT R0, R2, R0, R7, 0xfe, !PT ;  /* 0x0000000002007212 */ /* 0x000fce00078efe07 */
.L_x_3653:
[----:B------:R-:W-:Y:S05]  /*53c0*/  BSYNC.RECONVERGENT B0 ;  /* 0x0000000000007941 */ /* 0x000fea0003800200 */
.L_x_3652:
[----:B------:R-:W-:Y:S01]  /*53d0*/  F2FP.BF16.F32.PACK_AB R0, RZ, R0 ;  /* 0x00000000ff00723e */ /* 0x000fe200000010ff */
[----:B------:R-:W-:Y:S06]  /*53e0*/  BRA `(.L_x_3633) ;  /* 0x0000000000a87947 */ /* 0x000fec0003800000 */
.L_x_3645:
        /* <DEDUP_REMOVED lines=14> */
.L_x_3659:
[----:B------:R-:W-:Y:S05]  /*54d0*/  BSYNC.RECONVERGENT B0 ;  /* 0x0000000000007941 */ /* 0x000fea0003800200 */
.L_x_3658:
[----:B------:R-:W-:Y:S01]  /*54e0*/  F2FP.BF16.F32.PACK_AB R0, RZ, R0 ;  /* 0x00000000ff00723e */ /* 0x000fe200000010ff */
[----:B------:R-:W-:Y:S06]  /*54f0*/  BRA `(.L_x_3633) ;  /* 0x0000000000647947 */ /* 0x000fec0003800000 */
.L_x_3632:
        /* <DEDUP_REMOVED lines=16> */
.L_x_3660:
[----:B------:R-:W-:Y:S01]  /*5600*/  PRMT R0, RZ, 0x7610, R0 ;  /* 0x00007610ff007816 */ /* 0x000fe20000000000 */
[----:B------:R-:W-:Y:S06]  /*5610*/  BRA `(.L_x_3633) ;  /* 0x00000000001c7947 */ /* 0x000fec0003800000 */
.L_x_3657:
[----:B------:R-:W2:Y:S02]  /*5620*/  LDG.E.64 R2, desc[UR36][R2.64] ;  /* 0x0000002402027981 */ /* 0x000ea4000c1e1b00 */
[----:B--2---:R-:W0:Y:S02]  /*5630*/  I2F.U64 R0, R2 ;  /* 0x0000000200007312 */ /* 0x004e240000301000 */
[----:B0-----:R-:W-:Y:S01]  /*5640*/  F2FP.BF16.F32.PACK_AB R0, RZ, R0 ;  /* 0x00000000ff00723e */ /* 0x001fe200000010ff */
[----:B------:R-:W-:Y:S06]  /*5650*/  BRA `(.L_x_3633) ;  /* 0x00000000000c7947 */ /* 0x000fec0003800000 */
.L_x_3656:
[----:B------:R-:W2:Y:S02]  /*5660*/  LDG.E R2, desc[UR36][R2.64] ;  /* 0x0000002402027981 */ /* 0x000ea4000c1e1900 */
[----:B--2---:R-:W-:-:S04]  /*5670*/  I2FP.F32.U32 R0, R2 ;  /* 0x0000000200007245 */ /* 0x004fc80000201000 */
[----:B------:R-:W-:-:S07]  /*5680*/  F2FP.BF16.F32.PACK_AB R0, RZ, R0 ;  /* 0x00000000ff00723e */ /* 0x000fce00000010ff */
.L_x_3633:
        /* <DEDUP_REMOVED lines=22> */
.L_x_3664:
[----:B--2---:R-:W-:-:S06]  /*57f0*/  SHF.L.U32 R5, R5, 0x10, RZ ;  /* 0x0000001005057819 */ /* 0x004fcc00000006ff */
[----:B------:R-:W0:Y:S02]  /*5800*/  F2I.S64.TRUNC R4, R5 ;  /* 0x0000000500047311 */ /* 0x000e24000020d900 */
[----:B0-----:R0:W-:Y:S01]  /*5810*/  STG.E.U8 desc[UR36][R2.64], R4 ;  /* 0x0000000402007986 */ /* 0x0011e2000c101124 */
[----:B------:R-:W-:Y:S05]  /*5820*/  BRA `(.L_x_3666) ;  /* 0x0000000c006c7947 */ /* 0x000fea0003800000 */
.L_x_3663:
        /* <DEDUP_REMOVED lines=10> */
.L_x_3668:
[----:B--2---:R-:W-:-:S06]  /*58d0*/  IMAD.U32 R5, R5, 0x10000, RZ ;  /* 0x0001000005057824 */ /* 0x004fcc00078e00ff */
[----:B------:R-:W0:Y:S02]  /*58e0*/  F2I.FTZ.TRUNC.NTZ R5, R5 ;  /* 0x0000000500057305 */ /* 0x000e24000021f100 */
[----:B0-----:R0:W-:Y:S01]  /*58f0*/  STG.E desc[UR36][R2.64], R5 ;  /* 0x0000000502007986 */ /* 0x0011e2000c101924 */
[----:B------:R-:W-:Y:S05]  /*5900*/  BRA `(.L_x_3666) ;  /* 0x0000000c00347947 */ /* 0x000fea0003800000 */
.L_x_3667:
[----:B--2---:R-:W-:-:S06]  /*5910*/  SHF.L.U32 R5, R5, 0x10, RZ ;  /* 0x0000001005057819 */ /* 0x004fcc00000006ff */
[----:B------:R-:W0:Y:S02]  /*5920*/  F2I.FTZ.TRUNC.NTZ R5, R5 ;  /* 0x0000000500057305 */ /* 0x000e24000021f100 */
[----:B0-----:R0:W-:Y:S01]  /*5930*/  STG.E.U16 desc[UR36][R2.64], R5 ;  /* 0x0000000502007986 */ /* 0x0011e2000c101524 */
[----:B------:R-:W-:Y:S05]  /*5940*/  BRA `(.L_x_3666) ;  /* 0x0000000c00247947 */ /* 0x000fea0003800000 */
.L_x_3662:
        /* <DEDUP_REMOVED lines=9> */
.L_x_3670:
[----:B--2---:R-:W-:-:S05]  /*59e0*/  IMAD.U32 R0, R5, 0x10000, RZ ;  /* 0x0001000005007824 */ /* 0x004fca00078e00ff */
[----:B------:R-:W-:-:S05]  /*59f0*/  F2FP.F16.F32.PACK_AB R0, RZ, R0 ;  /* 0x00000000ff00723e */ /* 0x000fca00000000ff */
[----:B------:R0:W-:Y:S01]  /*5a00*/  STG.E.U16 desc[UR36][R2.64], R0 ;  /* 0x0000000002007986 */ /* 0x0001e2000c101524 */
[----:B------:R-:W-:Y:S05]  /*5a10*/  BRA `(.L_x_3666) ;  /* 0x0000000800f07947 */ /* 0x000fea0003800000 */
.L_x_3669:
        /* <DEDUP_REMOVED lines=10> */
.L_x_3672:
[----:B--2---:R-:W-:-:S05]  /*5ac0*/  IMAD.U32 R5, R5, 0x10000, RZ ;  /* 0x0001000005057824 */ /* 0x004fca00078e00ff */
[----:B------:R-:W-:-:S04]  /*5ad0*/  F2FP.F16.F32.PACK_AB R5, RZ, R5 ;  /* 0x00000005ff05723e */ /* 0x000fc800000000ff */
[----:B------:R-:W-:-:S05]  /*5ae0*/  PRMT R5, R5, 0x5410, RZ ;  /* 0x0000541005057816 */ /* 0x000fca00000000ff */
[----:B------:R0:W-:Y:S01]  /*5af0*/  STG.E desc[UR36][R2.64], R5 ;  /* 0x0000000502007986 */ /* 0x0001e2000c101924 */
[----:B------:R-:W-:Y:S05]  /*5b00*/  BRA `(.L_x_3666) ;  /* 0x0000000800b47947 */ /* 0x000fea0003800000 */
.L_x_3671:
[----:B--2---:R-:W-:-:S05]  /*5b10*/  SHF.L.U32 R4, R5, 0x10, RZ ;  /* 0x0000001005047819 */ /* 0x004fca00000006ff */
[----:B------:R-:W-:-:S06]  /*5b20*/  FMUL.FTZ R4, R4, 1 ;  /* 0x3f80000004047820 */ /* 0x000fcc0000410000 */
[----:B------:R-:W0:Y:S02]  /*5b30*/  F2F.F64.F32 R4, R4 ;  /* 0x0000000400047310 */ /* 0x000e240000201800 */
[----:B0-----:R0:W-:Y:S01]  /*5b40*/  STG.E.64 desc[UR36][R2.64], R4 ;  /* 0x0000000402007986 */ /* 0x0011e2000c101b24 */
[----:B------:R-:W-:Y:S05]  /*5b50*/  BRA `(.L_x_3666) ;  /* 0x0000000800a07947 */ /* 0x000fea0003800000 */
.L_x_3661:
        /* <DEDUP_REMOVED lines=14> */
.L_x_3676:
        /* <DEDUP_REMOVED lines=18> */
.L_x_3679:
[----:B------:R-:W-:-:S04]  /*5d60*/  SHF.R.U32.HI R5, RZ, 0x18, R5 ;  /* 0x00000018ff057819 */ /* 0x000fc80000011605 */
[----:B------:R-:W-:-:S07]  /*5d70*/  LOP3.LUT R0, R0, 0x80, R5, 0xf8, !PT ;  /* 0x0000008000007812 */ /* 0x000fce00078ef805 */
.L_x_3678:
[----:B------:R-:W-:Y:S05]  /*5d80*/  BSYNC.RECONVERGENT B0 ;  /* 0x0000000000007941 */ /* 0x000fea0003800200 */
.L_x_3677:
[----:B------:R0:W-:Y:S01]  /*5d90*/  STG.E.U8 desc[UR36][R2.64], R0 ;  /* 0x0000000002007986 */ /* 0x0001e2000c101124 */
[----:B------:R-:W-:Y:S05]  /*5da0*/  BRA `(.L_x_3666) ;  /* 0x00000008000c7947 */ /* 0x000fea0003800000 */
.L_x_3675:
        /* <DEDUP_REMOVED lines=18> */
.L_x_3682:
[----:B------:R-:W-:-:S04]  /*5ed0*/  SHF.R.U32.HI R5, RZ, 0x18, R5 ;  /* 0x00000018ff057819 */ /* 0x000fc80000011605 */
[----:B------:R-:W-:-:S07]  /*5ee0*/  LOP3.LUT R0, R0, 0x80, R5, 0xf8, !PT ;  /* 0x0000008000007812 */ /* 0x000fce00078ef805 */
.L_x_3681:
[----:B------:R-:W-:Y:S05]  /*5ef0*/  BSYNC.RECONVERGENT B0 ;  /* 0x0000000000007941 */ /* 0x000fea0003800200 */
.L_x_3680:
[----:B------:R0:W-:Y:S01]  /*5f00*/  STG.E.U8 desc[UR36][R2.64], R0 ;  /* 0x0000000002007986 */ /* 0x0001e2000c101124 */
[----:B------:R-:W-:Y:S05]  /*5f10*/  BRA `(.L_x_3666) ;  /* 0x0000000400b07947 */ /* 0x000fea0003800000 */
.L_x_3674:
        /* <DEDUP_REMOVED lines=22> */
.L_x_3684:
[----:B--2---:R-:W-:-:S06]  /*6080*/  IMAD.U32 R5, R5, 0x10000, RZ ;  /* 0x0001000005057824 */ /* 0x004fcc00078e00ff */
[----:B------:R-:W0:Y:S02]  /*6090*/  F2I.U64.TRUNC R4, R5 ;  /* 0x0000000500047311 */ /* 0x000e24000020d800 */
[----:B0-----:R0:W-:Y:S01]  /*60a0*/  STG.E.64 desc[UR36][R2.64], R4 ;  /* 0x0000000402007986 */ /* 0x0011e2000c101b24 */
[----:B------:R-:W-:Y:S05]  /*60b0*/  BRA `(.L_x_3666) ;  /* 0x0000000400487947 */ /* 0x000fea0003800000 */
.L_x_3683:
[----:B--2---:R-:W-:-:S06]  /*60c0*/  IMAD.U32 R5, R5, 0x10000, RZ ;  /* 0x0001000005057824 */ /* 0x004fcc00078e00ff */
[----:B------:R-:W0:Y:S02]  /*60d0*/  F2I.FTZ.U32.TRUNC.NTZ R5, R5 ;  /* 0x0000000500057305 */ /* 0x000e24000021f000 */
[----:B0-----:R0:W-:Y:S01]  /*60e0*/  STG.E desc[UR36][R2.64], R5 ;  /* 0x0000000502007986 */ /* 0x0011e2000c101924 */
[----:B------:R-:W-:Y:S05]  /*60f0*/  BRA `(.L_x_3666) ;  /* 0x0000000400387947 */ /* 0x000fea0003800000 */
.L_x_3673:
        /* <DEDUP_REMOVED lines=11> */
.L_x_3686:
[----:B--2---:R-:W-:Y:S01]  /*61b0*/  IMAD.U32 R5, R5, 0x10000, RZ ;  /* 0x0001000005057824 */ /* 0x004fe200078e00ff */
[----:B------:R-:W-:-:S03]  /*61c0*/  CS2R R6, SRZ ;  /* 0x0000000000067805 */ /* 0x000fc6000001ff00 */
[----:B------:R-:W-:-:S06]  /*61d0*/  FMUL.FTZ R5, R5, 1 ;  /* 0x3f80000005057820 */ /* 0x000fcc0000410000 */
[----:B------:R-:W0:Y:S02]  /*61e0*/  F2F.F64.F32 R4, R5 ;  /* 0x0000000500047310 */ /* 0x000e240000201800 */
[----:B0-----:R4:W-:Y:S01]  /*61f0*/  STG.E.128 desc[UR36][R2.64], R4 ;  /* 0x0000000402007986 */ /* 0x0019e2000c101d24 */
[----:B------:R-:W-:Y:S05]  /*6200*/  BRA `(.L_x_3666) ;  /* 0x0000000000f47947 */ /* 0x000fea0003800000 */
.L_x_3685:
[----:B------:R-:W-:-:S09]  /*6210*/  UISETP.NE.AND UP0, UPT, UR4, 0xf, UPT ;  /* 0x0000000f0400788c */ /* 0x000fd2000bf05270 */
[----:B------:R-:W-:Y:S05]  /*6220*/  BRA.U !UP0, `(.L_x_3687) ;  /* 0x0000000108e87547 */ /* 0x000fea000b800000 */
[----:B------:R-:W-:-:S09]  /*6230*/  UISETP.NE.AND UP0, UPT, UR4, 0x17, UPT ;  /* 0x000000170400788c */ /* 0x000fd2000bf05270 */
[----:B------:R-:W-:Y:S05]  /*6240*/  BRA.U !UP0, `(.L_x_3688) ;  /* 0x0000000108907547 */ /* 0x000fea000b800000 */
[----:B------:R-:W-:-:S09]  /*6250*/  UISETP.NE.AND UP0, UPT, UR4, 0x18, UPT ;  /* 0x000000180400788c */ /* 0x000fd2000bf05270 */
[----:B------:R-:W-:Y:S05]  /*6260*/  BRA.U !UP0, `(.L_x_3689) ;  /* 0x0000000108447547 */ /* 0x000fea000b800000 */
.L_x_3665:
        /* <DEDUP_REMOVED lines=16> */
.L_x_3690:
[----:B------:R-:W-:Y:S05]  /*6370*/  BRA `(.L_x_3666) ;  /* 0x0000000000987947 */ /* 0x000fea0003800000 */
.L_x_3689:
        /* <DEDUP_REMOVED lines=13> */
.L_x_3692:
[----:B------:R-:W-:Y:S05]  /*6450*/  BSYNC.RECONVERGENT B0 ;  /* 0x0000000000007941 */ /* 0x000fea0003800200 */
.L_x_3691:
[----:B------:R-:W-:-:S05]  /*6460*/  LOP3.LUT R5, R0, 0x80, R5, 0xf8, !PT ;  /* 0x0000008000057812 */ /* 0x000fca00078ef805 */
[----:B------:R2:W-:Y:S01]  /*6470*/  STG.E.U8 desc[UR36][R2.64], R5 ;  /* 0x0000000502007986 */ /* 0x0005e2000c101124 */
[----:B------:R-:W-:Y:S05]  /*6480*/  BRA `(.L_x_3666) ;  /* 0x0000000000547947 */ /* 0x000fea0003800000 */
.L_x_3688:
        /* <DEDUP_REMOVED lines=12> */
.L_x_3694:
[----:B------:R-:W-:Y:S01]  /*6550*/  IMAD.MOV.U32 R0, RZ, RZ, 0x7f ;  /* 0x0000007fff007424 */ /* 0x000fe200078e00ff */
[----:B------:R-:W-:-:S04]  /*6560*/  ISETP.GT.U32.AND P0, PT, R4, 0x7f800000, PT ;  /* 0x7f8000000400780c */ /* 0x000fc80003f04070 */
[----:B------:R-:W-:-:S09]  /*6570*/  SEL R0, R0, 0x7c, P0 ;  /* 0x0000007c00007807 */ /* 0x000fd20000000000 */
.L_x_3695:
[----:B------:R-:W-:Y:S05]  /*6580*/  BSYNC.RECONVERGENT B0 ;  /* 0x0000000000007941 */ /* 0x000fea0003800200 */
.L_x_3693:
[----:B------:R-:W-:-:S04]  /*6590*/  SHF.R.U32.HI R5, RZ, 0x18, R5 ;  /* 0x00000018ff057819 */ /* 0x000fc80000011605 */
[----:B------:R-:W-:-:S05]  /*65a0*/  LOP3.LUT R5, R0, 0x80, R5, 0xf8, !PT ;  /* 0x0000008000057812 */ /* 0x000fca00078ef805 */
[----:B------:R1:W-:Y:S01]  /*65b0*/  STG.E.U8 desc[UR36][R2.64], R5 ;  /* 0x0000000502007986 */ /* 0x0003e2000c101124 */
[----:B------:R-:W-:Y:S05]  /*65c0*/  BRA `(.L_x_3666) ;  /* 0x0000000000047947 */ /* 0x000fea0003800000 */
.L_x_3687:
[----:B--2---:R0:W-:Y:S02]  /*65d0*/  STG.E.U16 desc[UR36][R2.64], R5 ;  /* 0x0000000502007986 */ /* 0x0041e4000c101524 */
.L_x_3666:
[----:B------:R-:W-:-:S07]  /*65e0*/  IADD3 R17, PT, PT, R17, 0x80, RZ ;  /* 0x0000008011117810 */ /* 0x000fce0007ffe0ff */
.L_x_3626:
[----:B------:R-:W-:Y:S05]  /*65f0*/  BSYNC.RECONVERGENT B6 ;  /* 0x0000000000067941 */ /* 0x000fea0003800200 */
.L_x_3625:
        /* <DEDUP_REMOVED lines=307> */
.L_x_3698:
        /* <DEDUP_REMOVED lines=18> */
.L_x_3702:
[----:B------:R-:W2:Y:S02]  /*7a50*/  LDG.E.U8 R2, desc[UR36][R2.64] ;  /* 0x0000002402027981 */ /* 0x000ea4000c1e1100 */
[----:B--2---:R-:W-:-:S04]  /*7a60*/  I2FP.F32.U32 R0, R2 ;  /* 0x0000000200007245 */ /* 0x004fc80000201000 */
[----:B------:R-:W-:Y:S01]  /*7a70*/  F2FP.BF16.F32.PACK_AB R0, RZ, R0 ;  /* 0x00000000ff00723e */ /* 0x000fe200000010ff */
[----:B------:R-:W-:Y:S06]  /*7a80*/  BRA `(.L_x_3704) ;  /* 0x0000000c00a47947 */ /* 0x000fec0003800000 */
.L_x_3701:
        /* <DEDUP_REMOVED lines=10> */
.L_x_3706:
[----:B------:R-:W2:Y:S02]  /*7b30*/  LDG.E R2, desc[UR36][R2.64] ;  /* 0x0000002402027981 */ /* 0x000ea4000c1e1900 */
[----:B--2---:R-:W-:-:S04]  /*7b40*/  I2FP.F32.S32 R0, R2 ;  /* 0x0000000200007245 */ /* 0x004fc80000201400 */
[----:B------:R-:W-:Y:S01]  /*7b50*/  F2FP.BF16.F32.PACK_AB R0, RZ, R0 ;  /* 0x00000000ff00723e */ /* 0x000fe200000010ff */
[----:B------:R-:W-:Y:S06]  /*7b60*/  BRA `(.L_x_3704) ;  /* 0x0000000c006c7947 */ /* 0x000fec0003800000 */
.L_x_3705:
[----:B------:R-:W2:Y:S02]  /*7b70*/  LDG.E.U16 R2, desc[UR36][R2.64] ;  /* 0x0000002402027981 */ /* 0x000ea4000c1e1500 */
[----:B--2---:R-:W0:Y:S02]  /*7b80*/  I2F.S16 R0, R2 ;  /* 0x0000000200007306 */ /* 0x004e240000101400 */
[----:B0-----:R-:W-:Y:S01]  /*7b90*/  F2FP.BF16.F32.PACK_AB R0, RZ, R0 ;  /* 0x00000000ff00723e */ /* 0x001fe200000010ff */
[----:B------:R-:W-:Y:S06]  /*7ba0*/  BRA `(.L_x_3704) ;  /* 0x0000000c005c7947 */ /* 0x000fec0003800000 */
.L_x_3700:
        /* <DEDUP_REMOVED lines=9> */
.L_x_3708:
[----:B------:R-:W2:Y:S02]  /*7c40*/  LDG.E.U16 R0, desc[UR36][R2.64] ;  /* 0x0000002402007981 */ /* 0x000ea4000c1e1500 */
[----:B--2---:R-:W-:-:S05]  /*7c50*/  HADD2.F32 R0, -RZ, R0.H0_H0 ;  /* 0x20000000ff007230 */ /* 0x004fca0000004100 */
[----:B------:R-:W-:Y:S01]  /*7c60*/  F2FP.BF16.F32.PACK_AB R0, RZ, R0 ;  /* 0x00000000ff00723e */ /* 0x000fe200000010ff */
[----:B------:R-:W-:Y:S06]  /*7c70*/  BRA `(.L_x_3704) ;  /* 0x0000000c00287947 */ /* 0x000fec0003800000 */
.L_x_3707:
        /* <DEDUP_REMOVED lines=9> */
.L_x_3710:
[----:B------:R-:W2:Y:S02]  /*7d10*/  LDG.E.U16 R2, desc[UR36][R2.64] ;  /* 0x0000002402027981 */ /* 0x000ea4000c1e1500 */
[----:B--2---:R-:W-:-:S05]  /*7d20*/  HADD2.F32 R0, -RZ, R2.H0_H0 ;  /* 0x20000002ff007230 */ /* 0x004fca0000004100 */
[----:B------:R-:W-:Y:S01]  /*7d30*/  F2FP.BF16.F32.PACK_AB R0, RZ, R0 ;  /* 0x00000000ff00723e */ /* 0x000fe200000010ff */
[----:B------:R-:W-:Y:S06]  /*7d40*/  BRA `(.L_x_3704) ;  /* 0x0000000800f47947 */ /* 0x000fec0003800000 */
.L_x_3709:
        /* <DEDUP_REMOVED lines=12> */
.L_x_3699:
        /* <DEDUP_REMOVED lines=13> */
.L_x_3713:
        /* <DEDUP_REMOVED lines=12> */
.L_x_3712:
        /* <DEDUP_REMOVED lines=27> */
.L_x_3715:
        /* <DEDUP_REMOVED lines=13> */
.L_x_3714:
[----:B------:R0:W5:Y:S01]  /*8220*/  LDG.E.U16 R0, desc[UR36][R2.64] ;  /* 0x0000002402007981 */ /* 0x000162000c1e1500 */
[----:B------:R-:W-:Y:S05]  /*8230*/  BRA `(.L_x_3704) ;  /* 0x0000000400b87947 */ /* 0x000fea0003800000 */
.L_x_3711:
        /* <DEDUP_REMOVED lines=12> */
.L_x_3718:
        /* <DEDUP_REMOVED lines=21> */
.L_x_3722:
[----:B------:R-:W-:Y:S05]  /*8450*/  BSYNC.RECONVERGENT B1 ;  /* 0x0000000000017941 */ /* 0x000fea0003800200 */
.L_x_3721:
[----:B------:R-:W-:Y:S01]  /*8460*/  IMAD.SHL.U32 R0, R0, 0x100000, RZ ;  /* 0x0010000000007824 */ /* 0x000fe200078e00ff */
[----:B------:R-:W-:-:S04]  /*8470*/  LEA R2, R2, 0x3b800000, 0x17 ;  /* 0x3b80000002027811 */ /* 0x000fc800078eb8ff */
[----:B------:R-:W-:-:S07]  /*8480*/  LOP3.LUT R0, R2, R0, R7, 0xfe, !PT ;  /* 0x0000000002007212 */ /* 0x000fce00078efe07 */
.L_x_3720:
[----:B------:R-:W-:Y:S05]  /*8490*/  BSYNC.RECONVERGENT B0 ;  /* 0x0000000000007941 */ /* 0x000fea0003800200 */
.L_x_3719:
[----:B------:R-:W-:Y:S01]  /*84a0*/  F2FP.BF16.F32.PACK_AB R0, RZ, R0 ;  /* 0x00000000ff00723e */ /* 0x000fe200000010ff */
[----:B------:R-:W-:Y:S06]  /*84b0*/  BRA `(.L_x_3704) ;  /* 0x0000000400187947 */ /* 0x000fec0003800000 */
.L_x_3717:
        /* <DEDUP_REMOVED lines=21> */
.L_x_3726:
[----:B------:R-:W-:Y:S05]  /*8610*/  BSYNC.RECONVERGENT B1 ;  /* 0x0000000000017941 */ /* 0x000fea0003800200 */
.L_x_3725:
[----:B------:R-:W-:Y:S02]  /*8620*/  SHF.L.U32 R0, R0, 0x15, RZ ;  /* 0x0000001500007819 */ /* 0x000fe400000006ff */
[----:B------:R-:W-:-:S04]  /*8630*/  LEA R2, R2, 0x37800000, 0x17 ;  /* 0x3780000002027811 */ /* 0x000fc800078eb8ff */
[----:B------:R-:W-:-:S07]  /*8640*/  LOP3.LUT R0, R2, R0, R7, 0xfe, !PT ;  /* 0x0000000002007212 */ /* 0x000fce00078efe07 */
.L_x_3724:
[----:B------:R-:W-:Y:S05]  /*8650*/  BSYNC.RECONVERGENT B0 ;  /* 0x0000000000007941 */ /* 0x000fea0003800200 */
.L_x_3723:
[----:B------:R-:W-:Y:S01]  /*8660*/  F2FP.BF16.F32.PACK_AB R0, RZ, R0 ;  /* 0x00000000ff00723e */ /* 0x000fe200000010ff */
[----:B------:R-:W-:Y:S06]  /*8670*/  BRA `(.L_x_3704) ;  /* 0x0000000000a87947 */ /* 0x000fec0003800000 */
.L_x_3716:
        /* <DEDUP_REMOVED lines=14> */
.L_x_3730:
[----:B------:R-:W-:Y:S05]  /*8760*/  BSYNC.RECONVERGENT B0 ;  /* 0x0000000000007941 */ /* 0x000fea0003800200 */
.L_x_3729:
[----:B------:R-:W-:Y:S01]  /*8770*/  F2FP.BF16.F32.PACK_AB R0, RZ, R0 ;  /* 0x00000000ff00723e */ /* 0x000fe200000010ff */
[----:B------:R-:W-:Y:S06]  /*8780*/  BRA `(.L_x_3704) ;  /* 0x0000000000647947 */ /* 0x000fec0003800000 */
.L_x_3703:
        /* <DEDUP_REMOVED lines=16> */
.L_x_3731:
[----:B------:R-:W-:Y:S01]  /*8890*/  PRMT R0, RZ, 0x7610, R0 ;  /* 0x00007610ff007816 */ /* 0x000fe20000000000 */
[----:B------:R-:W-:Y:S06]  /*88a0*/  BRA `(.L_x_3704) ;  /* 0x00000000001c7947 */ /* 0x000fec0003800000 */
.L_x_3728:
[----:B------:R-:W2:Y:S02]  /*88b0*/  LDG.E.64 R2, desc[UR36][R2.64] ;  /* 0x0000002402027981 */ /* 0x000ea4000c1e1b00 */
[----:B--2---:R-:W0:Y:S02]  /*88c0*/  I2F.U64 R0, R2 ;  /* 0x0000000200007312 */ /* 0x004e240000301000 */
[----:B0-----:R-:W-:Y:S01]  /*88d0*/  F2FP.BF16.F32.PACK_AB R0, RZ, R0 ;  /* 0x00000000ff00723e */ /* 0x001fe200000010ff */
[----:B------:R-:W-:Y:S06]  /*88e0*/  BRA `(.L_x_3704) ;  /* 0x00000000000c7947 */ /* 0x000fec0003800000 */
.L_x_3727:
[----:B------:R-:W2:Y:S02]  /*88f0*/  LDG.E R2, desc[UR36][R2.64] ;  /* 0x0000002402027981 */ /* 0x000ea4000c1e1900 */
[----:B--2---:R-:W-:-:S04]  /*8900*/  I2FP.F32.U32 R0, R2 ;  /* 0x0000000200007245 */ /* 0x004fc80000201000 */
[----:B------:R-:W-:-:S07]  /*8910*/  F2FP.BF16.F32.PACK_AB R0, RZ, R0 ;  /* 0x00000000ff00723e */ /* 0x000fce00000010ff */
.L_x_3704:
        /* <DEDUP_REMOVED lines=22> */
.L_x_3735:
[----:B--2---:R-:W-:-:S06]  /*8a80*/  IMAD.U32 R5, R5, 0x10000, RZ ;  /* 0x0001000005057824 */ /* 0x004fcc00078e00ff */
[----:B------:R-:W0:Y:S02]  /*8a90*/  F2I.S64.TRUNC R4, R5 ;  /* 0x0000000500047311 */ /* 0x000e24000020d900 */
[----:B0-----:R4:W-:Y:S01]  /*8aa0*/  STG.E.U8 desc[UR36][R2.64], R4 ;  /* 0x0000000402007986 */ /* 0x0019e2000c101124 */
[----:B------:R-:W-:Y:S05]  /*8ab0*/  BRA `(.L_x_3737) ;  /* 0x0000000c006c7947 */ /* 0x000fea0003800000 */
.L_x_3734:
        /* <DEDUP_REMOVED lines=10> */
.L_x_3739:
[----:B--2---:R-:W-:-:S06]  /*8b60*/  IMAD.U32 R5, R5, 0x10000, RZ ;  /* 0x0001000005057824 */ /* 0x004fcc00078e00ff */
[----:B------:R-:W0:Y:S02]  /*8b70*/  F2I.FTZ.TRUNC.NTZ R5, R5 ;  /* 0x0000000500057305 */ /* 0x000e24000021f100 */
[----:B0-----:R2:W-:Y:S01]  /*8b80*/  STG.E desc[UR36][R2.64], R5 ;  /* 0x0000000502007986 */ /* 0x0015e2000c101924 */
[----:B------:R-:W-:Y:S05]  /*8b90*/  BRA `(.L_x_3737) ;  /* 0x0000000c00347947 */ /* 0x000fea0003800000 */
.L_x_3738:
[----:B--2---:R-:W-:-:S06]  /*8ba0*/  IMAD.U32 R5, R5, 0x10000, RZ ;  /* 0x0001000005057824 */ /* 0x004fcc00078e00ff */
[----:B------:R-:W0:Y:S02]  /*8bb0*/  F2I.FTZ.TRUNC.NTZ R5, R5 ;  /* 0x0000000500057305 */ /* 0x000e24000021f100 */
[----:B0-----:R0:W-:Y:S01]  /*8bc0*/  STG.E.U16 desc[UR36][R2.64], R5 ;  /* 0x0000000502007986 */ /* 0x0011e2000c101524 */
[----:B------:R-:W-:Y:S05]  /*8bd0*/  BRA `(.L_x_3737) ;  /* 0x0000000c00247947 */ /* 0x000fea0003800000 */
.L_x_3733:
        /* <DEDUP_REMOVED lines=9> */
.L_x_3741:
[----:B--2---:R-:W-:-:S05]  /*8c70*/  IMAD.U32 R0, R5, 0x10000, RZ ;  /* 0x0001000005007824 */ /* 0x004fca00078e00ff */
[----:B------:R-:W-:-:S05]  /*8c80*/  F2FP.F16.F32.PACK_AB R0, RZ, R0 ;  /* 0x00000000ff00723e */ /* 0x000fca00000000ff */
[----:B------:R0:W-:Y:S01]  /*8c90*/  STG.E.U16 desc[UR36][R2.64], R0 ;  /* 0x0000000002007986 */ /* 0x0001e2000c101524 */
[----:B------:R-:W-:Y:S05]  /*8ca0*/  BRA `(.L_x_3737) ;  /* 0x0000000800f07947 */ /* 0x000fea0003800000 */
.L_x_3740:
        /* <DEDUP_REMOVED lines=10> */
.L_x_3743:
[----:B--2---:R-:W-:-:S05]  /*8d50*/  IMAD.U32 R5, R5, 0x10000, RZ ;  /* 0x0001000005057824 */ /* 0x004fca00078e00ff */
[----:B------:R-:W-:-:S04]  /*8d60*/  F2FP.F16.F32.PACK_AB R5, RZ, R5 ;  /* 0x00000005ff05723e */ /* 0x000fc800000000ff */
[----:B------:R-:W-:-:S05]  /*8d70*/  PRMT R5, R5, 0x5410, RZ ;  /* 0x0000541005057816 */ /* 0x000fca00000000ff */
[----:B------:R0:W-:Y:S01]  /*8d80*/  STG.E desc[UR36][R2.64], R5 ;  /* 0x0000000502007986 */ /* 0x0001e2000c101924 */
[----:B------:R-:W-:Y:S05]  /*8d90*/  BRA `(.L_x_3737) ;  /* 0x0000000800b47947 */ /* 0x000fea0003800000 */
.L_x_3742:
[----:B--2---:R-:W-:-:S04]  /*8da0*/  IMAD.U32 R4, R5, 0x10000, RZ ;  /* 0x0001000005047824 */ /* 0x004fc800078e00ff */
[----:B------:R-:W-:-:S06]  /*8db0*/  FMUL.FTZ R4, R4, 1 ;  /* 0x3f80000004047820 */ /* 0x000fcc0000410000 */
[----:B------:R-:W0:Y:S02]  /*8dc0*/  F2F.F64.F32 R4, R4 ;  /* 0x0000000400047310 */ /* 0x000e240000201800 */
[----:B0-----:R0:W-:Y:S01]  /*8dd0*/  STG.E.64 desc[UR36][R2.64], R4 ;  /* 0x0000000402007986 */ /* 0x0011e2000c101b24 */
[----:B------:R-:W-:Y:S05]  /*8de0*/  BRA `(.L_x_3737) ;  /* 0x0000000800a07947 */ /* 0x000fea0003800000 */
.L_x_3732:
        /* <DEDUP_REMOVED lines=14> */
.L_x_3747:
        /* <DEDUP_REMOVED lines=18> */
.L_x_3750:
[----:B------:R-:W-:-:S04]  /*8ff0*/  SHF.R.U32.HI R5, RZ, 0x18, R5 ;  /* 0x00000018ff057819 */ /* 0x000fc80000011605 */
[----:B------:R-:W-:-:S07]  /*9000*/  LOP3.LUT R0, R0, 0x80, R5, 0xf8, !PT ;  /* 0x0000008000007812 */ /* 0x000fce00078ef805 */
.L_x_3749:
[----:B------:R-:W-:Y:S05]  /*9010*/  BSYNC.RECONVERGENT B0 ;  /* 0x0000000000007941 */ /* 0x000fea0003800200 */
.L_x_3748:
[----:B------:R0:W-:Y:S01]  /*9020*/  STG.E.U8 desc[UR36][R2.64], R0 ;  /* 0x0000000002007986 */ /* 0x0001e2000c101124 */
[----:B------:R-:W-:Y:S05]  /*9030*/  BRA `(.L_x_3737) ;  /* 0x00000008000c7947 */ /* 0x000fea0003800000 */
.L_x_3746:
        /* <DEDUP_REMOVED lines=18> */
.L_x_3753:
[----:B------:R-:W-:-:S04]  /*9160*/  SHF.R.U32.HI R5, RZ, 0x18, R5 ;  /* 0x00000018ff057819 */ /* 0x000fc80000011605 */
[----:B------:R-:W-:-:S07]  /*9170*/  LOP3.LUT R0, R0, 0x80, R5, 0xf8, !PT ;  /* 0x0000008000007812 */ /* 0x000fce00078ef805 */
.L_x_3752:
[----:B------:R-:W-:Y:S05]  /*9180*/  BSYNC.RECONVERGENT B0 ;  /* 0x0000000000007941 */ /* 0x000fea0003800200 */
.L_x_3751:
[----:B------:R0:W-:Y:S01]  /*9190*/  STG.E.U8 desc[UR36][R2.64], R0 ;  /* 0x0000000002007986 */ /* 0x0001e2000c101124 */
[----:B------:R-:W-:Y:S05]  /*91a0*/  BRA `(.L_x_3737) ;  /* 0x0000000400b07947 */ /* 0x000fea0003800000 */
.L_x_3745:
        /* <DEDUP_REMOVED lines=22> */
.L_x_3755:
[----:B--2---:R-:W-:-:S06]  /*9310*/  SHF.L.U32 R5, R5, 0x10, RZ ;  /* 0x0000001005057819 */ /* 0x004fcc00000006ff */
[----:B------:R-:W0:Y:S02]  /*9320*/  F2I.U64.TRUNC R4, R5 ;  /* 0x0000000500047311 */ /* 0x000e24000020d800 */
[----:B0-----:R0:W-:Y:S01]  /*9330*/  STG.E.64 desc[UR36][R2.64], R4 ;  /* 0x0000000402007986 */ /* 0x0011e2000c101b24 */
[----:B------:R-:W-:Y:S05]  /*9340*/  BRA `(.L_x_3737) ;  /* 0x0000000400487947 */ /* 0x000fea0003800000 */
.L_x_3754:
[----:B--2---:R-:W-:-:S06]  /*9350*/  IMAD.U32 R5, R5, 0x10000, RZ ;  /* 0x0001000005057824 */ /* 0x004fcc00078e00ff */
[----:B------:R-:W0:Y:S02]  /*9360*/  F2I.FTZ.U32.TRUNC.NTZ R5, R5 ;  /* 0x0000000500057305 */ /* 0x000e24000021f000 */
[----:B0-----:R0:W-:Y:S01]  /*9370*/  STG.E desc[UR36][R2.64], R5 ;  /* 0x0000000502007986 */ /* 0x0011e2000c101924 */
[----:B------:R-:W-:Y:S05]  /*9380*/  BRA `(.L_x_3737) ;  /* 0x0000000400387947 */ /* 0x000fea0003800000 */
.L_x_3744:
        /* <DEDUP_REMOVED lines=11> */
.L_x_3757:
[----:B--2---:R-:W-:Y:S02]  /*9440*/  SHF.L.U32 R5, R5, 0x10, RZ ;  /* 0x0000001005057819 */ /* 0x004fe400000006ff */
[----:B------:R-:W-:-:S03]  /*9450*/  CS2R R6, SRZ ;  /* 0x0000000000067805 */ /* 0x000fc6000001ff00 */
[----:B------:R-:W-:-:S06]  /*9460*/  FMUL.FTZ R5, R5, 1 ;  /* 0x3f80000005057820 */ /* 0x000fcc0000410000 */
[----:B------:R-:W0:Y:S02]  /*9470*/  F2F.F64.F32 R4, R5 ;  /* 0x0000000500047310 */ /* 0x000e240000201800 */
[----:B0-----:R0:W-:Y:S01]  /*9480*/  STG.E.128 desc[UR36][R2.64], R4 ;  /* 0x0000000402007986 */ /* 0x0011e2000c101d24 */
[----:B------:R-:W-:Y:S05]  /*9490*/  BRA `(.L_x_3737) ;  /* 0x0000000000f47947 */ /* 0x000fea0003800000 */
.L_x_3756:
[----:B------:R-:W-:-:S09]  /*94a0*/  UISETP.NE.AND UP0, UPT, UR4, 0xf, UPT ;  /* 0x0000000f0400788c */ /* 0x000fd2000bf05270 */
[----:B------:R-:W-:Y:S05]  /*94b0*/  BRA.U !UP0, `(.L_x_3758) ;  /* 0x0000000108e87547 */ /* 0x000fea000b800000 */
[----:B------:R-:W-:-:S09]  /*94c0*/  UISETP.NE.AND UP0, UPT, UR4, 0x17, UPT ;  /* 0x000000170400788c */ /* 0x000fd2000bf05270 */
[----:B------:R-:W-:Y:S05]  /*94d0*/  BRA.U !UP0, `(.L_x_3759) ;  /* 0x0000000108907547 */ /* 0x000fea000b800000 */
[----:B------:R-:W-:-:S09]  /*94e0*/  UISETP.NE.AND UP0, UPT, UR4, 0x18, UPT ;  /* 0x000000180400788c */ /* 0x000fd2000bf05270 */
[----:B------:R-:W-:Y:S05]  /*94f0*/  BRA.U !UP0, `(.L_x_3760) ;  /* 0x0000000108447547 */ /* 0x000fea000b800000 */
.L_x_3736:
        /* <DEDUP_REMOVED lines=16> */
.L_x_3761:
[----:B------:R-:W-:Y:S05]  /*9600*/  BRA `(.L_x_3737) ;  /* 0x0000000000987947 */ /* 0x000fea0003800000 */
.L_x_3760:
        /* <DEDUP_REMOVED lines=13> */
.L_x_3763:
[----:B------:R-:W-:Y:S05]  /*96e0*/  BSYNC.RECONVERGENT B0 ;  /* 0x0000000000007941 */ /* 0x000fea0003800200 */
.L_x_3762:
[----:B------:R-:W-:-:S05]  /*96f0*/  LOP3.LUT R5, R0, 0x80, R5, 0xf8, !PT ;  /* 0x0000008000057812 */ /* 0x000fca00078ef805 */
[----:B------:R0:W-:Y:S01]  /*9700*/  STG.E.U8 desc[UR36][R2.64], R5 ;  /* 0x0000000502007986 */ /* 0x0001e2000c101124 */
[----:B------:R-:W-:Y:S05]  /*9710*/  BRA `(.L_x_3737) ;  /* 0x0000000000547947 */ /* 0x000fea0003800000 */
.L_x_3759:
        /* <DEDUP_REMOVED lines=12> */
.L_x_3765:
[----:B------:R-:W-:Y:S01]  /*97e0*/  IMAD.MOV.U32 R0, RZ, RZ, 0x7f ;  /* 0x0000007fff007424 */ /* 0x000fe200078e00ff */
[----:B------:R-:W-:-:S04]  /*97f0*/  ISETP.GT.U32.AND P0, PT, R4, 0x7f800000, PT ;  /* 0x7f8000000400780c */ /* 0x000fc80003f04070 */
[----:B------:R-:W-:-:S09]  /*9800*/  SEL R0, R0, 0x7c, P0 ;  /* 0x0000007c00007807 */ /* 0x000fd20000000000 */
.L_x_3766:
[----:B------:R-:W-:Y:S05]  /*9810*/  BSYNC.RECONVERGENT B0 ;  /* 0x0000000000007941 */ /* 0x000fea0003800200 */
.L_x_3764:
[----:B------:R-:W-:-:S04]  /*9820*/  SHF.R.U32.HI R5, RZ, 0x18, R5 ;  /* 0x00000018ff057819 */ /* 0x000fc80000011605 */
[----:B------:R-:W-:-:S05]  /*9830*/  LOP3.LUT R5, R0, 0x80, R5, 0xf8, !PT ;  /* 0x0000008000057812 */ /* 0x000fca00078ef805 */
[----:B------:R0:W-:Y:S01]  /*9840*/  STG.E.U8 desc[UR36][R2.64], R5 ;  /* 0x0000000502007986 */ /* 0x0001e2000c101124 */
[----:B------:R-:W-:Y:S05]  /*9850*/  BRA `(.L_x_3737) ;  /* 0x0000000000047947 */ /* 0x000fea0003800000 */
.L_x_3758:
[----:B--2---:R0:W-:Y:S02]  /*9860*/  STG.E.U16 desc[UR36][R2.64], R5 ;  /* 0x0000000502007986 */ /* 0x0041e4000c101524 */
.L_x_3737:
[----:B------:R-:W-:-:S07]  /*9870*/  VIADD R17, R17, 0x80 ;  /* 0x0000008011117836 */ /* 0x000fce0000000000 */
.L_x_3697:
[----:B------:R-:W-:Y:S05]  /*9880*/  BSYNC.RECONVERGENT B6 ;  /* 0x0000000000067941 */ /* 0x000fea0003800200 */
.L_x_3696:
        /* <DEDUP_REMOVED lines=306> */
.L_x_3767:
        /* <DEDUP_REMOVED lines=20> */
.L_x_3771:
[----:B------:R-:W2:Y:S02]  /*acf0*/  LDG.E.U8 R2, desc[UR36][R2.64] ;  /* 0x0000002402027981 */ /* 0x000ea4000c1e1100 */
[----:B--2---:R-:W-:-:S04]  /*ad00*/  I2FP.F32.U32 R0, R2 ;  /* 0x0000000200007245 */ /* 0x004fc80000201000 */
[----:B------:R-:W-:Y:S01]  /*ad10*/  F2FP.BF16.F32.PACK_AB R0, RZ, R0 ;  /* 0x00000000ff00723e */ /* 0x000fe200000010ff */
[----:B------:R-:W-:Y:S06]  /*ad20*/  BRA `(.L_x_3773) ;  /* 0x0000000c00a47947 */ /* 0x000fec0003800000 */
.L_x_3770:
        /* <DEDUP_REMOVED lines=10> */
.L_x_3775:
[----:B------:R-:W2:Y:S02]  /*add0*/  LDG.E R2, desc[UR36][R2.64] ;  /* 0x0000002402027981 */ /* 0x000ea4000c1e1900 */
[----:B--2---:R-:W-:-:S04]  /*ade0*/  I2FP.F32.S32 R0, R2 ;  /* 0x0000000200007245 */ /* 0x004fc80000201400 */
[----:B------:R-:W-:Y:S01]  /*adf0*/  F2FP.BF16.F32.PACK_AB R0, RZ, R0 ;  /* 0x00000000ff00723e */ /* 0x000fe200000010ff */
[----:B------:R-:W-:Y:S06]  /*ae00*/  BRA `(.L_x_3773) ;  /* 0x0000000c006c7947 */ /* 0x000fec0003800000 */
.L_x_3774:
[----:B------:R-:W2:Y:S02]  /*ae10*/  LDG.E.U16 R2, desc[UR36][R2.64] ;  /* 0x0000002402027981 */ /* 0x000ea4000c1e1500 */
[----:B--2---:R-:W0:Y:S02]  /*ae20*/  I2F.S16 R0, R2 ;  /* 0x0000000200007306 */ /* 0x004e240000101400 */
[----:B0-----:R-:W-:Y:S01]  /*ae30*/  F2FP.BF16.F32.PACK_AB R0, RZ, R0 ;  /* 0x00000000ff00723e */ /* 0x001fe200000010ff */
[----:B------:R-:W-:Y:S06]  /*ae40*/  BRA `(.L_x_3773) ;  /* 0x0000000c005c7947 */ /* 0x000fec0003800000 */
.L_x_3769:
        /* <DEDUP_REMOVED lines=9> */
.L_x_3777:
[----:B------:R-:W2:Y:S02]  /*aee0*/  LDG.E.U16 R0, desc[UR36][R2.64] ;  /* 0x0000002402007981 */ /* 0x000ea4000c1e1500 */
[----:B--2---:R-:W-:-:S05]  /*aef0*/  HADD2.F32 R0, -RZ, R0.H0_H0 ;  /* 0x20000000ff007230 */ /* 0x004fca0000004100 */
[----:B------:R-:W-:Y:S01]  /*af00*/  F2FP.BF16.F32.PACK_AB R0, RZ, R0 ;  /* 0x00000000ff00723e */ /* 0x000fe200000010ff */
[----:B------:R-:W-:Y:S06]  /*af10*/  BRA `(.L_x_3773) ;  /* 0x0000000c00287947 */ /* 0x000fec0003800000 */
.L_x_3776:
        /* <DEDUP_REMOVED lines=9> */
.L_x_3779:
[----:B------:R-:W2:Y:S02]  /*afb0*/  LDG.E.U16 R2, desc[UR36][R2.64] ;  /* 0x0000002402027981 */ /* 0x000ea4000c1e1500 */
[----:B--2---:R-:W-:-:S05]  /*afc0*/  HADD2.F32 R0, -RZ, R2.H0_H0 ;  /* 0x20000002ff007230 */ /* 0x004fca0000004100 */
[----:B------:R-:W-:Y:S01]  /*afd0*/  F2FP.BF16.F32.PACK_AB R0, RZ, R0 ;  /* 0x00000000ff00723e */ /* 0x000fe200000010ff */
[----:B------:R-:W-:Y:S06]  /*afe0*/  BRA `(.L_x_3773) ;  /* 0x0000000800f47947 */ /* 0x000fec0003800000 */
.L_x_3778:
        /* <DEDUP_REMOVED lines=12> */
.L_x_3768:
        /* <DEDUP_REMOVED lines=13> */
.L_x_3782:
        /* <DEDUP_REMOVED lines=12> */
.L_x_3781:
        /* <DEDUP_REMOVED lines=27> */
.L_x_3784:
        /* <DEDUP_REMOVED lines=13> */
.L_x_3783:
[----:B------:R0:W5:Y:S01]  /*b4c0*/  LDG.E.U16 R0, desc[UR36][R2.64] ;  /* 0x0000002402007981 */ /* 0x000162000c1e1500 */
[----:B------:R-:W-:Y:S05]  /*b4d0*/  BRA `(.L_x_3773) ;  /* 0x0000000400b87947 */ /* 0x000fea0003800000 */
.L_x_3780:
        /* <DEDUP_REMOVED lines=12> */
.L_x_3787:
        /* <DEDUP_REMOVED lines=21> */
.L_x_3791:
[----:B------:R-:W-:Y:S05]  /*b6f0*/  BSYNC.RECONVERGENT B1 ;  /* 0x0000000000017941 */ /* 0x000fea0003800200 */
.L_x_3790:
[----:B------:R-:W-:Y:S01]  /*b700*/  IMAD.SHL.U32 R0, R0, 0x100000, RZ ;  /* 0x0010000000007824 */ /* 0x000fe200078e00ff */
[----:B------:R-:W-:-:S04]  /*b710*/  LEA R2, R2, 0x3b800000, 0x17 ;  /* 0x3b80000002027811 */ /* 0x000fc800078eb8ff */
[----:B------:R-:W-:-:S07]  /*b720*/  LOP3.LUT R0, R2, R0, R7, 0xfe, !PT ;  /* 0x0000000002007212 */ /* 0x000fce00078efe07 */
.L_x_3789:
[----:B------:R-:W-:Y:S05]  /*b730*/  BSYNC.RECONVERGENT B0 ;  /* 0x0000000000007941 */ /* 0x000fea0003800200 */
.L_x_3788:
[----:B------:R-:W-:Y:S01]  /*b740*/  F2FP.BF16.F32.PACK_AB R0, RZ, R0 ;  /* 0x00000000ff00723e */ /* 0x000fe200000010ff */
[----:B------:R-:W-:Y:S06]  /*b750*/  BRA `(.L_x_3773) ;  /* 0x0000000400187947 */ /* 0x000fec0003800000 */
.L_x_3786:
        /* <DEDUP_REMOVED lines=21> */
.L_x_3795:
[----:B------:R-:W-:Y:S05]  /*b8b0*/  BSYNC.RECONVERGENT B1 ;  /* 0x0000000000017941 */ /* 0x000fea0003800200 */
.L_x_3794:
[----:B------:R-:W-:Y:S02]  /*b8c0*/  SHF.L.U32 R0, R0, 0x15, RZ ;  /* 0x0000001500007819 */ /* 0x000fe400000006ff */
[----:B------:R-:W-:-:S04]  /*b8d0*/  LEA R2, R2, 0x37800000, 0x17 ;  /* 0x3780000002027811 */ /* 0x000fc800078eb8ff */
[----:B------:R-:W-:-:S07]  /*b8e0*/  LOP3.LUT R0, R2, R0, R7, 0xfe, !PT ;  /* 0x0000000002007212 */ /* 0x000fce00078efe07 */
.L_x_3793:
[----:B------:R-:W-:Y:S05]  /*b8f0*/  BSYNC.RECONVERGENT B0 ;  /* 0x0000000000007941 */ /* 0x000fea0003800200 */
.L_x_3792:
[----:B------:R-:W-:Y:S01]  /*b900*/  F2FP.BF16.F32.PACK_AB R0, RZ, R0 ;  /* 0x00000000ff00723e */ /* 0x000fe200000010ff */
[----:B------:R-:W-:Y:S06]  /*b910*/  BRA `(.L_x_3773) ;  /* 0x0000000000a87947 */ /* 0x000fec0003800000 */
.L_x_3785:
        /* <DEDUP_REMOVED lines=14> */
.L_x_3799:
[----:B------:R-:W-:Y:S05]  /*ba00*/  BSYNC.RECONVERGENT B0 ;  /* 0x0000000000007941 */ /* 0x000fea0003800200 */
.L_x_3798:
[----:B------:R-:W-:Y:S01]  /*ba10*/  F2FP.BF16.F32.PACK_AB R0, RZ, R0 ;  /* 0x00000000ff00723e */ /* 0x000fe200000010ff */
[----:B------:R-:W-:Y:S06]  /*ba20*/  BRA `(.L_x_3773) ;  /* 0x0000000000647947 */ /* 0x000fec0003800000 */
.L_x_3772:
        /* <DEDUP_REMOVED lines=16> */
.L_x_3800:
[----:B------:R-:W-:Y:S01]  /*bb30*/  PRMT R0, RZ, 0x7610, R0 ;  /* 0x00007610ff007816 */ /* 0x000fe20000000000 */
[----:B------:R-:W-:Y:S06]  /*bb40*/  BRA `(.L_x_3773) ;  /* 0x00000000001c7947 */ /* 0x000fec0003800000 */
.L_x_3797:
[----:B------:R-:W2:Y:S02]  /*bb50*/  LDG.E.64 R2, desc[UR36][R2.64] ;  /* 0x0000002402027981 */ /* 0x000ea4000c1e1b00 */
[----:B--2---:R-:W0:Y:S02]  /*bb60*/  I2F.U64 R0, R2 ;  /* 0x0000000200007312 */ /* 0x004e240000301000 */
[----:B0-----:R-:W-:Y:S01]  /*bb70*/  F2FP.BF16.F32.PACK_AB R0, RZ, R0 ;  /* 0x00000000ff00723e */ /* 0x001fe200000010ff */
[----:B------:R-:W-:Y:S06]  /*bb80*/  BRA `(.L_x_3773) ;  /* 0x00000000000c7947 */ /* 0x000fec0003800000 */
.L_x_3796:
[----:B------:R-:W2:Y:S02]  /*bb90*/  LDG.E R2, desc[UR36][R2.64] ;  /* 0x0000002402027981 */ /* 0x000ea4000c1e1900 */
[----:B--2---:R-:W-:-:S04]  /*bba0*/  I2FP.F32.U32 R0, R2 ;  /* 0x0000000200007245 */ /* 0x004fc80000201000 */
[----:B------:R-:W-:-:S07]  /*bbb0*/  F2FP.BF16.F32.PACK_AB R0, RZ, R0 ;  /* 0x00000000ff00723e */ /* 0x000fce00000010ff */
.L_x_3773:
[----:B0-----:R-:W-:Y:S01]  /*bbc0*/  IMAD.U32 R3, R18, 0x10000, RZ ;  /* 0x0001000012037824 */ /* 0x001fe200078e00ff */
[----:B------:R-:W-:Y:S01]  /*bbd0*/  UPRMT UR4, UR41, 0x9910, URZ ;  /* 0x0000991029047896 */ /* 0x000fe200080000ff */
[----:B-----5:R-:W-:-:S03]  /*bbe0*/  IMAD.U32 R0, R0, 0x10000, RZ ;  /* 0x0001000000007824 */ /* 0x020fc600078e00ff */
        /* <DEDUP_REMOVED lines=16> */
.L_x_3804:
[----:B-1----:R-:W-:-:S06]  /*bcf0*/  IMAD.U32 R3, R3, 0x10000, RZ ;  /* 0x0001000003037824 */ /* 0x002fcc00078e00ff */
[----:B------:R-:W1:Y:S02]  /*bd00*/  F2I.S64.TRUNC R2, R3 ;  /* 0x0000000300027311 */ /* 0x000e64000020d900 */
[----:B-1----:R-:W-:Y:S01]  /*bd10*/  STG.E.U8 desc[UR36][R16.64], R2 ;  /* 0x0000000210007986 */ /* 0x002fe2000c101124 */
[----:B------:R-:W-:Y:S05]  /*bd20*/  EXIT ;  /* 0x000000000000794d */ /* 0x000fea0003800000 */
.L_x_3803:
        /* <DEDUP_REMOVED lines=10> */
.L_x_3807:
[----:B-1----:R-:W-:-:S06]  /*bdd0*/  SHF.L.U32 R3, R3, 0x10, RZ ;  /* 0x0000001003037819 */ /* 0x002fcc00000006ff */
[----:B------:R-:W1:Y:S02]  /*bde0*/  F2I.FTZ.TRUNC.NTZ R3, R3 ;  /* 0x0000000300037305 */ /* 0x000e64000021f100 */
[----:B-1----:R-:W-:Y:S01]  /*bdf0*/  STG.E desc[UR36][R16.64], R3 ;  /* 0x0000000310007986 */ /* 0x002fe2000c101924 */
[----:B------:R-:W-:Y:S05]  /*be00*/  EXIT ;  /* 0x000000000000794d */ /* 0x000fea0003800000 */
.L_x_3806:
[----:B-1----:R-:W-:-:S06]  /*be10*/  IMAD.U32 R3, R3, 0x10000, RZ ;  /* 0x0001000003037824 */ /* 0x002fcc00078e00ff */
[----:B------:R-:W1:Y:S02]  /*be20*/  F2I.FTZ.TRUNC.NTZ R3, R3 ;  /* 0x0000000300037305 */ /* 0x000e64000021f100 */
[----:B-1----:R-:W-:Y:S01]  /*be30*/  STG.E.U16 desc[UR36][R16.64], R3 ;  /* 0x0000000310007986 */ /* 0x002fe2000c101524 */
[----:B------:R-:W-:Y:S05]  /*be40*/  EXIT ;  /* 0x000000000000794d */ /* 0x000fea0003800000 */
.L_x_3802:
        /* <DEDUP_REMOVED lines=9> */
.L_x_3809:
[----:B01----:R-:W-:-:S04]  /*bee0*/  SHF.L.U32 R0, R3, 0x10, RZ ;  /* 0x0000001003007819 */ /* 0x003fc800000006ff */
[----:B------:R-:W-:-:S05]  /*bef0*/  F2FP.F16.F32.PACK_AB R0, RZ, R0 ;  /* 0x00000000ff00723e */ /* 0x000fca00000000ff */
[----:B------:R-:W-:Y:S01]  /*bf00*/  STG.E.U16 desc[UR36][R16.64], R0 ;  /* 0x0000000010007986 */ /* 0x000fe2000c101524 */
[----:B------:R-:W-:Y:S05]  /*bf10*/  EXIT ;  /* 0x000000000000794d */ /* 0x000fea0003800000 */
.L_x_3808:
        /* <DEDUP_REMOVED lines=10> */
.L_x_3811:
[----:B-1----:R-:W-:-:S04]  /*bfc0*/  SHF.L.U32 R3, R3, 0x10, RZ ;  /* 0x0000001003037819 */ /* 0x002fc800000006ff */
[----:B------:R-:W-:-:S04]  /*bfd0*/  F2FP.F16.F32.PACK_AB R3, RZ, R3 ;  /* 0x00000003ff03723e */ /* 0x000fc800000000ff */
[----:B------:R-:W-:-:S05]  /*bfe0*/  PRMT R3, R3, 0x5410, RZ ;  /* 0x0000541003037816 */ /* 0x000fca00000000ff */
[----:B------:R-:W-:Y:S01]  /*bff0*/  STG.E desc[UR36][R16.64], R3 ;  /* 0x0000000310007986 */ /* 0x000fe2000c101924 */
[----:B------:R-:W-:Y:S05]  /*c000*/  EXIT ;  /* 0x000000000000794d */ /* 0x000fea0003800000 */
.L_x_3810:
[----:B-1----:R-:W-:-:S04]  /*c010*/  IMAD.U32 R2, R3, 0x10000, RZ ;  /* 0x0001000003027824 */ /* 0x002fc800078e00ff */
[----:B------:R-:W-:-:S06]  /*c020*/  FMUL.FTZ R2, R2, 1 ;  /* 0x3f80000002027820 */ /* 0x000fcc0000410000 */
[----:B------:R-:W1:Y:S02]  /*c030*/  F2F.F64.F32 R2, R2 ;  /* 0x0000000200027310 */ /* 0x000e640000201800 */
[----:B-1----:R-:W-:Y:S01]  /*c040*/  STG.E.64 desc[UR36][R16.64], R2 ;  /* 0x0000000210007986 */ /* 0x002fe2000c101b24 */
[----:B------:R-:W-:Y:S05]  /*c050*/  EXIT ;  /* 0x000000000000794d */ /* 0x000fea0003800000 */
.L_x_3801:
        /* <DEDUP_REMOVED lines=14> */
.L_x_3815:
        /* <DEDUP_REMOVED lines=17> */
.L_x_3818:
[----:B------:R-:W-:-:S04]  /*c250*/  SHF.R.U32.HI R3, RZ, 0x18, R3 ;  /* 0x00000018ff037819 */ /* 0x000fc80000011603 */
[----:B------:R-:W-:-:S04]  /*c260*/  LOP3.LUT R0, R0, 0x80, R3, 0xf8, !PT ;  /* 0x0000008000007812 */ /* 0x000fc800078ef803 */
[----:B------:R-:W-:-:S07]  /*c270*/  PRMT R8, R0, 0x7610, R8 ;  /* 0x0000761000087816 */ /* 0x000fce0000000008 */
.L_x_3817:
[----:B------:R-:W-:Y:S05]  /*c280*/  BSYNC.RECONVERGENT B0 ;  /* 0x0000000000007941 */ /* 0x000fea0003800200 */
.L_x_3816:
[----:B------:R-:W-:Y:S01]  /*c290*/  STG.E.U8 desc[UR36][R16.64], R8 ;  /* 0x0000000810007986 */ /* 0x000fe2000c101124 */
[----:B------:R-:W-:Y:S05]  /*c2a0*/  EXIT ;  /* 0x000000000000794d */ /* 0x000fea0003800000 */
.L_x_3814:
        /* <DEDUP_REMOVED lines=17> */
.L_x_3821:
[----:B------:R-:W-:-:S04]  /*c3c0*/  SHF.R.U32.HI R3, RZ, 0x18, R3 ;  /* 0x00000018ff037819 */ /* 0x000fc80000011603 */
[----:B------:R-:W-:-:S04]  /*c3d0*/  LOP3.LUT R0, R0, 0x80, R3, 0xf8, !PT ;  /* 0x0000008000007812 */ /* 0x000fc800078ef803 */
[----:B------:R-:W-:-:S07]  /*c3e0*/  PRMT R8, R0, 0x7610, R8 ;  /* 0x0000761000087816 */ /* 0x000fce0000000008 */
.L_x_3820:
[----:B------:R-:W-:Y:S05]  /*c3f0*/  BSYNC.RECONVERGENT B0 ;  /* 0x0000000000007941 */ /* 0x000fea0003800200 */
.L_x_3819:
[----:B------:R-:W-:Y:S01]  /*c400*/  STG.E.U8 desc[UR36][R16.64], R8 ;  /* 0x0000000810007986 */ /* 0x000fe2000c101124 */
[----:B------:R-:W-:Y:S05]  /*c410*/  EXIT ;  /* 0x000000000000794d */ /* 0x000fea0003800000 */
.L_x_3813:
        /* <DEDUP_REMOVED lines=22> */
.L_x_3823:
[----:B-1----:R-:W-:-:S06]  /*c580*/  SHF.L.U32 R3, R3, 0x10, RZ ;  /* 0x0000001003037819 */ /* 0x002fcc00000006ff */
[----:B------:R-:W1:Y:S02]  /*c590*/  F2I.U64.TRUNC R2, R3 ;  /* 0x0000000300027311 */ /* 0x000e64000020d800 */
[----:B-1----:R-:W-:Y:S01]  /*c5a0*/  STG.E.64 desc[UR36][R16.64], R2 ;  /* 0x0000000210007986 */ /* 0x002fe2000c101b24 */
[----:B------:R-:W-:Y:S05]  /*c5b0*/  EXIT ;  /* 0x000000000000794d */ /* 0x000fea0003800000 */
.L_x_3822:
[----:B-1----:R-:W-:-:S06]  /*c5c0*/  IMAD.U32 R3, R3, 0x10000, RZ ;  /* 0x0001000003037824 */ /* 0x002fcc00078e00ff */
[----:B------:R-:W1:Y:S02]  /*c5d0*/  F2I.FTZ.U32.TRUNC.NTZ R3, R3 ;  /* 0x0000000300037305 */ /* 0x000e64000021f000 */
[----:B-1----:R-:W-:Y:S01]  /*c5e0*/  STG.E desc[UR36][R16.64], R3 ;  /* 0x0000000310007986 */ /* 0x002fe2000c101924 */
[----:B------:R-:W-:Y:S05]  /*c5f0*/  EXIT ;  /* 0x000000000000794d */ /* 0x000fea0003800000 */
.L_x_3812:
        /* <DEDUP_REMOVED lines=11> */
.L_x_3825:
[----:B-1----:R-:W-:Y:S02]  /*c6b0*/  SHF.L.U32 R3, R3, 0x10, RZ ;  /* 0x0000001003037819 */ /* 0x002fe400000006ff */
[----:B------:R-:W-:-:S03]  /*c6c0*/  CS2R R6, SRZ ;  /* 0x0000000000067805 */ /* 0x000fc6000001ff00 */
[----:B------:R-:W-:-:S04]  /*c6d0*/  FMUL.FTZ R3, R3, 1 ;  /* 0x3f80000003037820 */ /* 0x000fc80000410000 */
[----:B------:R-:W1:Y:S02]  /*c6e0*/  F2F.F64.F32 R4, R3 ;  /* 0x0000000300047310 */ /* 0x000e640000201800 */
[----:B-1----:R-:W-:Y:S01]  /*c6f0*/  STG.E.128 desc[UR36][R16.64], R4 ;  /* 0x0000000410007986 */ /* 0x002fe2000c101d24 */
[----:B------:R-:W-:Y:S05]  /*c700*/  EXIT ;  /* 0x000000000000794d */ /* 0x000fea0003800000 */
.L_x_3824:
[----:B------:R-:W-:-:S09]  /*c710*/  UISETP.NE.AND UP0, UPT, UR4, 0xf, UPT ;  /* 0x0000000f0400788c */ /* 0x000fd2000bf05270 */
[----:B------:R-:W-:Y:S05]  /*c720*/  BRA.U !UP0, `(.L_x_3826) ;  /* 0x0000000108e87547 */ /* 0x000fea000b800000 */
[----:B------:R-:W-:-:S09]  /*c730*/  UISETP.NE.AND UP0, UPT, UR4, 0x17, UPT ;  /* 0x000000170400788c */ /* 0x000fd2000bf05270 */
[----:B------:R-:W-:Y:S05]  /*c740*/  BRA.U !UP0, `(.L_x_3827) ;  /* 0x0000000108907547 */ /* 0x000fea000b800000 */
[----:B------:R-:W-:-:S09]  /*c750*/  UISETP.NE.AND UP0, UPT, UR4, 0x18, UPT ;  /* 0x000000180400788c */ /* 0x000fd2000bf05270 */
[----:B------:R-:W-:Y:S05]  /*c760*/  BRA.U !UP0, `(.L_x_3828) ;  /* 0x0000000108447547 */ /* 0x000fea000b800000 */
.L_x_3805:
        /* <DEDUP_REMOVED lines=16> */
.L_x_3829:
[----:B------:R-:W-:Y:S05]  /*c870*/  EXIT ;  /* 0x000000000000794d */ /* 0x000fea0003800000 */
.L_x_3828:
        /* <DEDUP_REMOVED lines=13> */
.L_x_3831:
[----:B------:R-:W-:Y:S05]  /*c950*/  BSYNC.RECONVERGENT B0 ;  /* 0x0000000000007941 */ /* 0x000fea0003800200 */
.L_x_3830:
[----:B------:R-:W-:-:S05]  /*c960*/  LOP3.LUT R3, R0, 0x80, R3, 0xf8, !PT ;  /* 0x0000008000037812 */ /* 0x000fca00078ef803 */
[----:B------:R-:W-:Y:S01]  /*c970*/  STG.E.U8 desc[UR36][R16.64], R3 ;  /* 0x0000000310007986 */ /* 0x000fe2000c101124 */
[----:B------:R-:W-:Y:S05]  /*c980*/  EXIT ;  /* 0x000000000000794d */ /* 0x000fea0003800000 */
.L_x_3827:
        /* <DEDUP_REMOVED lines=12> */
.L_x_3833:
[----:B0-----:R-:W-:Y:S01]  /*ca50*/  IMAD.MOV.U32 R0, RZ, RZ, 0x7f ;  /* 0x0000007fff007424 */ /* 0x001fe200078e00ff */
[----:B------:R-:W-:-:S04]  /*ca60*/  ISETP.GT.U32.AND P0, PT, R2, 0x7f800000, PT ;  /* 0x7f8000000200780c */ /* 0x000fc80003f04070 */
[----:B------:R-:W-:-:S09]  /*ca70*/  SEL R0, R0, 0x7c, P0 ;  /* 0x0000007c00007807 */ /* 0x000fd20000000000 */
.L_x_3834:
[----:B------:R-:W-:Y:S05]  /*ca80*/  BSYNC.RECONVERGENT B0 ;  /* 0x0000000000007941 */ /* 0x000fea0003800200 */
.L_x_3832:
[----:B------:R-:W-:-:S04]  /*ca90*/  SHF.R.U32.HI R3, RZ, 0x18, R3 ;  /* 0x00000018ff037819 */ /* 0x000fc80000011603 */
[----:B------:R-:W-:-:S05]  /*caa0*/  LOP3.LUT R3, R0, 0x80, R3, 0xf8, !PT ;  /* 0x0000008000037812 */ /* 0x000fca00078ef803 */
[----:B------:R-:W-:Y:S01]  /*cab0*/  STG.E.U8 desc[UR36][R16.64], R3 ;  /* 0x0000000310007986 */ /* 0x000fe2000c101124 */
[----:B------:R-:W-:Y:S05]  /*cac0*/  EXIT ;  /* 0x000000000000794d */ /* 0x000fea0003800000 */
.L_x_3826:
[----:B-1----:R-:W-:Y:S01]  /*cad0*/  STG.E.U16 desc[UR36][R16.64], R3 ;  /* 0x0000000310007986 */ /* 0x002fe2000c101524 */
[----:B------:R-:W-:Y:S05]  /*cae0*/  EXIT ;  /* 0x000000000000794d */ /* 0x000fea0003800000 */
.L_x_3835:
        /* <DEDUP_REMOVED lines=9> */
.L_x_8015:


//--------------------- .text._ZN2at6native27unrolled_elementwise_kernelINS0_13AUnaryFunctorIN3c108BFloat16ES4_S4_ZZZNS0_20copysign_kernel_cudaERNS_18TensorIteratorBaseEENKUlvE_clEvENKUlvE1_clEvEUlS4_S4_E_EESt5arrayIPcLm2EELi4E23TrivialOffsetCalculatorILi1EjESF_NS0_6memory12LoadWithCastILi1EEENSG_13StoreWithCastILi1EEEEEviT_T0_T2_T3_T4_T5_ --------------------------
	.section	.text._ZN2at6native27unrolled_elementwise_kernelINS0_13AUnaryFunctorIN3c108BFloat16ES4_S4_ZZZNS0_20copysign_kernel_cudaERNS_18TensorIteratorBaseEENKUlvE_clEvENKUlvE1_clEvEUlS4_S4_E_EESt5arrayIPcLm2EELi4E23TrivialOffsetCalculatorILi1EjESF_NS0_6memory12LoadWithCastILi1EEENSG_13StoreWithCastILi1EEEEEviT_T0_T2_T3_T4_T5_,"ax",@progbits
	.align	128
        .global         _ZN2at6native27unrolled_elementwise_kernelINS0_13AUnaryFunctorIN3c108BFloat16ES4_S4_ZZZNS0_20copysign_kernel_cudaERNS_18TensorIteratorBaseEENKUlvE_clEvENKUlvE1_clEvEUlS4_S4_E_EESt5arrayIPcLm2EELi4E23TrivialOffsetCalculatorILi1EjESF_NS0_6memory12LoadWithCastILi1EEENSG_13StoreWithCastILi1EEEEEviT_T0_T2_T3_T4_T5_
        .type           _ZN2at6native27unrolled_elementwise_kernelINS0_13AUnaryFunctorIN3c108BFloat16ES4_S4_ZZZNS0_20copysign_kernel_cudaERNS_18TensorIteratorBaseEENKUlvE_clEvENKUlvE1_clEvEUlS4_S4_E_EESt5arrayIPcLm2EELi4E23TrivialOffsetCalculatorILi1EjESF_NS0_6memory12LoadWithCastILi1EEENSG_13StoreWithCastILi1EEEEEviT_T0_T2_T3_T4_T5_,@function
        .size           _ZN2at6native27unrolled_elementwise_kernelINS0_13AUnaryFunctorIN3c108BFloat16ES4_S4_ZZZNS0_20copysign_kernel_cudaERNS_18TensorIteratorBaseEENKUlvE_clEvENKUlvE1_clEvEUlS4_S4_E_EESt5arrayIPcLm2EELi4E23TrivialOffsetCalculatorILi1EjESF_NS0_6memory12LoadWithCastILi1EEENSG_13StoreWithCastILi1EEEEEviT_T0_T2_T3_T4_T5_,(.L_x_8016 - _ZN2at6native27unrolled_elementwise_kernelINS0_13AUnaryFunctorIN3c108BFloat16ES4_S4_ZZZNS0_20copysign_kernel_cudaERNS_18TensorIteratorBaseEENKUlvE_clEvENKUlvE1_clEvEUlS4_S4_E_EESt5arrayIPcLm2EELi4E23TrivialOffsetCalculatorILi1EjESF_NS0_6memory12LoadWithCastILi1EEENSG_13StoreWithCastILi1EEEEEviT_T0_T2_T3_T4_T5_)
        .other          _ZN2at6native27unrolled_elementwise_kernelINS0_13AUnaryFunctorIN3c108BFloat16ES4_S4_ZZZNS0_20copysign_kernel_cudaERNS_18TensorIteratorBaseEENKUlvE_clEvENKUlvE1_clEvEUlS4_S4_E_EESt5arrayIPcLm2EELi4E23TrivialOffsetCalculatorILi1EjESF_NS0_6memory12LoadWithCastILi1EEENSG_13StoreWithCastILi1EEEEEviT_T0_T2_T3_T4_T5_,@"STO_CUDA_ENTRY STV_DEFAULT"
_ZN2at6native27unrolled_elementwise_kernelINS0_13AUnaryFunctorIN3c108BFloat16ES4_S4_ZZZNS0_20copysign_kernel_cudaERNS_18TensorIteratorBaseEENKUlvE_clEvENKUlvE1_clEvEUlS4_S4_E_EESt5arrayIPcLm2EELi4E23TrivialOffsetCalculatorILi1EjESF_NS0_6memory12LoadWithCastILi1EEENSG_13StoreWithCastILi1EEEEEviT_T0_T2_T3_T4_T5_:
.text._ZN2at6native27unrolled_elementwise_kernelINS0_13AUnaryFunctorIN3c108BFloat16ES4_S4_ZZZNS0_20copysign_kernel_cudaERNS_18TensorIteratorBaseEENKUlvE_clEvENKUlvE1_clEvEUlS4_S4_E_EESt5arrayIPcLm2EELi4E23TrivialOffsetCalculatorILi1EjESF_NS0_6memory12LoadWithCastILi1EEENSG_13StoreWithCastILi1EEEEEviT_T0_T2_T3_T4_T5_:
        /* <DEDUP_REMOVED lines=34> */
.L_x_3841:
[----:B------:R-:W2:Y:S02]  /*0220*/  LDG.E.U8 R4, desc[UR36][R4.64] ;  /* 0x0000002404047981 */ /* 0x000ea4000c1e1100 */
[----:B--2---:R-:W-:-:S04]  /*0230*/  I2FP.F32.U32 R0, R4 ;  /* 0x0000000400007245 */ /* 0x004fc80000201000 */
[----:B------:R-:W-:-:S04]  /*0240*/  F2FP.BF16.F32.PACK_AB R0, RZ, R0 ;  /* 0x00000000ff00723e */ /* 0x000fc800000010ff */
[----:B------:R-:W-:Y:S01]  /*0250*/  PRMT R17, R0, 0x7610, R17 ;  /* 0x0000761000117816 */ /* 0x000fe20000000011 */
[----:B------:R-:W-:Y:S06]  /*0260*/  BRA `(.L_x_3843) ;  /* 0x0000000c00e47947 */ /* 0x000fec0003800000 */
.L_x_3840:
        /* <DEDUP_REMOVED lines=11> */
.L_x_3845:
[----:B------:R-:W2:Y:S02]  /*0320*/  LDG.E R4, desc[UR36][R4.64] ;  /* 0x0000002404047981 */ /* 0x000ea4000c1e1900 */
[----:B--2---:R-:W-:-:S04]  /*0330*/  I2FP.F32.S32 R0, R4 ;  /* 0x0000000400007245 */ /* 0x004fc80000201400 */
[----:B------:R-:W-:-:S04]  /*0340*/  F2FP.BF16.F32.PACK_AB R0, RZ, R0 ;  /* 0x00000000ff00723e */ /* 0x000fc800000010ff */
[----:B------:R-:W-:Y:S01]  /*0350*/  PRMT R17, R0, 0x7610, R17 ;  /* 0x0000761000117816 */ /* 0x000fe20000000011 */
[----:B------:R-:W-:Y:S06]  /*0360*/  BRA `(.L_x_3843) ;  /* 0x0000000c00a47947 */ /* 0x000fec0003800000 */
.L_x_3844:
[----:B------:R-:W2:Y:S02]  /*0370*/  LDG.E.U16 R4, desc[UR36][R4.64] ;  /* 0x0000002404047981 */ /* 0x000ea4000c1e1500 */
[----:B--2---:R-:W0:Y:S02]  /*0380*/  I2F.S16 R0, R4 ;  /* 0x0000000400007306 */ /* 0x004e240000101400 */
[----:B0-----:R-:W-:-:S04]  /*0390*/  F2FP.BF16.F32.PACK_AB R0, RZ, R0 ;  /* 0x00000000ff00723e */ /* 0x001fc800000010ff */
[----:B------:R-:W-:Y:S01]  /*03a0*/  PRMT R17, R0, 0x7610, R17 ;  /* 0x0000761000117816 */ /* 0x000fe20000000011 */
[----:B------:R-:W-:Y:S06]  /*03b0*/  BRA `(.L_x_3843) ;  /* 0x0000000c00907947 */ /* 0x000fec0003800000 */
.L_x_3839:
        /* <DEDUP_REMOVED lines=9> */
.L_x_3847:
[----:B------:R-:W2:Y:S02]  /*0450*/  LDG.E.U16 R0, desc[UR36][R4.64] ;  /* 0x0000002404007981 */ /* 0x000ea4000c1e1500 */
[----:B--2---:R-:W-:-:S05]  /*0460*/  HADD2.F32 R0, -RZ, R0.H0_H0 ;  /* 0x20000000ff007230 */ /* 0x004fca0000004100 */
[----:B------:R-:W-:-:S04]  /*0470*/  F2FP.BF16.F32.PACK_AB R0, RZ, R0 ;  /* 0x00000000ff00723e */ /* 0x000fc800000010ff */
[----:B------:R-:W-:Y:S01]  /*0480*/  PRMT R17, R0, 0x7610, R17 ;  /* 0x0000761000117816 */ /* 0x000fe20000000011 */
[----:B------:R-:W-:Y:S06]  /*0490*/  BRA `(.L_x_3843) ;  /* 0x0000000c00587947 */ /* 0x000fec0003800000 */
.L_x_3846:
        /* <DEDUP_REMOVED lines=9> */
.L_x_3849:
[----:B------:R-:W2:Y:S02]  /*0530*/  LDG.E.U16 R4, desc[UR36][R4.64] ;  /* 0x0000002404047981 */ /* 0x000ea4000c1e1500 */
[----:B--2---:R-:W-:-:S05]  /*0540*/  HADD2.F32 R0, -RZ, R4.H0_H0 ;  /* 0x20000004ff007230 */ /* 0x004fca0000004100 */
[----:B------:R-:W-:-:S04]  /*0550*/  F2FP.BF16.F32.PACK_AB R0, RZ, R0 ;  /* 0x00000000ff00723e */ /* 0x000fc800000010ff */
[----:B------:R-:W-:Y:S01]  /*0560*/  PRMT R17, R0, 0x7610, R17 ;  /* 0x0000761000117816 */ /* 0x000fe20000000011 */
[----:B------:R-:W-:Y:S06]  /*0570*/  BRA `(.L_x_3843) ;  /* 0x0000000c00207947 */ /* 0x000fec0003800000 */
.L_x_3848:
        /* <DEDUP_REMOVED lines=13> */
.L_x_3838:
        /* <DEDUP_REMOVED lines=14> */
.L_x_3852:
        /* <DEDUP_REMOVED lines=13> */
.L_x_3851:
        /* <DEDUP_REMOVED lines=27> */
.L_x_3854:
        /* <DEDUP_REMOVED lines=15> */
.L_x_3853:
[----:B------:R0:W5:Y:S01]  /*0aa0*/  LDG.E.U16 R17, desc[UR36][R4.64] ;  /* 0x0000002404117981 */ /* 0x000162000c1e1500 */
[----:B------:R-:W-:Y:S05]  /*0ab0*/  BRA `(.L_x_3843) ;  /* 0x0000000400d07947 */ /* 0x000fea0003800000 */
.L_x_3850:
        /* <DEDUP_REMOVED lines=13> */
.L_x_3857:
        /* <DEDUP_REMOVED lines=21> */
.L_x_3861:
[----:B------:R-:W-:Y:S05]  /*0ce0*/  BSYNC.RECONVERGENT B1 ;  /* 0x0000000000017941 */ /* 0x000fea0003800200 */
.L_x_3860:
[----:B------:R-:W-:Y:S01]  /*0cf0*/  IMAD.SHL.U32 R0, R0, 0x100000, RZ ;  /* 0x0010000000007824 */ /* 0x000fe200078e00ff */
[----:B------:R-:W-:-:S04]  /*0d00*/  LEA R3, R3, 0x3b800000, 0x17 ;  /* 0x3b80000003037811 */ /* 0x000fc800078eb8ff */
[----:B------:R-:W-:-:S07]  /*0d10*/  LOP3.LUT R0, R3, R0, R7, 0xfe, !PT ;  /* 0x0000000003007212 */ /* 0x000fce00078efe07 */
.L_x_3859:
[----:B------:R-:W-:Y:S05]  /*0d20*/  BSYNC.RECONVERGENT B0 ;  /* 0x0000000000007941 */ /* 0x000fea0003800200 */
.L_x_3858:
[----:B------:R-:W-:-:S04]  /*0d30*/  F2FP.BF16.F32.PACK_AB R0, RZ, R0 ;  /* 0x00000000ff00723e */ /* 0x000fc800000010ff */
[----:B------:R-:W-:Y:S01]  /*0d40*/  PRMT R17, R0, 0x7610, R17 ;  /* 0x0000761000117816 */ /* 0x000fe20000000011 */
[----:B------:R-:W-:Y:S06]  /*0d50*/  BRA `(.L_x_3843) ;  /* 0x0000000400287947 */ /* 0x000fec0003800000 */
.L_x_3856:
        /* <DEDUP_REMOVED lines=21> */
.L_x_3865:
[----:B------:R-:W-:Y:S05]  /*0eb0*/  BSYNC.RECONVERGENT B1 ;  /* 0x0000000000017941 */ /* 0x000fea0003800200 */
.L_x_3864:
[----:B------:R-:W-:Y:S01]  /*0ec0*/  IMAD.SHL.U32 R0, R0, 0x200000, RZ ;  /* 0x0020000000007824 */ /* 0x000fe200078e00ff */
[----:B------:R-:W-:-:S04]  /*0ed0*/  LEA R3, R3, 0x37800000, 0x17 ;  /* 0x3780000003037811 */ /* 0x000fc800078eb8ff */
[----:B------:R-:W-:-:S07]  /*0ee0*/  LOP3.LUT R0, R3, R0, R7, 0xfe, !PT ;  /* 0x0000000003007212 */ /* 0x000fce00078efe07 */
.L_x_3863:
[----:B------:R-:W-:Y:S05]  /*0ef0*/  BSYNC.RECONVERGENT B0 ;  /* 0x0000000000007941 */ /* 0x000fea0003800200 */
.L_x_3862:
[----:B------:R-:W-:-:S04]  /*0f00*/  F2FP.BF16.F32.PACK_AB R0, RZ, R0 ;  /* 0x00000000ff00723e */ /* 0x000fc800000010ff */
[----:B------:R-:W-:Y:S01]  /*0f10*/  PRMT R17, R0, 0x7610, R17 ;  /* 0x0000761000117816 */ /* 0x000fe20000000011 */
[----:B------:R-:W-:Y:S06]  /*0f20*/  BRA `(.L_x_3843) ;  /* 0x0000000000b47947 */ /* 0x000fec0003800000 */
.L_x_3855:
[----:B------:R-:W-:-:S09]  /*0f30*/  UISETP.NE.AND UP0, UPT, UR4, 0x1c, UPT ;  /* 0x0000001c0400788c */ /* 0x000fd2000bf05270 */
[----:B------:R-:W-:Y:S05]  /*0f40*/  BRA.U !UP0, `(.L_x_3866) ;  /* 0x00000001089c7547 */ /* 0x000fea000b800000 */
[----:B------:R-:W-:-:S09]  /*0f50*/  UISETP.NE.AND UP0, UPT, UR4, 0x1d, UPT ;  /* 0x0000001d0400788c */ /* 0x000fd2000bf05270 */
[----:B------:R-:W-:Y:S05]  /*0f60*/  BRA.U !UP0, `(.L_x_3867) ;  /* 0x0000000108807547 */ /* 0x000fea000b800000 */
[----:B------:R-:W-:-:S09]  /*0f70*/  UISETP.NE.AND UP0, UPT, UR4, 0x2c, UPT ;  /* 0x0000002c0400788c */ /* 0x000fd2000bf05270 */
[----:B------:R-:W-:Y:S05]  /*0f80*/  BRA.U !UP0, `(.L_x_3868) ;  /* 0x0000000108487547 */ /* 0x000fea000b800000 */
.L_x_3842:
        /* <DEDUP_REMOVED lines=16> */
.L_x_3869:
[----:B------:R-:W-:Y:S01]  /*1090*/  PRMT R17, RZ, 0x7610, R17 ;  /* 0x00007610ff117816 */ /* 0x000fe20000000011 */
[----:B------:R-:W-:Y:S06]  /*10a0*/  BRA `(.L_x_3843) ;  /* 0x0000000000547947 */ /* 0x000fec0003800000 */
.L_x_3868:
        /* <DEDUP_REMOVED lines=8> */
.L_x_3871:
[----:B------:R-:W-:Y:S05]  /*1130*/  BSYNC.RECONVERGENT B0 ;  /* 0x0000000000007941 */ /* 0x000fea0003800200 */
.L_x_3870:
[----:B------:R-:W-:-:S04]  /*1140*/  F2FP.BF16.F32.PACK_AB R0, RZ, R0 ;  /* 0x00000000ff00723e */ /* 0x000fc800000010ff */
[----:B------:R-:W-:Y:S01]  /*1150*/  PRMT R17, R0, 0x7610, R17 ;  /* 0x0000761000117816 */ /* 0x000fe20000000011 */
[----:B------:R-:W-:Y:S06]  /*1160*/  BRA `(.L_x_3843) ;  /* 0x0000000000247947 */ /* 0x000fec0003800000 */
.L_x_3867:
[----:B------:R-:W2:Y:S02]  /*1170*/  LDG.E.64 R4, desc[UR36][R4.64] ;  /* 0x0000002404047981 */ /* 0x000ea4000c1e1b00 */
[----:B--2---:R-:W0:Y:S02]  /*1180*/  I2F.U64 R0, R4 ;  /* 0x0000000400007312 */ /* 0x004e240000301000 */
[----:B0-----:R-:W-:-:S04]  /*1190*/  F2FP.BF16.F32.PACK_AB R0, RZ, R0 ;  /* 0x00000000ff00723e */ /* 0x001fc800000010ff */
[----:B------:R-:W-:Y:S01]  /*11a0*/  PRMT R17, R0, 0x7610, R17 ;  /* 0x0000761000117816 */ /* 0x000fe20000000011 */
[----:B------:R-:W-:Y:S06]  /*11b0*/  BRA `(.L_x_3843) ;  /* 0x0000000000107947 */ /* 0x000fec0003800000 */
.L_x_3866:
[----:B------:R-:W2:Y:S02]  /*11c0*/  LDG.E R4, desc[UR36][R4.64] ;  /* 0x0000002404047981 */ /* 0x000ea4000c1e1900 */
[----:B--2---:R-:W-:-:S04]  /*11d0*/  I2FP.F32.U32 R0, R4 ;  /* 0x0000000400007245 */ /* 0x004fc80000201000 */
[----:B------:R-:W-:-:S04]  /*11e0*/  F2FP.BF16.F32.PACK_AB R0, RZ, R0 ;  /* 0x00000000ff00723e */ /* 0x000fc800000010ff */
[----:B------:R-:W-:-:S07]  /*11f0*/  PRMT R17, R0, 0x7610, R17 ;  /* 0x0000761000117816 */ /* 0x000fce0000000011 */
.L_x_3843:
[----:B------:R-:W-:-:S07]  /*1200*/  VIADD R23, R25, 0x80 ;  /* 0x0000008019177836 */ /* 0x000fce0000000000 */
.L_x_3837:
[----:B------:R-:W-:Y:S05]  /*1210*/  BSYNC.RECONVERGENT B6 ;  /* 0x0000000000067941 */ /* 0x000fea0003800200 */
.L_x_3836:
        /* <DEDUP_REMOVED lines=26> */
.L_x_3877:
[----:B------:R-:W2:Y:S02]  /*13c0*/  LDG.E.U8 R4, desc[UR36][R4.64] ;  /* 0x0000002404047981 */ /* 0x000ea4000c1e1100 */
[----:B--2---:R-:W-:-:S04]  /*13d0*/  I2FP.F32.U32 R0, R4 ;  /* 0x0000000400007245 */ /* 0x004fc80000201000 */
[----:B------:R-:W-:-:S04]  /*13e0*/  F2FP.BF16.F32.PACK_AB R0, RZ, R0 ;  /* 0x00000000ff00723e */ /* 0x000fc800000010ff */
[----:B------:R-:W-:Y:S01]  /*13f0*/  PRMT R18, R0, 0x7610, R18 ;  /* 0x0000761000127816 */ /* 0x000fe20000000012 */
[----:B------:R-:W-:Y:S06]  /*1400*/  BRA `(.L_x_3879) ;  /* 0x0000000c00e47947 */ /* 0x000fec0003800000 */
.L_x_3876:
        /* <DEDUP_REMOVED lines=11> */
.L_x_3881:
[----:B------:R-:W2:Y:S02]  /*14c0*/  LDG.E R4, desc[UR36][R4.64] ;  /* 0x0000002404047981 */ /* 0x000ea4000c1e1900 */
[----:B--2---:R-:W-:-:S04]  /*14d0*/  I2FP.F32.S32 R0, R4 ;  /* 0x0000000400007245 */ /* 0x004fc80000201400 */
[----:B------:R-:W-:-:S04]  /*14e0*/  F2FP.BF16.F32.PACK_AB R0, RZ, R0 ;  /* 0x00000000ff00723e */ /* 0x000fc800000010ff */
[----:B------:R-:W-:Y:S01]  /*14f0*/  PRMT R18, R0, 0x7610, R18 ;  /* 0x0000761000127816 */ /* 0x000fe20000000012 */
[----:B------:R-:W-:Y:S06]  /*1500*/  BRA `(.L_x_3879) ;  /* 0x0000000c00a47947 */ /* 0x000fec0003800000 */
.L_x_3880:
[----:B------:R-:W2:Y:S02]  /*1510*/  LDG.E.U16 R4, desc[UR36][R4.64] ;  /* 0x0000002404047981 */ /* 0x000ea4000c1e1500 */
[----:B--2---:R-:W0:Y:S02]  /*1520*/  I2F.S16 R0, R4 ;  /* 0x0000000400007306 */ /* 0x004e240000101400 */
[----:B0-----:R-:W-:-:S04]  /*1530*/  F2FP.BF16.F32.PACK_AB R0, RZ, R0 ;  /* 0x00000000ff00723e */ /* 0x001fc800000010ff */
[----:B------:R-:W-:Y:S01]  /*1540*/  PRMT R18, R0, 0x7610, R18 ;  /* 0x0000761000127816 */ /* 0x000fe20000000012 */
[----:B------:R-:W-:Y:S06]  /*1550*/  BRA `(.L_x_3879) ;  /* 0x0000000c00907947 */ /* 0x000fec0003800000 */
.L_x_3875:
        /* <DEDUP_REMOVED lines=9> */
.L_x_3883:
[----:B------:R-:W2:Y:S02]  /*15f0*/  LDG.E.U16 R0, desc[UR36][R4.64] ;  /* 0x0000002404007981 */ /* 0x000ea4000c1e1500 */
[----:B--2---:R-:W-:-:S05]  /*1600*/  HADD2.F32 R0, -RZ, R0.H0_H0 ;  /* 0x20000000ff007230 */ /* 0x004fca0000004100 */
[----:B------:R-:W-:-:S04]  /*1610*/  F2FP.BF16.F32.PACK_AB R0, RZ, R0 ;  /* 0x00000000ff00723e */ /* 0x000fc800000010ff */
[----:B------:R-:W-:Y:S01]  /*1620*/  PRMT R18, R0, 0x7610, R18 ;  /* 0x0000761000127816 */ /* 0x000fe20000000012 */
[----:B------:R-:W-:Y:S06]  /*1630*/  BRA `(.L_x_3879) ;  /* 0x0000000c00587947 */ /* 0x000fec0003800000 */
.L_x_3882:
        /* <DEDUP_REMOVED lines=9> */
.L_x_3885:
[----:B------:R-:W2:Y:S02]  /*16d0*/  LDG.E.U16 R4, desc[UR36][R4.64] ;  /* 0x0000002404047981 */ /* 0x000ea4000c1e1500 */
[----:B--2---:R-:W-:-:S05]  /*16e0*/  HADD2.F32 R0, -RZ, R4.H0_H0 ;  /* 0x20000004ff007230 */ /* 0x004fca0000004100 */
[----:B------:R-:W-:-:S04]  /*16f0*/  F2FP.BF16.F32.PACK_AB R0, RZ, R0 ;  /* 0x00000000ff00723e */ /* 0x000fc800000010ff */
[----:B------:R-:W-:Y:S01]  /*1700*/  PRMT R18, R0, 0x7610, R18 ;  /* 0x0000761000127816 */ /* 0x000fe20000000012 */
[----:B------:R-:W-:Y:S06]  /*1710*/  BRA `(.L_x_3879) ;  /* 0x0000000c00207947 */ /* 0x000fec0003800000 */
.L_x_3884:
        /* <DEDUP_REMOVED lines=13> */
.L_x_3874:
        /* <DEDUP_REMOVED lines=14> */
.L_x_3888:
        /* <DEDUP_REMOVED lines=13> */
.L_x_3887:
        /* <DEDUP_REMOVED lines=27> */
.L_x_3890:
        /* <DEDUP_REMOVED lines=15> */
.L_x_3889:
[----:B------:R0:W5:Y:S01]  /*1c40*/  LDG.E.U16 R18, desc[UR36][R4.64] ;  /* 0x0000002404127981 */ /* 0x000162000c1e1500 */
[----:B------:R-:W-:Y:S05]  /*1c50*/  BRA `(.L_x_3879) ;  /* 0x0000000400d07947 */ /* 0x000fea0003800000 */
.L_x_3886:
        /* <DEDUP_REMOVED lines=13> */
.L_x_3893:
        /* <DEDUP_REMOVED lines=21> */
.L_x_3897:
[----:B------:R-:W-:Y:S05]  /*1e80*/  BSYNC.RECONVERGENT B1 ;  /* 0x0000000000017941 */ /* 0x000fea0003800200 */
.L_x_3896:
[----:B------:R-:W-:Y:S01]  /*1e90*/  IMAD.SHL.U32 R0, R0, 0x100000, RZ ;  /* 0x0010000000007824 */ /* 0x000fe200078e00ff */
[----:B------:R-:W-:-:S04]  /*1ea0*/  LEA R3, R3, 0x3b800000, 0x17 ;  /* 0x3b80000003037811 */ /* 0x000fc800078eb8ff */
[----:B------:R-:W-:-:S07]  /*1eb0*/  LOP3.LUT R0, R3, R0, R7, 0xfe, !PT ;  /* 0x0000000003007212 */ /* 0x000fce00078efe07 */
.L_x_3895:
[----:B------:R-:W-:Y:S05]  /*1ec0*/  BSYNC.RECONVERGENT B0 ;  /* 0x0000000000007941 */ /* 0x000fea0003800200 */
.L_x_3894:
[----:B------:R-:W-:-:S04]  /*1ed0*/  F2FP.BF16.F32.PACK_AB R0, RZ, R0 ;  /* 0x00000000ff00723e */ /* 0x000fc800000010ff */
[----:B------:R-:W-:Y:S01]  /*1ee0*/  PRMT R18, R0, 0x7610, R18 ;  /* 0x0000761000127816 */ /* 0x000fe20000000012 */
[----:B------:R-:W-:Y:S06]  /*1ef0*/  BRA `(.L_x_3879) ;  /* 0x0000000400287947 */ /* 0x000fec0003800000 */
.L_x_3892:
        /* <DEDUP_REMOVED lines=21> */
.L_x_3901:
[----:B------:R-:W-:Y:S05]  /*2050*/  BSYNC.RECONVERGENT B1 ;  /* 0x0000000000017941 */ /* 0x000fea0003800200 */
.L_x_3900:
[----:B------:R-:W-:Y:S01]  /*2060*/  IMAD.SHL.U32 R0, R0, 0x200000, RZ ;  /* 0x0020000000007824 */ /* 0x000fe200078e00ff */
[----:B------:R-:W-:-:S04]  /*2070*/  LEA R3, R3, 0x37800000, 0x17 ;  /* 0x3780000003037811 */ /* 0x000fc800078eb8ff */
[----:B------:R-:W-:-:S07]  /*2080*/  LOP3.LUT R0, R3, R0, R7, 0xfe, !PT ;  /* 0x0000000003007212 */ /* 0x000fce00078efe07 */
.L_x_3899:
[----:B------:R-:W-:Y:S05]  /*2090*/  BSYNC.RECONVERGENT B0 ;  /* 0x0000000000007941 */ /* 0x000fea0003800200 */
.L_x_3898:
[----:B------:R-:W-:-:S04]  /*20a0*/  F2FP.BF16.F32.PACK_AB R0, RZ, R0 ;  /* 0x00000000ff00723e */ /* 0x000fc800000010ff */
[----:B------:R-:W-:Y:S01]  /*20b0*/  PRMT R18, R0, 0x7610, R18 ;  /* 0x0000761000127816 */ /* 0x000fe20000000012 */
[----:B------:R-:W-:Y:S06]  /*20c0*/  BRA `(.L_x_3879) ;  /* 0x0000000000b47947 */ /* 0x000fec0003800000 */
.L_x_3891:
        /* <DEDUP_REMOVED lines=14> */
.L_x_3905:
[----:B------:R-:W-:Y:S05]  /*21b0*/  BSYNC.RECONVERGENT B0 ;  /* 0x0000000000007941 */ /* 0x000fea0003800200 */
.L_x_3904:
[----:B------:R-:W-:-:S04]  /*21c0*/  F2FP.BF16.F32.PACK_AB R0, RZ, R0 ;  /* 0x00000000ff00723e */ /* 0x000fc800000010ff */
[----:B------:R-:W-:Y:S01]  /*21d0*/  PRMT R18, R0, 0x7610, R18 ;  /* 0x0000761000127816 */ /* 0x000fe20000000012 */
[----:B------:R-:W-:Y:S06]  /*21e0*/  BRA `(.L_x_3879) ;  /* 0x00000000006c7947 */ /* 0x000fec0003800000 */
.L_x_3878:
        /* <DEDUP_REMOVED lines=16> */
.L_x_3906:
[----:B------:R-:W-:Y:S01]  /*22f0*/  PRMT R18, RZ, 0x7610, R18 ;  /* 0x00007610ff127816 */ /* 0x000fe20000000012 */
[----:B------:R-:W-:Y:S06]  /*2300*/  BRA `(.L_x_3879) ;  /* 0x0000000000247947 */ /* 0x000fec0003800000 */
.L_x_3903:
[----:B------:R-:W2:Y:S02]  /*2310*/  LDG.E.64 R4, desc[UR36][R4.64] ;  /* 0x0000002404047981 */ /* 0x000ea4000c1e1b00 */
[----:B--2---:R-:W0:Y:S02]  /*2320*/  I2F.U64 R0, R4 ;  /* 0x0000000400007312 */ /* 0x004e240000301000 */
[----:B0-----:R-:W-:-:S04]  /*2330*/  F2FP.BF16.F32.PACK_AB R0, RZ, R0 ;  /* 0x00000000ff00723e */ /* 0x001fc800000010ff */
[----:B------:R-:W-:Y:S01]  /*2340*/  PRMT R18, R0, 0x7610, R18 ;  /* 0x0000761000127816 */ /* 0x000fe20000000012 */
[----:B------:R-:W-:Y:S06]  /*2350*/  BRA `(.L_x_3879) ;  /* 0x0000000000107947 */ /* 0x000fec0003800000 */
.L_x_3902:
[----:B------:R-:W2:Y:S02]  /*2360*/  LDG.E R4, desc[UR36][R4.64] ;  /* 0x0000002404047981 */ /* 0x000ea4000c1e1900 */
[----:B--2---:R-:W-:-:S04]  /*2370*/  I2FP.F32.U32 R0, R4 ;  /* 0x0000000400007245 */ /* 0x004fc80000201000 */
[----:B------:R-:W-:-:S04]  /*2380*/  F2FP.BF16.F32.PACK_AB R0, RZ, R0 ;  /* 0x00000000ff00723e */ /* 0x000fc800000010ff */
[----:B------:R-:W-:-:S07]  /*2390*/  PRMT R18, R0, 0x7610, R18 ;  /* 0x0000761000127816 */ /* 0x000fce0000000012 */
.L_x_3879:
[----:B------:R-:W-:-:S07]  /*23a0*/  VIADD R23, R23, 0x80 ;  /* 0x0000008017177836 */ /* 0x000fce0000000000 */
.L_x_3873:
[----:B------:R-:W-:Y:S05]  /*23b0*/  BSYNC.RECONVERGENT B6 ;  /* 0x0000000000067941 */ /* 0x000fea0003800200 */
.L_x_3872:
        /* <DEDUP_REMOVED lines=26> */
.L_x_3912:
[----:B------:R-:W2:Y:S02]  /*2560*/  LDG.E.U8 R4, desc[UR36][R4.64] ;  /* 0x0000002404047981 */ /* 0x000ea4000c1e1100 */
[----:B--2---:R-:W-:-:S04]  /*2570*/  I2FP.F32.U32 R0, R4 ;  /* 0x0000000400007245 */ /* 0x004fc80000201000 */
[----:B------:R-:W-:-:S04]  /*2580*/  F2FP.BF16.F32.PACK_AB R0, RZ, R0 ;  /* 0x00000000ff00723e */ /* 0x000fc800000010ff */
[----:B------:R-:W-:Y:S01]  /*2590*/  PRMT R19, R0, 0x7610, R19 ;  /* 0x0000761000137816 */ /* 0x000fe20000000013 */
[----:B------:R-:W-:Y:S06]  /*25a0*/  BRA `(.L_x_3914) ;  /* 0x0000000c00e47947 */ /* 0x000fec0003800000 */
.L_x_3911:
        /* <DEDUP_REMOVED lines=11> */
.L_x_3916:
[----:B------:R-:W2:Y:S02]  /*2660*/  LDG.E R4, desc[UR36][R4.64] ;  /* 0x0000002404047981 */ /* 0x000ea4000c1e1900 */
[----:B--2---:R-:W-:-:S04]  /*2670*/  I2FP.F32.S32 R0, R4 ;  /* 0x0000000400007245 */ /* 0x004fc80000201400 */
[----:B------:R-:W-:-:S04]  /*2680*/  F2FP.BF16.F32.PACK_AB R0, RZ, R0 ;  /* 0x00000000ff00723e */ /* 0x000fc800000010ff */
[----:B------:R-:W-:Y:S01]  /*2690*/  PRMT R19, R0, 0x7610, R19 ;  /* 0x0000761000137816 */ /* 0x000fe20000000013 */
[----:B------:R-:W-:Y:S06]  /*26a0*/  BRA `(.L_x_3914) ;  /* 0x0000000c00a47947 */ /* 0x000fec0003800000 */
.L_x_3915:
[----:B------:R-:W2:Y:S02]  /*26b0*/  LDG.E.U16 R4, desc[UR36][R4.64] ;  /* 0x0000002404047981 */ /* 0x000ea4000c1e1500 */
[----:B--2---:R-:W0:Y:S02]  /*26c0*/  I2F.S16 R0, R4 ;  /* 0x0000000400007306 */ /* 0x004e240000101400 */
[----:B0-----:R-:W-:-:S04]  /*26d0*/  F2FP.BF16.F32.PACK_AB R0, RZ, R0 ;  /* 0x00000000ff00723e */ /* 0x001fc800000010ff */
[----:B------:R-:W-:Y:S01]  /*26e0*/  PRMT R19, R0, 0x7610, R19 ;  /* 0x0000761000137816 */ /* 0x000fe20000000013 */
[----:B------:R-:W-:Y:S06]  /*26f0*/  BRA `(.L_x_3914) ;  /* 0x0000000c00907947 */ /* 0x000fec0003800000 */
.L_x_3910:
        /* <DEDUP_REMOVED lines=9> */
.L_x_3918:
[----:B------:R-:W2:Y:S02]  /*2790*/  LDG.E.U16 R0, desc[UR36][R4.64] ;  /* 0x0000002404007981 */ /* 0x000ea4000c1e1500 */
[----:B--2---:R-:W-:-:S05]  /*27a0*/  HADD2.F32 R0, -RZ, R0.H0_H0 ;  /* 0x20000000ff007230 */ /* 0x004fca0000004100 */
[----:B------:R-:W-:-:S04]  /*27b0*/  F2FP.BF16.F32.PACK_AB R0, RZ, R0 ;  /* 0x00000000ff00723e */ /* 0x000fc800000010ff */
[----:B------:R-:W-:Y:S01]  /*27c0*/  PRMT R19, R0, 0x7610, R19 ;  /* 0x0000761000137816 */ /* 0x000fe20000000013 */
[----:B------:R-:W-:Y:S06]  /*27d0*/  BRA `(.L_x_3914) ;  /* 0x0000000c00587947 */ /* 0x000fec0003800000 */
.L_x_3917:
        /* <DEDUP_REMOVED lines=9> */
.L_x_3920:
[----:B------:R-:W2:Y:S02]  /*2870*/  LDG.E.U16 R4, desc[UR36][R4.64] ;  /* 0x0000002404047981 */ /* 0x000ea4000c1e1500 */
[----:B--2---:R-:W-:-:S05]  /*2880*/  HADD2.F32 R0, -RZ, R4.H0_H0 ;  /* 0x20000004ff007230 */ /* 0x004fca0000004100 */
[----:B------:R-:W-:-:S04]  /*2890*/  F2FP.BF16.F32.PACK_AB R0, RZ, R0 ;  /* 0x00000000ff00723e */ /* 0x000fc800000010ff */
[----:B------:R-:W-:Y:S01]  /*28a0*/  PRMT R19, R0, 0x7610, R19 ;  /* 0x0000761000137816 */ /* 0x000fe20000000013 */
[----:B------:R-:W-:Y:S06]  /*28b0*/  BRA `(.L_x_3914) ;  /* 0x0000000c00207947 */ /* 0x000fec0003800000 */
.L_x_3919:
        /* <DEDUP_REMOVED lines=13> */
.L_x_3909:
        /* <DEDUP_REMOVED lines=14> */
.L_x_3923:
        /* <DEDUP_REMOVED lines=13> */
.L_x_3922:
        /* <DEDUP_REMOVED lines=27> */
.L_x_3925:
        /* <DEDUP_REMOVED lines=15> */
.L_x_3924:
[----:B------:R0:W5:Y:S01]  /*2de0*/  LDG.E.U16 R19, desc[UR36][R4.64] ;  /* 0x0000002404137981 */ /* 0x000162000c1e1500 */
[----:B------:R-:W-:Y:S05]  /*2df0*/  BRA `(.L_x_3914) ;  /* 0x0000000400d07947 */ /* 0x000fea0003800000 */
.L_x_3921:
        /* <DEDUP_REMOVED lines=13> */
.L_x_3928:
        /* <DEDUP_REMOVED lines=21> */
.L_x_3932:
[----:B------:R-:W-:Y:S05]  /*3020*/  BSYNC.RECONVERGENT B1 ;  /* 0x0000000000017941 */ /* 0x000fea0003800200 */
.L_x_3931:
[----:B------:R-:W-:Y:S01]  /*3030*/  IMAD.SHL.U32 R0, R0, 0x100000, RZ ;  /* 0x0010000000007824 */ /* 0x000fe200078e00ff */
[----:B------:R-:W-:-:S04]  /*3040*/  LEA R3, R3, 0x3b800000, 0x17 ;  /* 0x3b80000003037811 */ /* 0x000fc800078eb8ff */
[----:B------:R-:W-:-:S07]  /*3050*/  LOP3.LUT R0, R3, R0, R7, 0xfe, !PT ;  /* 0x0000000003007212 */ /* 0x000fce00078efe07 */
.L_x_3930:
[----:B------:R-:W-:Y:S05]  /*3060*/  BSYNC.RECONVERGENT B0 ;  /* 0x0000000000007941 */ /* 0x000fea0003800200 */
.L_x_3929:
[----:B------:R-:W-:-:S04]  /*3070*/  F2FP.BF16.F32.PACK_AB R0, RZ, R0 ;  /* 0x00000000ff00723e */ /* 0x000fc800000010ff */
[----:B------:R-:W-:Y:S01]  /*3080*/  PRMT R19, R0, 0x7610, R19 ;  /* 0x0000761000137816 */ /* 0x000fe20000000013 */
[----:B------:R-:W-:Y:S06]  /*3090*/  BRA `(.L_x_3914) ;  /* 0x0000000400287947 */ /* 0x000fec0003800000 */
.L_x_3927:
        /* <DEDUP_REMOVED lines=21> */
.L_x_3936:
[----:B------:R-:W-:Y:S05]  /*31f0*/  BSYNC.RECONVERGENT B1 ;  /* 0x0000000000017941 */ /* 0x000fea0003800200 */
.L_x_3935:
[----:B------:R-:W-:Y:S01]  /*3200*/  IMAD.SHL.U32 R0, R0, 0x200000, RZ ;  /* 0x0020000000007824 */ /* 0x000fe200078e00ff */
[----:B------:R-:W-:-:S04]  /*3210*/  LEA R3, R3, 0x37800000, 0x17 ;  /* 0x3780000003037811 */ /* 0x000fc800078eb8ff */
[----:B------:R-:W-:-:S07]  /*3220*/  LOP3.LUT R0, R3, R0, R7, 0xfe, !PT ;  /* 0x0000000003007212 */ /* 0x000fce00078efe07 */
.L_x_3934:
[----:B------:R-:W-:Y:S05]  /*3230*/  BSYNC.RECONVERGENT B0 ;  /* 0x0000000000007941 */ /* 0x000fea0003800200 */
.L_x_3933:
[----:B------:R-:W-:-:S04]  /*3240*/  F2FP.BF16.F32.PACK_AB R0, RZ, R0 ;  /* 0x00000000ff00723e */ /* 0x000fc800000010ff */
[----:B------:R-:W-:Y:S01]  /*3250*/  PRMT R19, R0, 0x7610, R19 ;  /* 0x0000761000137816 */ /* 0x000fe20000000013 */
[----:B------:R-:W-:Y:S06]  /*3260*/  BRA `(.L_x_3914) ;  /* 0x0000000000b47947 */ /* 0x000fec0003800000 */
.L_x_3926:
        /* <DEDUP_REMOVED lines=14> */
.L_x_3940:
[----:B------:R-:W-:Y:S05]  /*3350*/  BSYNC.RECONVERGENT B0 ;  /* 0x0000000000007941 */ /* 0x000fea0003800200 */
.L_x_3939:
[----:B------:R-:W-:-:S04]  /*3360*/  F2FP.BF16.F32.PACK_AB R0, RZ, R0 ;  /* 0x00000000ff00723e */ /* 0x000fc800000010ff */
[----:B------:R-:W-:Y:S01]  /*3370*/  PRMT R19, R0, 0x7610, R19 ;  /* 0x0000761000137816 */ /* 0x000fe20000000013 */
[----:B------:R-:W-:Y:S06]  /*3380*/  BRA `(.L_x_3914) ;  /* 0x00000000006c7947 */ /* 0x000fec0003800000 */
.L_x_3913:
        /* <DEDUP_REMOVED lines=16> */
.L_x_3941:
[----:B------:R-:W-:Y:S01]  /*3490*/  PRMT R19, RZ, 0x7610, R19 ;  /* 0x00007610ff137816 */ /* 0x000fe20000000013 */
[----:B------:R-:W-:Y:S06]  /*34a0*/  BRA `(.L_x_3914) ;  /* 0x0000000000247947 */ /* 0x000fec0003800000 */
.L_x_3938:
[----:B------:R-:W2:Y:S02]  /*34b0*/  LDG.E.64 R4, desc[UR36][R4.64] ;  /* 0x0000002404047981 */ /* 0x000ea4000c1e1b00 */
[----:B--2---:R-:W0:Y:S02]  /*34c0*/  I2F.U64 R0, R4 ;  /* 0x0000000400007312 */ /* 0x004e240000301000 */
[----:B0-----:R-:W-:-:S04]  /*34d0*/  F2FP.BF16.F32.PACK_AB R0, RZ, R0 ;  /* 0x00000000ff00723e */ /* 0x001fc800000010ff */
[----:B------:R-:W-:Y:S01]  /*34e0*/  PRMT R19, R0, 0x7610, R19 ;  /* 0x0000761000137816 */ /* 0x000fe20000000013 */
[----:B------:R-:W-:Y:S06]  /*34f0*/  BRA `(.L_x_3914) ;  /* 0x0000000000107947 */ /* 0x000fec0003800000 */
.L_x_3937:
[----:B------:R-:W2:Y:S02]  /*3500*/  LDG.E R4, desc[UR36][R4.64] ;  /* 0x0000002404047981 */ /* 0x000ea4000c1e1900 */
[----:B--2---:R-:W-:-:S04]  /*3510*/  I2FP.F32.U32 R0, R4 ;  /* 0x0000000400007245 */ /* 0x004fc80000201000 */
[----:B------:R-:W-:-:S04]  /*3520*/  F2FP.BF16.F32.PACK_AB R0, RZ, R0 ;  /* 0x00000000ff00723e */ /* 0x000fc800000010ff */
[----:B------:R-:W-:-:S07]  /*3530*/  PRMT R19, R0, 0x7610, R19 ;  /* 0x0000761000137816 */ /* 0x000fce0000000013 */
.L_x_3914:
[----:B------:R-:W-:-:S07]  /*3540*/  VIADD R23, R23, 0x80 ;  /* 0x0000008017177836 */ /* 0x000fce0000000000 */
.L_x_3908:
[----:B------:R-:W-:Y:S05]  /*3550*/  BSYNC.RECONVERGENT B6 ;  /* 0x0000000000067941 */ /* 0x000fea0003800200 */
.L_x_3907:
        /* <DEDUP_REMOVED lines=25> */
.L_x_3947:
[----:B------:R-:W2:Y:S02]  /*36f0*/  LDG.E.U8 R4, desc[UR36][R4.64] ;  /* 0x0000002404047981 */ /* 0x000ea4000c1e1100 */
[----:B--2---:R-:W-:-:S04]  /*3700*/  I2FP.F32.U32 R0, R4 ;  /* 0x0000000400007245 */ /* 0x004fc80000201000 */
[----:B------:R-:W-:Y:S01]  /*3710*/  F2FP.BF16.F32.PACK_AB R0, RZ, R0 ;  /* 0x00000000ff00723e */ /* 0x000fe200000010ff */
[----:B------:R-:W-:Y:S06]  /*3720*/  BRA `(.L_x_3943) ;  /* 0x0000000c00a87947 */ /* 0x000fec0003800000 */
.L_x_3946:
        /* <DEDUP_REMOVED lines=10> */
.L_x_3950:
[----:B------:R-:W2:Y:S02]  /*37d0*/  LDG.E R4, desc[UR36][R4.64] ;  /* 0x0000002404047981 */ /* 0x000ea4000c1e1900 */
[----:B--2---:R-:W-:-:S04]  /*37e0*/  I2FP.F32.S32 R0, R4 ;  /* 0x0000000400007245 */ /* 0x004fc80000201400 */
[----:B------:R-:W-:Y:S01]  /*37f0*/  F2FP.BF16.F32.PACK_AB R0, RZ, R0 ;  /* 0x00000000ff00723e */ /* 0x000fe200000010ff */
[----:B------:R-:W-:Y:S06]  /*3800*/  BRA `(.L_x_3943) ;  /* 0x0000000c00707947 */ /* 0x000fec0003800000 */
.L_x_3949:
[----:B------:R-:W2:Y:S02]  /*3810*/  LDG.E.U16 R4, desc[UR36][R4.64] ;  /* 0x0000002404047981 */ /* 0x000ea4000c1e1500 */
[----:B--2---:R-:W0:Y:S02]  /*3820*/  I2F.S16 R0, R4 ;  /* 0x0000000400007306 */ /* 0x004e240000101400 */
[----:B0-----:R-:W-:Y:S01]  /*3830*/  F2FP.BF16.F32.PACK_AB R0, RZ, R0 ;  /* 0x00000000ff00723e */ /* 0x001fe200000010ff */
[----:B------:R-:W-:Y:S06]  /*3840*/  BRA `(.L_x_3943) ;  /* 0x0000000c00607947 */ /* 0x000fec0003800000 */
.L_x_3945:
        /* <DEDUP_REMOVED lines=9> */
.L_x_3952:
[----:B------:R-:W2:Y:S02]  /*38e0*/  LDG.E.U16 R0, desc[UR36][R4.64] ;  /* 0x0000002404007981 */ /* 0x000ea4000c1e1500 */
[----:B--2---:R-:W-:-:S05]  /*38f0*/  HADD2.F32 R0, -RZ, R0.H0_H0 ;  /* 0x20000000ff007230 */ /* 0x004fca0000004100 */
[----:B------:R-:W-:Y:S01]  /*3900*/  F2FP.BF16.F32.PACK_AB R0, RZ, R0 ;  /* 0x00000000ff00723e */ /* 0x000fe200000010ff */
[----:B------:R-:W-:Y:S06]  /*3910*/  BRA `(.L_x_3943) ;  /* 0x0000000c002c7947 */ /* 0x000fec0003800000 */
.L_x_3951:
        /* <DEDUP_REMOVED lines=9> */
.L_x_3954:
[----:B------:R-:W2:Y:S02]  /*39b0*/  LDG.E.U16 R4, desc[UR36][R4.64] ;  /* 0x0000002404047981 */ /* 0x000ea4000c1e1500 */
[----:B--2---:R-:W-:-:S05]  /*39c0*/  HADD2.F32 R0, -RZ, R4.H0_H0 ;  /* 0x20000004ff007230 */ /* 0x004fca0000004100 */
[----:B------:R-:W-:Y:S01]  /*39d0*/  F2FP.BF16.F32.PACK_AB R0, RZ, R0 ;  /* 0x00000000ff00723e */ /* 0x000fe200000010ff */
[----:B------:R-:W-:Y:S06]  /*39e0*/  BRA `(.L_x_3943) ;  /* 0x0000000800f87947 */ /* 0x000fec0003800000 */
.L_x_3953:
        /* <DEDUP_REMOVED lines=12> */
.L_x_3944:
        /* <DEDUP_REMOVED lines=13> */
.L_x_3957:
        /* <DEDUP_REMOVED lines=12> */
.L_x_3956:
        /* <DEDUP_REMOVED lines=27> */
.L_x_3959:
        /* <DEDUP_REMOVED lines=14> */
.L_x_3958:
[----:B------:R1:W5:Y:S01]  /*3ed0*/  LDG.E.U16 R0, desc[UR36][R4.64] ;  /* 0x0000002404007981 */ /* 0x000362000c1e1500 */
[----:B------:R-:W-:Y:S05]  /*3ee0*/  BRA `(.L_x_3943) ;  /* 0x0000000400b87947 */ /* 0x000fea0003800000 */
.L_x_3955:
        /* <DEDUP_REMOVED lines=12> */
.L_x_3962:
        /* <DEDUP_REMOVED lines=21> */
.L_x_3966:
[----:B------:R-:W-:Y:S05]  /*4100*/  BSYNC.RECONVERGENT B1 ;  /* 0x0000000000017941 */ /* 0x000fea0003800200 */
.L_x_3965:
[----:B------:R-:W-:Y:S01]  /*4110*/  IMAD.SHL.U32 R0, R0, 0x100000, RZ ;  /* 0x0010000000007824 */ /* 0x000fe200078e00ff */
[----:B------:R-:W-:-:S04]  /*4120*/  LEA R3, R3, 0x3b800000, 0x17 ;  /* 0x3b80000003037811 */ /* 0x000fc800078eb8ff */
[----:B------:R-:W-:-:S07]  /*4130*/  LOP3.LUT R0, R3, R0, R7, 0xfe, !PT ;  /* 0x0000000003007212 */ /* 0x000fce00078efe07 */
.L_x_3964:
[----:B------:R-:W-:Y:S05]  /*4140*/  BSYNC.RECONVERGENT B0 ;  /* 0x0000000000007941 */ /* 0x000fea0003800200 */
.L_x_3963:
[----:B------:R-:W-:Y:S01]  /*4150*/  F2FP.BF16.F32.PACK_AB R0, RZ, R0 ;  /* 0x00000000ff00723e */ /* 0x000fe200000010ff */
[----:B------:R-:W-:Y:S06]  /*4160*/  BRA `(.L_x_3943) ;  /* 0x0000000400187947 */ /* 0x000fec0003800000 */
.L_x_3961:
        /* <DEDUP_REMOVED lines=21> */
.L_x_3970:
[----:B------:R-:W-:Y:S05]  /*42c0*/  BSYNC.RECONVERGENT B1 ;  /* 0x0000000000017941 */ /* 0x000fea0003800200 */
.L_x_3969:
[----:B------:R-:W-:Y:S01]  /*42d0*/  IMAD.SHL.U32 R0, R0, 0x200000, RZ ;  /* 0x0020000000007824 */ /* 0x000fe200078e00ff */
[----:B------:R-:W-:-:S04]  /*42e0*/  LEA R3, R3, 0x37800000, 0x17 ;  /* 0x3780000003037811 */ /* 0x000fc800078eb8ff */
[----:B------:R-:W-:-:S07]  /*42f0*/  LOP3.LUT R0, R3, R0, R7, 0xfe, !PT ;  /* 0x0000000003007212 */ /* 0x000fce00078efe07 */
.L_x_3968:
[----:B------:R-:W-:Y:S05]  /*4300*/  BSYNC.RECONVERGENT B0 ;  /* 0x0000000000007941 */ /* 0x000fea0003800200 */
.L_x_3967:
[----:B------:R-:W-:Y:S01]  /*4310*/  F2FP.BF16.F32.PACK_AB R0, RZ, R0 ;  /* 0x00000000ff00723e */ /* 0x000fe200000010ff */
[----:B------:R-:W-:Y:S06]  /*4320*/  BRA `(.L_x_3943) ;  /* 0x0000000000a87947 */ /* 0x000fec0003800000 */
.L_x_3960:
        /* <DEDUP_REMOVED lines=14> */
.L_x_3974:
[----:B------:R-:W-:Y:S05]  /*4410*/  BSYNC.RECONVERGENT B0 ;  /* 0x0000000000007941 */ /* 0x000fea0003800200 */
.L_x_3973:
[----:B------:R-:W-:Y:S01]  /*4420*/  F2FP.BF16.F32.PACK_AB R0, RZ, R0 ;  /* 0x00000000ff00723e */ /* 0x000fe200000010ff */
[----:B------:R-:W-:Y:S06]  /*4430*/  BRA `(.L_x_3943) ;  /* 0x0000000000647947 */ /* 0x000fec0003800000 */
.L_x_3948:
        /* <DEDUP_REMOVED lines=16> */
.L_x_3975:
[----:B------:R-:W-:Y:S01]  /*4540*/  PRMT R0, RZ, 0x7610, R0 ;  /* 0x00007610ff007816 */ /* 0x000fe20000000000 */
[----:B------:R-:W-:Y:S06]  /*4550*/  BRA `(.L_x_3943) ;  /* 0x00000000001c7947 */ /* 0x000fec0003800000 */
.L_x_3972:
[----:B------:R-:W2:Y:S02]  /*4560*/  LDG.E.64 R4, desc[UR36][R4.64] ;  /* 0x0000002404047981 */ /* 0x000ea4000c1e1b00 */
[----:B--2---:R-:W0:Y:S02]  /*4570*/  I2F.U64 R0, R4 ;  /* 0x0000000400007312 */ /* 0x004e240000301000 */
[----:B0-----:R-:W-:Y:S01]  /*4580*/  F2FP.BF16.F32.PACK_AB R0, RZ, R0 ;  /* 0x00000000ff00723e */ /* 0x001fe200000010ff */
[----:B------:R-:W-:Y:S06]  /*4590*/  BRA `(.L_x_3943) ;  /* 0x00000000000c7947 */ /* 0x000fec0003800000 */
.L_x_3971:
[----:B------:R-:W2:Y:S02]  /*45a0*/  LDG.E R4, desc[UR36][R4.64] ;  /* 0x0000002404047981 */ /* 0x000ea4000c1e1900 */
[----:B--2---:R-:W-:-:S04]  /*45b0*/  I2FP.F32.U32 R0, R4 ;  /* 0x0000000400007245 */ /* 0x004fc80000201000 */
[----:B------:R-:W-:-:S07]  /*45c0*/  F2FP.BF16.F32.PACK_AB R0, RZ, R0 ;  /* 0x00000000ff00723e */ /* 0x000fce00000010ff */
.L_x_3943:
[----:B------:R-:W-:Y:S05]  /*45d0*/  BSYNC.RECONVERGENT B6 ;  /* 0x0000000000067941 */ /* 0x000fea0003800200 */
.L_x_3942:
        /* <DEDUP_REMOVED lines=16> */
[----:B------:R-:W-:Y:S01]  /*46e0*/  @!P3 IMAD.U32 R7, R8, 0x10000, RZ ;  /* 0x000100000807b824 */ /* 0x000fe200078e00ff */
        /* <DEDUP_REMOVED lines=33> */
.L_x_3981:
[----:B------:R-:W-:Y:S02]  /*4900*/  IMAD.U32 R5, R3, 0x10000, RZ ;  /* 0x0001000003057824 */ /* 0x000fe400078e00ff */
[----:B------:R-:W-:-:S04]  /*4910*/  IMAD.MOV.U32 R25, RZ, RZ, R23 ;  /* 0x000000ffff197224 */ /* 0x000fc800078e0017 */
[----:B------:R-:W0:Y:S02]  /*4920*/  F2I.S64.TRUNC R4, R5 ;  /* 0x0000000500047311 */ /* 0x000e24000020d900 */
[----:B0-----:R0:W-:Y:S01]  /*4930*/  STG.E.U8 desc[UR36][R8.64], R4 ;  /* 0x0000000408007986 */ /* 0x0011e2000c101124 */
[----:B------:R-:W-:Y:S05]  /*4940*/  BRA `(.L_x_3977) ;  /* 0x0000000c00c07947 */ /* 0x000fea0003800000 */
.L_x_3980:
        /* <DEDUP_REMOVED lines=11> */
.L_x_3984:
[----:B------:R-:W-:Y:S02]  /*4a00*/  IMAD.U32 R3, R3, 0x10000, RZ ;  /* 0x0001000003037824 */ /* 0x000fe400078e00ff */
[----:B------:R-:W-:-:S04]  /*4a10*/  IMAD.MOV.U32 R25, RZ, RZ, R23 ;  /* 0x000000ffff197224 */ /* 0x000fc800078e0017 */
[----:B------:R-:W0:Y:S02]  /*4a20*/  F2I.FTZ.TRUNC.NTZ R3, R3 ;  /* 0x0000000300037305 */ /* 0x000e24000021f100 */
[----:B0-----:R0:W-:Y:S01]  /*4a30*/  STG.E desc[UR36][R8.64], R3 ;  /* 0x0000000308007986 */ /* 0x0011e2000c101924 */
[----:B------:R-:W-:Y:S05]  /*4a40*/  BRA `(.L_x_3977) ;  /* 0x0000000c00807947 */ /* 0x000fea0003800000 */
.L_x_3983:
[----:B------:R-:W-:Y:S02]  /*4a50*/  IMAD.U32 R3, R3, 0x10000, RZ ;  /* 0x0001000003037824 */ /* 0x000fe400078e00ff */
[----:B------:R-:W-:-:S04]  /*4a60*/  IMAD.MOV.U32 R25, RZ, RZ, R23 ;  /* 0x000000ffff197224 */ /* 0x000fc800078e0017 */
[----:B------:R-:W0:Y:S02]  /*4a70*/  F2I.FTZ.TRUNC.NTZ R3, R3 ;  /* 0x0000000300037305 */ /* 0x000e24000021f100 */
[----:B0-----:R0:W-:Y:S01]  /*4a80*/  STG.E.U16 desc[UR36][R8.64], R3 ;  /* 0x0000000308007986 */ /* 0x0011e2000c101524 */
[----:B------:R-:W-:Y:S05]  /*4a90*/  BRA `(.L_x_3977) ;  /* 0x0000000c006c7947 */ /* 0x000fea0003800000 */
.L_x_3979:
        /* <DEDUP_REMOVED lines=10> */
.L_x_3986:
[----:B------:R-:W-:Y:S02]  /*4b40*/  IMAD.U32 R0, R3, 0x10000, RZ ;  /* 0x0001000003007824 */ /* 0x000fe400078e00ff */
[----:B------:R-:W-:-:S03]  /*4b50*/  IMAD.MOV.U32 R25, RZ, RZ, R23 ;  /* 0x000000ffff197224 */ /* 0x000fc600078e0017 */
[----:B------:R-:W-:-:S05]  /*4b60*/  F2FP.F16.F32.PACK_AB R0, RZ, R0 ;  /* 0x00000000ff00723e */ /* 0x000fca00000000ff */
[----:B------:R0:W-:Y:S01]  /*4b70*/  STG.E.U16 desc[UR36][R8.64], R0 ;  /* 0x0000000008007986 */ /* 0x0001e2000c101524 */
[----:B------:R-:W-:Y:S05]  /*4b80*/  BRA `(.L_x_3977) ;  /* 0x0000000c00307947 */ /* 0x000fea0003800000 */
.L_x_3985:
        /* <DEDUP_REMOVED lines=11> */
.L_x_3988:
[----:B------:R-:W-:Y:S02]  /*4c40*/  IMAD.U32 R3, R3, 0x10000, RZ ;  /* 0x0001000003037824 */ /* 0x000fe400078e00ff */
[----:B------:R-:W-:-:S03]  /*4c50*/  IMAD.MOV.U32 R25, RZ, RZ, R23 ;  /* 0x000000ffff197224 */ /* 0x000fc600078e0017 */
[----:B------:R-:W-:-:S04]  /*4c60*/  F2FP.F16.F32.PACK_AB R3, RZ, R3 ;  /* 0x00000003ff03723e */ /* 0x000fc800000000ff */
[----:B------:R-:W-:-:S05]  /*4c70*/  PRMT R3, R3, 0x5410, RZ ;  /* 0x0000541003037816 */ /* 0x000fca00000000ff */
[----:B------:R0:W-:Y:S01]  /*4c80*/  STG.E desc[UR36][R8.64], R3 ;  /* 0x0000000308007986 */ /* 0x0001e2000c101924 */
[----:B------:R-:W-:Y:S05]  /*4c90*/  BRA `(.L_x_3977) ;  /* 0x0000000800ec7947 */ /* 0x000fea0003800000 */
.L_x_3987:
[----:B------:R-:W-:Y:S02]  /*4ca0*/  IMAD.U32 R4, R3, 0x10000, RZ ;  /* 0x0001000003047824 */ /* 0x000fe400078e00ff */
[----:B------:R-:W-:Y:S02]  /*4cb0*/  IMAD.MOV.U32 R25, RZ, RZ, R23 ;  /* 0x000000ffff197224 */ /* 0x000fe400078e0017 */
[----:B------:R-:W-:-:S06]  /*4cc0*/  FMUL.FTZ R4, R4, 1 ;  /* 0x3f80000004047820 */ /* 0x000fcc0000410000 */
[----:B------:R-:W0:Y:S02]  /*4cd0*/  F2F.F64.F32 R4, R4 ;  /* 0x0000000400047310 */ /* 0x000e240000201800 */
[----:B0-----:R0:W-:Y:S01]  /*4ce0*/  STG.E.64 desc[UR36][R8.64], R4 ;  /* 0x0000000408007986 */ /* 0x0011e2000c101b24 */
[----:B------:R-:W-:Y:S05]  /*4cf0*/  BRA `(.L_x_3977) ;  /* 0x0000000800d47947 */ /* 0x000fea0003800000 */
.L_x_3978:
        /* <DEDUP_REMOVED lines=14> */
.L_x_3991:
[----:B------:R-:W-:Y:S01]  /*4de0*/  IMAD.U32 R3, R3, 0x10000, RZ ;  /* 0x0001000003037824 */ /* 0x000fe200078e00ff */
[----:B------:R-:W-:Y:S01]  /*4df0*/  CS2R R6, SRZ ;  /* 0x0000000000067805 */ /* 0x000fe2000001ff00 */
[----:B------:R-:W-:Y:S02]  /*4e00*/  IMAD.MOV.U32 R25, RZ, RZ, R23 ;  /* 0x000000ffff197224 */ /* 0x000fe400078e0017 */
[----:B------:R-:W-:-:S04]  /*4e10*/  FMUL.FTZ R3, R3, 1 ;  /* 0x3f80000003037820 */ /* 0x000fc80000410000 */
[----:B------:R-:W0:Y:S02]  /*4e20*/  F2F.F64.F32 R4, R3 ;  /* 0x0000000300047310 */ /* 0x000e240000201800 */
[----:B0-----:R0:W-:Y:S01]  /*4e30*/  STG.E.128 desc[UR36][R8.64], R4 ;  /* 0x0000000408007986 */ /* 0x0011e2000c101d24 */
[----:B------:R-:W-:Y:S05]  /*4e40*/  BRA `(.L_x_3977) ;  /* 0x0000000800807947 */ /* 0x000fea0003800000 */
.L_x_3990:
        /* <DEDUP_REMOVED lines=19> */
.L_x_3995:
[----:B------:R-:W-:Y:S05]  /*4f80*/  BSYNC.RECONVERGENT B0 ;  /* 0x0000000000007941 */ /* 0x000fea0003800200 */
.L_x_3994:
[----:B------:R-:W-:Y:S01]  /*4f90*/  LOP3.LUT R5, R0, 0x80, R5, 0xf8, !PT ;  /* 0x0000008000057812 */ /* 0x000fe200078ef805 */
[----:B------:R-:W-:-:S04]  /*4fa0*/  IMAD.MOV.U32 R25, RZ, RZ, R23 ;  /* 0x000000ffff197224 */ /* 0x000fc800078e0017 */
[----:B------:R0:W-:Y:S01]  /*4fb0*/  STG.E.U8 desc[UR36][R8.64], R5 ;  /* 0x0000000508007986 */ /* 0x0001e2000c101124 */
[----:B------:R-:W-:Y:S05]  /*4fc0*/  BRA `(.L_x_3977) ;  /* 0x0000000800207947 */ /* 0x000fea0003800000 */
.L_x_3993:
        /* <DEDUP_REMOVED lines=15> */
.L_x_3997:
[----:B------:R-:W-:Y:S05]  /*50c0*/  BSYNC.RECONVERGENT B0 ;  /* 0x0000000000007941 */ /* 0x000fea0003800200 */
.L_x_3996:
[----:B------:R-:W-:Y:S01]  /*50d0*/  LOP3.LUT R5, R0, 0x80, R5, 0xf8, !PT ;  /* 0x0000008000057812 */ /* 0x000fe200078ef805 */
[----:B------:R-:W-:-:S04]  /*50e0*/  IMAD.MOV.U32 R25, RZ, RZ, R23 ;  /* 0x000000ffff197224 */ /* 0x000fc800078e0017 */
[----:B------:R2:W-:Y:S01]  /*50f0*/  STG.E.U8 desc[UR36][R8.64], R5 ;  /* 0x0000000508007986 */ /* 0x0005e2000c101124 */
[----:B------:R-:W-:Y:S05]  /*5100*/  BRA `(.L_x_3977) ;  /* 0x0000000400d07947 */ /* 0x000fea0003800000 */
.L_x_3992:
[----:B------:R1:W-:Y:S01]  /*5110*/  STG.E.U16 desc[UR36][R8.64], R3 ;  /* 0x0000000308007986 */ /* 0x0003e2000c101524 */
[----:B------:R-:W-:Y:S01]  /*5120*/  IMAD.MOV.U32 R25, RZ, RZ, R23 ;  /* 0x000000ffff197224 */ /* 0x000fe200078e0017 */
[----:B------:R-:W-:Y:S06]  /*5130*/  BRA `(.L_x_3977) ;  /* 0x0000000400c47947 */ /* 0x000fec0003800000 */
.L_x_3989:
        /* <DEDUP_REMOVED lines=13> */
.L_x_4000:
        /* <DEDUP_REMOVED lines=13> */
.L_x_4003:
[----:B------:R-:W-:-:S04]  /*52e0*/  SHF.R.U32.HI R0, RZ, 0x14, R3 ;  /* 0x00000014ff007819 */ /* 0x000fc80000011603 */
[----:B------:R-:W-:-:S04]  /*52f0*/  LOP3.LUT R0, R0, 0x1, RZ, 0xc0, !PT ;  /* 0x0000000100007812 */ /* 0x000fc800078ec0ff */
[----:B------:R-:W-:-:S04]  /*5300*/  IADD3 R0, PT, PT, R3, 0x487ffff, R0 ;  /* 0x0487ffff03007810 */ /* 0x000fc80007ffe000 */
[----:B------:R-:W-:-:S04]  /*5310*/  SHF.R.U32.HI R0, RZ, 0x14, R0 ;  /* 0x00000014ff007819 */ /* 0x000fc80000011600 */
[----:B------:R-:W-:-:S07]  /*5320*/  LOP3.LUT R0, R0, 0xff, RZ, 0xc0, !PT ;  /* 0x000000ff00007812 */ /* 0x000fce00078ec0ff */
.L_x_4004:
[----:B------:R-:W-:-:S04]  /*5330*/  SHF.R.U32.HI R3, RZ, 0x18, R3 ;  /* 0x00000018ff037819 */ /* 0x000fc80000011603 */
[----:B------:R-:W-:-:S04]  /*5340*/  LOP3.LUT R0, R0, 0x80, R3, 0xf8, !PT ;  /* 0x0000008000007812 */ /* 0x000fc800078ef803 */
[----:B------:R-:W-:-:S07]  /*5350*/  PRMT R4, R0, 0x7610, R4 ;  /* 0x0000761000047816 */ /* 0x000fce0000000004 */
.L_x_4002:
[----:B------:R-:W-:Y:S05]  /*5360*/  BSYNC.RECONVERGENT B0 ;  /* 0x0000000000007941 */ /* 0x000fea0003800200 */
.L_x_4001:
[----:B------:R0:W-:Y:S01]  /*5370*/  STG.E.U8 desc[UR36][R8.64], R4 ;  /* 0x0000000408007986 */ /* 0x0001e2000c101124 */
[----:B------:R-:W-:Y:S01]  /*5380*/  IMAD.MOV.U32 R25, RZ, RZ, R23 ;  /* 0x000000ffff197224 */ /* 0x000fe200078e0017 */
[----:B------:R-:W-:Y:S06]  /*5390*/  BRA `(.L_x_3977) ;  /* 0x00000004002c7947 */ /* 0x000fec0003800000 */
.L_x_3999:
        /* <DEDUP_REMOVED lines=13> */
.L_x_4007:
[----:B------:R-:W-:-:S04]  /*5470*/  SHF.R.U32.HI R0, RZ, 0x15, R3 ;  /* 0x00000015ff007819 */ /* 0x000fc80000011603 */
[----:B------:R-:W-:-:S04]  /*5480*/  LOP3.LUT R0, R0, 0x1, RZ, 0xc0, !PT ;  /* 0x0000000100007812 */ /* 0x000fc800078ec0ff */
[----:B------:R-:W-:-:S04]  /*5490*/  IADD3 R0, PT, PT, R3, 0x88fffff, R0 ;  /* 0x088fffff03007810 */ /* 0x000fc80007ffe000 */
[----:B------:R-:W-:-:S04]  /*54a0*/  SHF.R.U32.HI R0, RZ, 0x15, R0 ;  /* 0x00000015ff007819 */ /* 0x000fc80000011600 */
[----:B------:R-:W-:-:S07]  /*54b0*/  LOP3.LUT R0, R0, 0xff, RZ, 0xc0, !PT ;  /* 0x000000ff00007812 */ /* 0x000fce00078ec0ff */
.L_x_4008:
[----:B------:R-:W-:-:S04]  /*54c0*/  SHF.R.U32.HI R3, RZ, 0x18, R3 ;  /* 0x00000018ff037819 */ /* 0x000fc80000011603 */
[----:B------:R-:W-:-:S04]  /*54d0*/  LOP3.LUT R0, R0, 0x80, R3, 0xf8, !PT ;  /* 0x0000008000007812 */ /* 0x000fc800078ef803 */
[----:B------:R-:W-:-:S07]  /*54e0*/  PRMT R4, R0, 0x7610, R4 ;  /* 0x0000761000047816 */ /* 0x000fce0000000004 */
.L_x_4006:
[----:B------:R-:W-:Y:S05]  /*54f0*/  BSYNC.RECONVERGENT B0 ;  /* 0x0000000000007941 */ /* 0x000fea0003800200 */
.L_x_4005:
[----:B------:R0:W-:Y:S01]  /*5500*/  STG.E.U8 desc[UR36][R8.64], R4 ;  /* 0x0000000408007986 */ /* 0x0001e2000c101124 */
[----:B------:R-:W-:Y:S01]  /*5510*/  IMAD.MOV.U32 R25, RZ, RZ, R23 ;  /* 0x000000ffff197224 */ /* 0x000fe200078e0017 */
[----:B------:R-:W-:Y:S06]  /*5520*/  BRA `(.L_x_3977) ;  /* 0x0000000000c87947 */ /* 0x000fec0003800000 */
.L_x_3998:
[----:B------:R-:W-:-:S13]  /*5530*/  ISETP.NE.AND P0, PT, R0, 0x1c, PT ;  /* 0x0000001c0000780c */ /* 0x000fda0003f05270 */
[----:B------:R-:W-:Y:S05]  /*5540*/  @!P0 BRA `(.L_x_4009) ;  /* 0x0000000000b08947 */ /* 0x000fea0003800000 */
[----:B------:R-:W-:-:S13]  /*5550*/  ISETP.NE.AND P0, PT, R0, 0x1d, PT ;  /* 0x0000001d0000780c */ /* 0x000fda0003f05270 */
[----:B------:R-:W-:Y:S05]  /*5560*/  @!P0 BRA `(.L_x_4010) ;  /* 0x0000000000948947 */ /* 0x000fea0003800000 */
[----:B------:R-:W-:-:S13]  /*5570*/  ISETP.NE.AND P0, PT, R0, 0x2c, PT ;  /* 0x0000002c0000780c */ /* 0x000fda0003f05270 */
[----:B------:R-:W-:Y:S05]  /*5580*/  @!P0 BRA `(.L_x_4011) ;  /* 0x0000000000488947 */ /* 0x000fea0003800000 */
.L_x_3982:
        /* <DEDUP_REMOVED lines=16> */
.L_x_4012:
[----:B------:R-:W-:Y:S01]  /*5690*/  IMAD.MOV.U32 R25, RZ, RZ, R23 ;  /* 0x000000ffff197224 */ /* 0x000fe200078e0017 */
[----:B------:R-:W-:Y:S06]  /*56a0*/  BRA `(.L_x_3977) ;  /* 0x0000000000687947 */ /* 0x000fec0003800000 */
.L_x_4011:
        /* <DEDUP_REMOVED lines=17> */
.L_x_4010:
[----:B------:R-:W-:Y:S02]  /*57c0*/  IMAD.U32 R4, R3, 0x10000, RZ ;  /* 0x0001000003047824 */ /* 0x000fe400078e00ff */
[----:B------:R-:W-:-:S04]  /*57d0*/  IMAD.MOV.U32 R25, RZ, RZ, R23 ;  /* 0x000000ffff197224 */ /* 0x000fc800078e0017 */
[----:B------:R-:W0:Y:S02]  /*57e0*/  F2I.U64.TRUNC R4, R4 ;  /* 0x0000000400047311 */ /* 0x000e24000020d800 */
[----:B0-----:R0:W-:Y:S01]  /*57f0*/  STG.E.64 desc[UR36][R8.64], R4 ;  /* 0x0000000408007986 */ /* 0x0011e2000c101b24 */
[----:B------:R-:W-:Y:S05]  /*5800*/  BRA `(.L_x_3977) ;  /* 0x0000000000107947 */ /* 0x000fea0003800000 */
.L_x_4009:
[----:B------:R-:W-:Y:S02]  /*5810*/  IMAD.U32 R3, R3, 0x10000, RZ ;  /* 0x0001000003037824 */ /* 0x000fe400078e00ff */
[----:B------:R-:W-:-:S04]  /*5820*/  IMAD.MOV.U32 R25, RZ, RZ, R23 ;  /* 0x000000ffff197224 */ /* 0x000fc800078e0017 */
[----:B------:R-:W0:Y:S02]  /*5830*/  F2I.FTZ.U32.TRUNC.NTZ R3, R3 ;  /* 0x0000000300037305 */ /* 0x000e24000021f000 */
[----:B0-----:R0:W-:Y:S02]  /*5840*/  STG.E desc[UR36][R8.64], R3 ;  /* 0x0000000308007986 */ /* 0x0011e4000c101924 */
.L_x_3977:
[----:B------:R-:W-:Y:S05]  /*5850*/  BSYNC.RECONVERGENT B6 ;  /* 0x0000000000067941 */ /* 0x000fea0003800200 */
.L_x_3976:
        /* <DEDUP_REMOVED lines=25> */
.L_x_4018:
[----:B----4-:R-:W-:-:S06]  /*59f0*/  IMAD.U32 R5, R22, 0x10000, RZ ;  /* 0x0001000016057824 */ /* 0x010fcc00078e00ff */
[----:B------:R-:W0:Y:S02]  /*5a00*/  F2I.S64.TRUNC R4, R5 ;  /* 0x0000000500047311 */ /* 0x000e24000020d900 */
[----:B0-----:R0:W-:Y:S01]  /*5a10*/  STG.E.U8 desc[UR36][R8.64], R4 ;  /* 0x0000000408007986 */ /* 0x0011e2000c101124 */
[----:B------:R-:W-:Y:S05]  /*5a20*/  BRA `(.L_x_4020) ;  /* 0x0000000c006c7947 */ /* 0x000fea0003800000 */
.L_x_4017:
        /* <DEDUP_REMOVED lines=10> */
.L_x_4022:
[----:B----4-:R-:W-:-:S04]  /*5ad0*/  IMAD.U32 R22, R22, 0x10000, RZ ;  /* 0x0001000016167824 */ /* 0x010fc800078e00ff */
[----:B------:R-:W0:Y:S02]  /*5ae0*/  F2I.FTZ.TRUNC.NTZ R3, R22 ;  /* 0x0000001600037305 */ /* 0x000e24000021f100 */
[----:B0-----:R0:W-:Y:S01]  /*5af0*/  STG.E desc[UR36][R8.64], R3 ;  /* 0x0000000308007986 */ /* 0x0011e2000c101924 */
[----:B------:R-:W-:Y:S05]  /*5b00*/  BRA `(.L_x_4020) ;  /* 0x0000000c00347947 */ /* 0x000fea0003800000 */
.L_x_4021:
[----:B----4-:R-:W-:-:S04]  /*5b10*/  IMAD.U32 R22, R22, 0x10000, RZ ;  /* 0x0001000016167824 */ /* 0x010fc800078e00ff */
[----:B------:R-:W0:Y:S02]  /*5b20*/  F2I.FTZ.TRUNC.NTZ R3, R22 ;  /* 0x0000001600037305 */ /* 0x000e24000021f100 */
[----:B0-----:R0:W-:Y:S01]  /*5b30*/  STG.E.U16 desc[UR36][R8.64], R3 ;  /* 0x0000000308007986 */ /* 0x0011e2000c101524 */
[----:B------:R-:W-:Y:S05]  /*5b40*/  BRA `(.L_x_4020) ;  /* 0x0000000c00247947 */ /* 0x000fea0003800000 */
.L_x_4016:
        /* <DEDUP_REMOVED lines=9> */
.L_x_4024:
[----:B----4-:R-:W-:-:S05]  /*5be0*/  IMAD.U32 R0, R22, 0x10000, RZ ;  /* 0x0001000016007824 */ /* 0x010fca00078e00ff */
[----:B------:R-:W-:-:S05]  /*5bf0*/  F2FP.F16.F32.PACK_AB R0, RZ, R0 ;  /* 0x00000000ff00723e */ /* 0x000fca00000000ff */
[----:B------:R0:W-:Y:S01]  /*5c00*/  STG.E.U16 desc[UR36][R8.64], R0 ;  /* 0x0000000008007986 */ /* 0x0001e2000c101524 */
[----:B------:R-:W-:Y:S05]  /*5c10*/  BRA `(.L_x_4020) ;  /* 0x0000000800f07947 */ /* 0x000fea0003800000 */
.L_x_4023:
        /* <DEDUP_REMOVED lines=10> */
.L_x_4026:
[----:B----4-:R-:W-:-:S05]  /*5cc0*/  IMAD.U32 R22, R22, 0x10000, RZ ;  /* 0x0001000016167824 */ /* 0x010fca00078e00ff */
[----:B------:R-:W-:-:S04]  /*5cd0*/  F2FP.F16.F32.PACK_AB R3, RZ, R22 ;  /* 0x00000016ff03723e */ /* 0x000fc800000000ff */
[----:B------:R-:W-:-:S05]  /*5ce0*/  PRMT R3, R3, 0x5410, RZ ;  /* 0x0000541003037816 */ /* 0x000fca00000000ff */
[----:B------:R0:W-:Y:S01]  /*5cf0*/  STG.E desc[UR36][R8.64], R3 ;  /* 0x0000000308007986 */ /* 0x0001e2000c101924 */
[----:B------:R-:W-:Y:S05]  /*5d00*/  BRA `(.L_x_4020) ;  /* 0x0000000800b47947 */ /* 0x000fea0003800000 */
.L_x_4025:
[----:B----4-:R-:W-:-:S04]  /*5d10*/  IMAD.U32 R4, R22, 0x10000, RZ ;  /* 0x0001000016047824 */ /* 0x010fc800078e00ff */
[----:B------:R-:W-:-:S06]  /*5d20*/  FMUL.FTZ R4, R4, 1 ;  /* 0x3f80000004047820 */ /* 0x000fcc0000410000 */
[----:B------:R-:W0:Y:S02]  /*5d30*/  F2F.F64.F32 R4, R4 ;  /* 0x0000000400047310 */ /* 0x000e240000201800 */
[----:B0-----:R0:W-:Y:S01]  /*5d40*/  STG.E.64 desc[UR36][R8.64], R4 ;  /* 0x0000000408007986 */ /* 0x0011e2000c101b24 */
[----:B------:R-:W-:Y:S05]  /*5d50*/  BRA `(.L_x_4020) ;  /* 0x0000000800a07947 */ /* 0x000fea0003800000 */
.L_x_4015:
        /* <DEDUP_REMOVED lines=14> */
.L_x_4030:
        /* <DEDUP_REMOVED lines=17> */
.L_x_4033:
[----:B------:R-:W-:-:S04]  /*5f50*/  SHF.R.U32.HI R3, RZ, 0x18, R5 ;  /* 0x00000018ff037819 */ /* 0x000fc80000011605 */
[----:B------:R-:W-:-:S04]  /*5f60*/  LOP3.LUT R0, R0, 0x80, R3, 0xf8, !PT ;  /* 0x0000008000007812 */ /* 0x000fc800078ef803 */
[----:B------:R-:W-:-:S07]  /*5f70*/  PRMT R4, R0, 0x7610, R4 ;  /* 0x0000761000047816 */ /* 0x000fce0000000004 */
.L_x_4032:
[----:B------:R-:W-:Y:S05]  /*5f80*/  BSYNC.RECONVERGENT B0 ;  /* 0x0000000000007941 */ /* 0x000fea0003800200 */
.L_x_4031:
[----:B------:R0:W-:Y:S01]  /*5f90*/  STG.E.U8 desc[UR36][R8.64], R4 ;  /* 0x0000000408007986 */ /* 0x0001e2000c101124 */
[----:B------:R-:W-:Y:S05]  /*5fa0*/  BRA `(.L_x_4020) ;  /* 0x00000008000c7947 */ /* 0x000fea0003800000 */
.L_x_4029:
        /* <DEDUP_REMOVED lines=17> */
.L_x_4036:
[----:B------:R-:W-:-:S04]  /*60c0*/  SHF.R.U32.HI R3, RZ, 0x18, R5 ;  /* 0x00000018ff037819 */ /* 0x000fc80000011605 */
[----:B------:R-:W-:-:S04]  /*60d0*/  LOP3.LUT R0, R0, 0x80, R3, 0xf8, !PT ;  /* 0x0000008000007812 */ /* 0x000fc800078ef803 */
[----:B------:R-:W-:-:S07]  /*60e0*/  PRMT R4, R0, 0x7610, R4 ;  /* 0x0000761000047816 */ /* 0x000fce0000000004 */
.L_x_4035:
[----:B------:R-:W-:Y:S05]  /*60f0*/  BSYNC.RECONVERGENT B0 ;  /* 0x0000000000007941 */ /* 0x000fea0003800200 */
.L_x_4034:
[----:B------:R0:W-:Y:S01]  /*6100*/  STG.E.U8 desc[UR36][R8.64], R4 ;  /* 0x0000000408007986 */ /* 0x0001e2000c101124 */
[----:B------:R-:W-:Y:S05]  /*6110*/  BRA `(.L_x_4020) ;  /* 0x0000000400b07947 */ /* 0x000fea0003800000 */
.L_x_4028:
        /* <DEDUP_REMOVED lines=22> */
.L_x_4038:
[----:B----4-:R-:W-:-:S06]  /*6280*/  IMAD.U32 R4, R22, 0x10000, RZ ;  /* 0x0001000016047824 */ /* 0x010fcc00078e00ff */
[----:B------:R-:W0:Y:S02]  /*6290*/  F2I.U64.TRUNC R4, R4 ;  /* 0x0000000400047311 */ /* 0x000e24000020d800 */
[----:B0-----:R0:W-:Y:S01]  /*62a0*/  STG.E.64 desc[UR36][R8.64], R4 ;  /* 0x0000000408007986 */ /* 0x0011e2000c101b24 */
[----:B------:R-:W-:Y:S05]  /*62b0*/  BRA `(.L_x_4020) ;  /* 0x0000000400487947 */ /* 0x000fea0003800000 */
.L_x_4037:
[----:B----4-:R-:W-:-:S04]  /*62c0*/  IMAD.U32 R22, R22, 0x10000, RZ ;  /* 0x0001000016167824 */ /* 0x010fc800078e00ff */
[----:B------:R-:W0:Y:S02]  /*62d0*/  F2I.FTZ.U32.TRUNC.NTZ R3, R22 ;  /* 0x0000001600037305 */ /* 0x000e24000021f000 */
[----:B0-----:R0:W-:Y:S01]  /*62e0*/  STG.E desc[UR36][R8.64], R3 ;  /* 0x0000000308007986 */ /* 0x0011e2000c101924 */
[----:B------:R-:W-:Y:S05]  /*62f0*/  BRA `(.L_x_4020) ;  /* 0x0000000400387947 */ /* 0x000fea0003800000 */
.L_x_4027:
        /* <DEDUP_REMOVED lines=11> */
.L_x_4040:
[----:B----4-:R-:W-:Y:S01]  /*63b0*/  IMAD.U32 R22, R22, 0x10000, RZ ;  /* 0x0001000016167824 */ /* 0x010fe200078e00ff */
[----:B------:R-:W-:-:S03]  /*63c0*/  CS2R R6, SRZ ;  /* 0x0000000000067805 */ /* 0x000fc6000001ff00 */
[----:B------:R-:W-:-:S06]  /*63d0*/  FMUL.FTZ R4, R22, 1 ;  /* 0x3f80000016047820 */ /* 0x000fcc0000410000 */
[----:B------:R-:W0:Y:S02]  /*63e0*/  F2F.F64.F32 R4, R4 ;  /* 0x0000000400047310 */ /* 0x000e240000201800 */
[----:B0-----:R4:W-:Y:S01]  /*63f0*/  STG.E.128 desc[UR36][R8.64], R4 ;  /* 0x0000000408007986 */ /* 0x0019e2000c101d24 */
[----:B------:R-:W-:Y:S05]  /*6400*/  BRA `(.L_x_4020) ;  /* 0x0000000000f47947 */ /* 0x000fea0003800000 */
.L_x_4039:
[----:B------:R-:W-:-:S13]  /*6410*/  ISETP.NE.AND P0, PT, R0, 0xf, PT ;  /* 0x0000000f0000780c */ /* 0x000fda0003f05270 */
[----:B------:R-:W-:Y:S05]  /*6420*/  @!P0 BRA `(.L_x_4041) ;  /* 0x0000000000e88947 */ /* 0x000fea0003800000 */
[----:B------:R-:W-:-:S13]  /*6430*/  ISETP.NE.AND P0, PT, R0, 0x17, PT ;  /* 0x000000170000780c */ /* 0x000fda0003f05270 */
[----:B------:R-:W-:Y:S05]  /*6440*/  @!P0 BRA `(.L_x_4042) ;  /* 0x0000000000908947 */ /* 0x000fea0003800000 */
[----:B------:R-:W-:-:S13]  /*6450*/  ISETP.NE.AND P0, PT, R0, 0x18, PT ;  /* 0x000000180000780c */ /* 0x000fda0003f05270 */
[----:B------:R-:W-:Y:S05]  /*6460*/  @!P0 BRA `(.L_x_4043) ;  /* 0x0000000000448947 */ /* 0x000fea0003800000 */
.L_x_4019:
        /* <DEDUP_REMOVED lines=16> */
.L_x_4044:
[----:B------:R-:W-:Y:S05]  /*6570*/  BRA `(.L_x_4020) ;  /* 0x0000000000987947 */ /* 0x000fea0003800000 */
.L_x_4043:
        /* <DEDUP_REMOVED lines=13> */
.L_x_4046:
[----:B------:R-:W-:Y:S05]  /*6650*/  BSYNC.RECONVERGENT B0 ;  /* 0x0000000000007941 */ /* 0x000fea0003800200 */
.L_x_4045:
[----:B------:R-:W-:-:S05]  /*6660*/  LOP3.LUT R3, R0, 0x80, R3, 0xf8, !PT ;  /* 0x0000008000037812 */ /* 0x000fca00078ef803 */
[----:B------:R2:W-:Y:S01]  /*6670*/  STG.E.U8 desc[UR36][R8.64], R3 ;  /* 0x0000000308007986 */ /* 0x0005e2000c101124 */
[----:B------:R-:W-:Y:S05]  /*6680*/  BRA `(.L_x_4020) ;  /* 0x0000000000547947 */ /* 0x000fea0003800000 */
.L_x_4042:
        /* <DEDUP_REMOVED lines=12> */
.L_x_4048:
[----:B------:R-:W-:Y:S01]  /*6750*/  IMAD.MOV.U32 R0, RZ, RZ, 0x7f ;  /* 0x0000007fff007424 */ /* 0x000fe200078e00ff */
[----:B------:R-:W-:-:S04]  /*6760*/  ISETP.GT.U32.AND P0, PT, R4, 0x7f800000, PT ;  /* 0x7f8000000400780c */ /* 0x000fc80003f04070 */
[----:B------:R-:W-:-:S09]  /*6770*/  SEL R0, R0, 0x7c, P0 ;  /* 0x0000007c00007807 */ /* 0x000fd20000000000 */
.L_x_4049:
[----:B------:R-:W-:Y:S05]  /*6780*/  BSYNC.RECONVERGENT B0 ;  /* 0x0000000000007941 */ /* 0x000fea0003800200 */
.L_x_4047:
[----:B------:R-:W-:-:S04]  /*6790*/  SHF.R.U32.HI R3, RZ, 0x18, R3 ;  /* 0x00000018ff037819 */ /* 0x000fc80000011603 */
[----:B------:R-:W-:-:S05]  /*67a0*/  LOP3.LUT R3, R0, 0x80, R3, 0xf8, !PT ;  /* 0x0000008000037812 */ /* 0x000fca00078ef803 */
[----:B------:R1:W-:Y:S01]  /*67b0*/  STG.E.U8 desc[UR36][R8.64], R3 ;  /* 0x0000000308007986 */ /* 0x0003e2000c101124 */
[----:B------:R-:W-:Y:S05]  /*67c0*/  BRA `(.L_x_4020) ;  /* 0x0000000000047947 */ /* 0x000fea0003800000 */
.L_x_4041:
[----:B----4-:R0:W-:Y:S02]  /*67d0*/  STG.E.U16 desc[UR36][R8.64], R22 ;  /* 0x0000001608007986 */ /* 0x0101e4000c101524 */
.L_x_4020:
        /* <DEDUP_REMOVED lines=25> */
.L_x_4053:
[----:B------:R-:W-:-:S06]  /*6970*/  IMAD.U32 R5, R17, 0x10000, RZ ;  /* 0x0001000011057824 */ /* 0x000fcc00078e00ff */
[----:B------:R-:W0:Y:S02]  /*6980*/  F2I.S64.TRUNC R4, R5 ;  /* 0x0000000500047311 */ /* 0x000e24000020d900 */
[----:B0-----:R0:W-:Y:S01]  /*6990*/  STG.E.U8 desc[UR36][R8.64], R4 ;  /* 0x0000000408007986 */ /* 0x0011e2000c101124 */
[----:B------:R-:W-:Y:S05]  /*69a0*/  BRA `(.L_x_4055) ;  /* 0x0000000c006c7947 */ /* 0x000fea0003800000 */
.L_x_4052:
        /* <DEDUP_REMOVED lines=10> */
.L_x_4057:
[----:B------:R-:W-:-:S06]  /*6a50*/  IMAD.U32 R17, R17, 0x10000, RZ ;  /* 0x0001000011117824 */ /* 0x000fcc00078e00ff */
[----:B------:R-:W0:Y:S02]  /*6a60*/  F2I.FTZ.TRUNC.NTZ R17, R17 ;  /* 0x0000001100117305 */ /* 0x000e24000021f100 */
[----:B0-----:R3:W-:Y:S01]  /*6a70*/  STG.E desc[UR36][R8.64], R17 ;  /* 0x0000001108007986 */ /* 0x0017e2000c101924 */
[----:B------:R-:W-:Y:S05]  /*6a80*/  BRA `(.L_x_4055) ;  /* 0x0000000c00347947 */ /* 0x000fea0003800000 */
.L_x_4056:
[----:B------:R-:W-:-:S06]  /*6a90*/  IMAD.U32 R17, R17, 0x10000, RZ ;  /* 0x0001000011117824 */ /* 0x000fcc00078e00ff */
[----:B------:R-:W0:Y:S02]  /*6aa0*/  F2I.FTZ.TRUNC.NTZ R17, R17 ;  /* 0x0000001100117305 */ /* 0x000e24000021f100 */
[----:B0-----:R2:W-:Y:S01]  /*6ab0*/  STG.E.U16 desc[UR36][R8.64], R17 ;  /* 0x0000001108007986 */ /* 0x0015e2000c101524 */
[----:B------:R-:W-:Y:S05]  /*6ac0*/  BRA `(.L_x_4055) ;  /* 0x0000000c00247947 */ /* 0x000fea0003800000 */
.L_x_4051:
        /* <DEDUP_REMOVED lines=9> */
.L_x_4059:
[----:B------:R-:W-:-:S05]  /*6b60*/  IMAD.U32 R0, R17, 0x10000, RZ ;  /* 0x0001000011007824 */ /* 0x000fca00078e00ff */
[----:B------:R-:W-:-:S05]  /*6b70*/  F2FP.F16.F32.PACK_AB R0, RZ, R0 ;  /* 0x00000000ff00723e */ /* 0x000fca00000000ff */
[----:B------:R0:W-:Y:S01]  /*6b80*/  STG.E.U16 desc[UR36][R8.64], R0 ;  /* 0x0000000008007986 */ /* 0x0001e2000c101524 */
[----:B------:R-:W-:Y:S05]  /*6b90*/  BRA `(.L_x_4055) ;  /* 0x0000000800f07947 */ /* 0x000fea0003800000 */
.L_x_4058:
        /* <DEDUP_REMOVED lines=10> */
.L_x_4061:
[----:B------:R-:W-:-:S05]  /*6c40*/  IMAD.U32 R17, R17, 0x10000, RZ ;  /* 0x0001000011117824 */ /* 0x000fca00078e00ff */
[----:B------:R-:W-:-:S04]  /*6c50*/  F2FP.F16.F32.PACK_AB R3, RZ, R17 ;  /* 0x00000011ff03723e */ /* 0x000fc800000000ff */
[----:B------:R-:W-:-:S05]  /*6c60*/  PRMT R3, R3, 0x5410, RZ ;  /* 0x0000541003037816 */ /* 0x000fca00000000ff */
[----:B------:R0:W-:Y:S01]  /*6c70*/  STG.E desc[UR36][R8.64], R3 ;  /* 0x0000000308007986 */ /* 0x0001e2000c101924 */
[----:B------:R-:W-:Y:S05]  /*6c80*/  BRA `(.L_x_4055) ;  /* 0x0000000800b47947 */ /* 0x000fea0003800000 */
.L_x_4060:
[----:B------:R-:W-:-:S04]  /*6c90*/  IMAD.U32 R4, R17, 0x10000, RZ ;  /* 0x0001000011047824 */ /* 0x000fc800078e00ff */
[----:B------:R-:W-:-:S06]  /*6ca0*/  FMUL.FTZ R4, R4, 1 ;  /* 0x3f80000004047820 */ /* 0x000fcc0000410000 */
[----:B------:R-:W0:Y:S02]  /*6cb0*/  F2F.F64.F32 R4, R4 ;  /* 0x0000000400047310 */ /* 0x000e240000201800 */
[----:B0-----:R0:W-:Y:S01]  /*6cc0*/  STG.E.64 desc[UR36][R8.64], R4 ;  /* 0x0000000408007986 */ /* 0x0011e2000c101b24 */
[----:B------:R-:W-:Y:S05]  /*6cd0*/  BRA `(.L_x_4055) ;  /* 0x0000000800a07947 */ /* 0x000fea0003800000 */
.L_x_4050:
        /* <DEDUP_REMOVED lines=14> */
.L_x_4065:
        /* <DEDUP_REMOVED lines=17> */
.L_x_4068:
[----:B------:R-:W-:-:S04]  /*6ed0*/  SHF.R.U32.HI R3, RZ, 0x18, R17 ;  /* 0x00000018ff037819 */ /* 0x000fc80000011611 */
[----:B------:R-:W-:-:S04]  /*6ee0*/  LOP3.LUT R0, R0, 0x80, R3, 0xf8, !PT ;  /* 0x0000008000007812 */ /* 0x000fc800078ef803 */
[----:B------:R-:W-:-:S07]  /*6ef0*/  PRMT R4, R0, 0x7610, R4 ;  /* 0x0000761000047816 */ /* 0x000fce0000000004 */
.L_x_4067:
[----:B------:R-:W-:Y:S05]  /*6f00*/  BSYNC.RECONVERGENT B0 ;  /* 0x0000000000007941 */ /* 0x000fea0003800200 */
.L_x_4066:
[----:B------:R0:W-:Y:S01]  /*6f10*/  STG.E.U8 desc[UR36][R8.64], R4 ;  /* 0x0000000408007986 */ /* 0x0001e2000c101124 */
[----:B------:R-:W-:Y:S05]  /*6f20*/  BRA `(.L_x_4055) ;  /* 0x00000008000c7947 */ /* 0x000fea0003800000 */
.L_x_4064:
        /* <DEDUP_REMOVED lines=17> */
.L_x_4071:
[----:B------:R-:W-:-:S04]  /*7040*/  SHF.R.U32.HI R3, RZ, 0x18, R17 ;  /* 0x00000018ff037819 */ /* 0x000fc80000011611 */
[----:B------:R-:W-:-:S04]  /*7050*/  LOP3.LUT R0, R0, 0x80, R3, 0xf8, !PT ;  /* 0x0000008000007812 */ /* 0x000fc800078ef803 */
[----:B------:R-:W-:-:S07]  /*7060*/  PRMT R4, R0, 0x7610, R4 ;  /* 0x0000761000047816 */ /* 0x000fce0000000004 */
.L_x_4070:
[----:B------:R-:W-:Y:S05]  /*7070*/  BSYNC.RECONVERGENT B0 ;  /* 0x0000000000007941 */ /* 0x000fea0003800200 */
.L_x_4069:
[----:B------:R0:W-:Y:S01]  /*7080*/  STG.E.U8 desc[UR36][R8.64], R4 ;  /* 0x0000000408007986 */ /* 0x0001e2000c101124 */
[----:B------:R-:W-:Y:S05]  /*7090*/  BRA `(.L_x_4055) ;  /* 0x0000000400b07947 */ /* 0x000fea0003800000 */
.L_x_4063:
        /* <DEDUP_REMOVED lines=22> */
.L_x_4073:
[----:B------:R-:W-:-:S06]  /*7200*/  IMAD.U32 R4, R17, 0x10000, RZ ;  /* 0x0001000011047824 */ /* 0x000fcc00078e00ff */
[----:B------:R-:W0:Y:S02]  /*7210*/  F2I.U64.TRUNC R4, R4 ;  /* 0x0000000400047311 */ /* 0x000e24000020d800 */
[----:B0-----:R0:W-:Y:S01]  /*7220*/  STG.E.64 desc[UR36][R8.64], R4 ;  /* 0x0000000408007986 */ /* 0x0011e2000c101b24 */
[----:B------:R-:W-:Y:S05]  /*7230*/  BRA `(.L_x_4055) ;  /* 0x0000000400487947 */ /* 0x000fea0003800000 */
.L_x_4072:
[----:B------:R-:W-:-:S06]  /*7240*/  IMAD.U32 R17, R17, 0x10000, RZ ;  /* 0x0001000011117824 */ /* 0x000fcc00078e00ff */
[----:B------:R-:W0:Y:S02]  /*7250*/  F2I.FTZ.U32.TRUNC.NTZ R17, R17 ;  /* 0x0000001100117305 */ /* 0x000e24000021f000 */
[----:B0-----:R0:W-:Y:S01]  /*7260*/  STG.E desc[UR36][R8.64], R17 ;  /* 0x0000001108007986 */ /* 0x0011e2000c101924 */
[----:B------:R-:W-:Y:S05]  /*7270*/  BRA `(.L_x_4055) ;  /* 0x0000000400387947 */ /* 0x000fea0003800000 */
.L_x_4062:
        /* <DEDUP_REMOVED lines=11> */
.L_x_4075:
[----:B------:R-:W-:Y:S01]  /*7330*/  IMAD.U32 R17, R17, 0x10000, RZ ;  /* 0x0001000011117824 */ /* 0x000fe200078e00ff */
[----:B------:R-:W-:-:S03]  /*7340*/  CS2R R6, SRZ ;  /* 0x0000000000067805 */ /* 0x000fc6000001ff00 */
[----:B------:R-:W-:-:S06]  /*7350*/  FMUL.FTZ R4, R17, 1 ;  /* 0x3f80000011047820 */ /* 0x000fcc0000410000 */
[----:B------:R-:W0:Y:S02]  /*7360*/  F2F.F64.F32 R4, R4 ;  /* 0x0000000400047310 */ /* 0x000e240000201800 */
[----:B0-----:R0:W-:Y:S01]  /*7370*/  STG.E.128 desc[UR36][R8.64], R4 ;  /* 0x0000000408007986 */ /* 0x0011e2000c101d24 */
[----:B------:R-:W-:Y:S05]  /*7380*/  BRA `(.L_x_4055) ;  /* 0x0000000000f47947 */ /* 0x000fea0003800000 */
.L_x_4074:
[----:B------:R-:W-:-:S13]  /*7390*/  ISETP.NE.AND P0, PT, R0, 0xf, PT ;  /* 0x0000000f0000780c */ /* 0x000fda0003f05270 */
[----:B------:R-:W-:Y:S05]  /*73a0*/  @!P0 BRA `(.L_x_4076) ;  /* 0x0000000000e88947 */ /* 0x000fea0003800000 */
[----:B------:R-:W-:-:S13]  /*73b0*/  ISETP.NE.AND P0, PT, R0, 0x17, PT ;  /* 0x000000170000780c */ /* 0x000fda0003f05270 */
[----:B------:R-:W-:Y:S05]  /*73c0*/  @!P0 BRA `(.L_x_4077) ;  /* 0x0000000000908947 */ /* 0x000fea0003800000 */
[----:B------:R-:W-:-:S13]  /*73d0*/  ISETP.NE.AND P0, PT, R0, 0x18, PT ;  /* 0x000000180000780c */ /* 0x000fda0003f05270 */
[----:B------:R-:W-:Y:S05]  /*73e0*/  @!P0 BRA `(.L_x_4078) ;  /* 0x0000000000448947 */ /* 0x000fea0003800000 */
.L_x_4054:
        /* <DEDUP_REMOVED lines=16> */
.L_x_4079:
[----:B------:R-:W-:Y:S05]  /*74f0*/  BRA `(.L_x_4055) ;  /* 0x0000000000987947 */ /* 0x000fea0003800000 */
.L_x_4078:
        /* <DEDUP_REMOVED lines=13> */
.L_x_4081:
[----:B------:R-:W-:Y:S05]  /*75d0*/  BSYNC.RECONVERGENT B0 ;  /* 0x0000000000007941 */ /* 0x000fea0003800200 */
.L_x_4080:
[----:B------:R-:W-:-:S05]  /*75e0*/  LOP3.LUT R3, R0, 0x80, R3, 0xf8, !PT ;  /* 0x0000008000037812 */ /* 0x000fca00078ef803 */
[----:B------:R0:W-:Y:S01]  /*75f0*/  STG.E.U8 desc[UR36][R8.64], R3 ;  /* 0x0000000308007986 */ /* 0x0001e2000c101124 */
[----:B------:R-:W-:Y:S05]  /*7600*/  BRA `(.L_x_4055) ;  /* 0x0000000000547947 */ /* 0x000fea0003800000 */
.L_x_4077:
        /* <DEDUP_REMOVED lines=12> */
.L_x_4083:
[----:B------:R-:W-:Y:S01]  /*76d0*/  IMAD.MOV.U32 R0, RZ, RZ, 0x7f ;  /* 0x0000007fff007424 */ /* 0x000fe200078e00ff */
[----:B------:R-:W-:-:S04]  /*76e0*/  ISETP.GT.U32.AND P0, PT, R4, 0x7f800000, PT ;  /* 0x7f8000000400780c */ /* 0x000fc80003f04070 */
[----:B------:R-:W-:-:S09]  /*76f0*/  SEL R0, R0, 0x7c, P0 ;  /* 0x0000007c00007807 */ /* 0x000fd20000000000 */
.L_x_4084:
[----:B------:R-:W-:Y:S05]  /*7700*/  BSYNC.RECONVERGENT B0 ;  /* 0x0000000000007941 */ /* 0x000fea0003800200 */
.L_x_4082:
[----:B------:R-:W-:-:S04]  /*7710*/  SHF.R.U32.HI R3, RZ, 0x18, R3 ;  /* 0x00000018ff037819 */ /* 0x000fc80000011603 */
[----:B------:R-:W-:-:S05]  /*7720*/  LOP3.LUT R3, R0, 0x80, R3, 0xf8, !PT ;  /* 0x0000008000037812 */ /* 0x000fca00078ef803 */
[----:B------:R0:W-:Y:S01]  /*7730*/  STG.E.U8 desc[UR36][R8.64], R3 ;  /* 0x0000000308007986 */ /* 0x0001e2000c101124 */
[----:B------:R-:W-:Y:S05]  /*7740*/  BRA `(.L_x_4055) ;  /* 0x0000000000047947 */ /* 0x000fea0003800000 */
.L_x_4076:
[----:B------:R0:W-:Y:S02]  /*7750*/  STG.E.U16 desc[UR36][R8.64], R17 ;  /* 0x0000001108007986 */ /* 0x0001e4000c101524 */
.L_x_4055:
[----:B------:R-:W-:-:S07]  /*7760*/  VIADD R25, R25, 0x80 ;  /* 0x0000008019197836 */ /* 0x000fce0000000000 */
.L_x_4014:
[----:B------:R-:W-:Y:S05]  /*7770*/  BSYNC.RECONVERGENT B6 ;  /* 0x0000000000067941 */ /* 0x000fea0003800200 */
.L_x_4013:
        /* <DEDUP_REMOVED lines=23> */
.L_x_4088:
[----:B------:R-:W-:-:S06]  /*78f0*/  IMAD.U32 R5, R19, 0x10000, RZ ;  /* 0x0001000013057824 */ /* 0x000fcc00078e00ff */
[----:B------:R-:W0:Y:S02]  /*7900*/  F2I.S64.TRUNC R4, R5 ;  /* 0x0000000500047311 */ /* 0x000e24000020d900 */
[----:B0-----:R-:W-:Y:S01]  /*7910*/  STG.E.U8 desc[UR36][R2.64], R4 ;  /* 0x0000000402007986 */ /* 0x001fe2000c101124 */
[----:B------:R-:W-:Y:S05]  /*7920*/  EXIT ;  /* 0x000000000000794d */ /* 0x000fea0003800000 */
.L_x_4087:
        /* <DEDUP_REMOVED lines=10> */
.L_x_4091:
[----:B------:R-:W-:-:S06]  /*79d0*/  IMAD.U32 R19, R19, 0x10000, RZ ;  /* 0x0001000013137824 */ /* 0x000fcc00078e00ff */
[----:B------:R-:W0:Y:S02]  /*79e0*/  F2I.FTZ.TRUNC.NTZ R19, R19 ;  /* 0x0000001300137305 */ /* 0x000e24000021f100 */
[----:B0-----:R-:W-:Y:S01]  /*79f0*/  STG.E desc[UR36][R2.64], R19 ;  /* 0x0000001302007986 */ /* 0x001fe2000c101924 */
[----:B------:R-:W-:Y:S05]  /*7a00*/  EXIT ;  /* 0x000000000000794d */ /* 0x000fea0003800000 */
.L_x_4090:
[----:B------:R-:W-:-:S06]  /*7a10*/  IMAD.U32 R19, R19, 0x10000, RZ ;  /* 0x0001000013137824 */ /* 0x000fcc00078e00ff */
[----:B------:R-:W0:Y:S02]  /*7a20*/  F2I.FTZ.TRUNC.NTZ R19, R19 ;  /* 0x0000001300137305 */ /* 0x000e24000021f100 */
[----:B0-----:R-:W-:Y:S01]  /*7a30*/  STG.E.U16 desc[UR36][R2.64], R19 ;  /* 0x0000001302007986 */ /* 0x001fe2000c101524 */
[----:B------:R-:W-:Y:S05]  /*7a40*/  EXIT ;  /* 0x000000000000794d */ /* 0x000fea0003800000 */
.L_x_4086:
        /* <DEDUP_REMOVED lines=9> */
.L_x_4093:
[----:B------:R-:W-:-:S05]  /*7ae0*/  IMAD.U32 R0, R19, 0x10000, RZ ;  /* 0x0001000013007824 */ /* 0x000fca00078e00ff */
[----:B------:R-:W-:-:S05]  /*7af0*/  F2FP.F16.F32.PACK_AB R0, RZ, R0 ;  /* 0x00000000ff00723e */ /* 0x000fca00000000ff */
[----:B------:R-:W-:Y:S01]  /*7b00*/  STG.E.U16 desc[UR36][R2.64], R0 ;  /* 0x0000000002007986 */ /* 0x000fe2000c101524 */
[----:B------:R-:W-:Y:S05]  /*7b10*/  EXIT ;  /* 0x000000000000794d */ /* 0x000fea0003800000 */
.L_x_4092:
        /* <DEDUP_REMOVED lines=10> */
.L_x_4095:
[----:B------:R-:W-:-:S05]  /*7bc0*/  IMAD.U32 R19, R19, 0x10000, RZ ;  /* 0x0001000013137824 */ /* 0x000fca00078e00ff */
[----:B------:R-:W-:-:S04]  /*7bd0*/  F2FP.F16.F32.PACK_AB R5, RZ, R19 ;  /* 0x00000013ff05723e */ /* 0x000fc800000000ff */
[----:B------:R-:W-:-:S05]  /*7be0*/  PRMT R5, R5, 0x5410, RZ ;  /* 0x0000541005057816 */ /* 0x000fca00000000ff */
[----:B------:R-:W-:Y:S01]  /*7bf0*/  STG.E desc[UR36][R2.64], R5 ;  /* 0x0000000502007986 */ /* 0x000fe2000c101924 */
[----:B------:R-:W-:Y:S05]  /*7c00*/  EXIT ;  /* 0x000000000000794d */ /* 0x000fea0003800000 */
.L_x_4094:
[----:B------:R-:W-:-:S04]  /*7c10*/  IMAD.U32 R4, R19, 0x10000, RZ ;  /* 0x0001000013047824 */ /* 0x000fc800078e00ff */
[----:B------:R-:W-:-:S06]  /*7c20*/  FMUL.FTZ R4, R4, 1 ;  /* 0x3f80000004047820 */ /* 0x000fcc0000410000 */
[----:B------:R-:W0:Y:S02]  /*7c30*/  F2F.F64.F32 R4, R4 ;  /* 0x0000000400047310 */ /* 0x000e240000201800 */
[----:B0-----:R-:W-:Y:S01]  /*7c40*/  STG.E.64 desc[UR36][R2.64], R4 ;  /* 0x0000000402007986 */ /* 0x001fe2000c101b24 */
[----:B------:R-:W-:Y:S05]  /*7c50*/  EXIT ;  /* 0x000000000000794d */ /* 0x000fea0003800000 */
.L_x_4085:
        /* <DEDUP_REMOVED lines=14> */
.L_x_4099:
        /* <DEDUP_REMOVED lines=18> */
.L_x_4102:
[----:B------:R-:W-:-:S04]  /*7e60*/  SHF.R.U32.HI R5, RZ, 0x18, R5 ;  /* 0x00000018ff057819 */ /* 0x000fc80000011605 */
[----:B------:R-:W-:-:S07]  /*7e70*/  LOP3.LUT R0, R0, 0x80, R5, 0xf8, !PT ;  /* 0x0000008000007812 */ /* 0x000fce00078ef805 */
.L_x_4101:
[----:B------:R-:W-:Y:S05]  /*7e80*/  BSYNC.RECONVERGENT B0 ;  /* 0x0000000000007941 */ /* 0x000fea0003800200 */
.L_x_4100:
[----:B------:R-:W-:Y:S01]  /*7e90*/  STG.E.U8 desc[UR36][R2.64], R0 ;  /* 0x0000000002007986 */ /* 0x000fe2000c101124 */
[----:B------:R-:W-:Y:S05]  /*7ea0*/  EXIT ;  /* 0x000000000000794d */ /* 0x000fea0003800000 */
.L_x_4098:
        /* <DEDUP_REMOVED lines=18> */
.L_x_4105:
[----:B------:R-:W-:-:S04]  /*7fd0*/  SHF.R.U32.HI R5, RZ, 0x18, R5 ;  /* 0x00000018ff057819 */ /* 0x000fc80000011605 */
[----:B------:R-:W-:-:S07]  /*7fe0*/  LOP3.LUT R0, R0, 0x80, R5, 0xf8, !PT ;  /* 0x0000008000007812 */ /* 0x000fce00078ef805 */
.L_x_4104:
[----:B------:R-:W-:Y:S05]  /*7ff0*/  BSYNC.RECONVERGENT B0 ;  /* 0x0000000000007941 */ /* 0x000fea0003800200 */
.L_x_4103:
[----:B------:R-:W-:Y:S01]  /*8000*/  STG.E.U8 desc[UR36][R2.64], R0 ;  /* 0x0000000002007986 */ /* 0x000fe2000c101124 */
[----:B------:R-:W-:Y:S05]  /*8010*/  EXIT ;  /* 0x000000000000794d */ /* 0x000fea0003800000 */
.L_x_4097:
        /* <DEDUP_REMOVED lines=22> */
.L_x_4107:
[----:B------:R-:W-:-:S06]  /*8180*/  IMAD.U32 R4, R19, 0x10000, RZ ;  /* 0x0001000013047824 */ /* 0x000fcc00078e00ff */
[----:B------:R-:W0:Y:S02]  /*8190*/  F2I.U64.TRUNC R4, R4 ;  /* 0x0000000400047311 */ /* 0x000e24000020d800 */
[----:B0-----:R-:W-:Y:S01]  /*81a0*/  STG.E.64 desc[UR36][R2.64], R4 ;  /* 0x0000000402007986 */ /* 0x001fe2000c101b24 */
[----:B------:R-:W-:Y:S05]  /*81b0*/  EXIT ;  /* 0x000000000000794d */ /* 0x000fea0003800000 */
.L_x_4106:
[----:B------:R-:W-:-:S06]  /*81c0*/  IMAD.U32 R19, R19, 0x10000, RZ ;  /* 0x0001000013137824 */ /* 0x000fcc00078e00ff */
[----:B------:R-:W0:Y:S02]  /*81d0*/  F2I.FTZ.U32.TRUNC.NTZ R19, R19 ;  /* 0x0000001300137305 */ /* 0x000e24000021f000 */
[----:B0-----:R-:W-:Y:S01]  /*81e0*/  STG.E desc[UR36][R2.64], R19 ;  /* 0x0000001302007986 */ /* 0x001fe2000c101924 */
[----:B------:R-:W-:Y:S05]  /*81f0*/  EXIT ;  /* 0x000000000000794d */ /* 0x000fea0003800000 */
.L_x_4096:
        /* <DEDUP_REMOVED lines=11> */
.L_x_4109:
[----:B------:R-:W-:Y:S01]  /*82b0*/  IMAD.U32 R19, R19, 0x10000, RZ ;  /* 0x0001000013137824 */ /* 0x000fe200078e00ff */
[----:B------:R-:W-:-:S03]  /*82c0*/  CS2R R6, SRZ ;  /* 0x0000000000067805 */ /* 0x000fc6000001ff00 */
[----:B------:R-:W-:-:S06]  /*82d0*/  FMUL.FTZ R4, R19, 1 ;  /* 0x3f80000013047820 */ /* 0x000fcc0000410000 */
[----:B------:R-:W0:Y:S02]  /*82e0*/  F2F.F64.F32 R4, R4 ;  /* 0x0000000400047310 */ /* 0x000e240000201800 */
[----:B0-----:R-:W-:Y:S01]  /*82f0*/  STG.E.128 desc[UR36][R2.64], R4 ;  /* 0x0000000402007986 */ /* 0x001fe2000c101d24 */
[----:B------:R-:W-:Y:S05]  /*8300*/  EXIT ;  /* 0x000000000000794d */ /* 0x000fea0003800000 */
.L_x_4108:
[----:B------:R-:W-:-:S13]  /*8310*/  ISETP.NE.AND P0, PT, R0, 0xf, PT ;  /* 0x0000000f0000780c */ /* 0x000fda0003f05270 */
[----:B------:R-:W-:Y:S05]  /*8320*/  @!P0 BRA `(.L_x_4110) ;  /* 0x0000000000e88947 */ /* 0x000fea0003800000 */
[----:B------:R-:W-:-:S13]  /*8330*/  ISETP.NE.AND P0, PT, R0, 0x17, PT ;  /* 0x000000170000780c */ /* 0x000fda0003f05270 */
[----:B------:R-:W-:Y:S05]  /*8340*/  @!P0 BRA `(.L_x_4111) ;  /* 0x0000000000908947 */ /* 0x000fea0003800000 */
[----:B------:R-:W-:-:S13]  /*8350*/  ISETP.NE.AND P0, PT, R0, 0x18, PT ;  /* 0x000000180000780c */ /* 0x000fda0003f05270 */
[----:B------:R-:W-:Y:S05]  /*8360*/  @!P0 BRA `(.L_x_4112) ;  /* 0x0000000000448947 */ /* 0x000fea0003800000 */
.L_x_4089:
        /* <DEDUP_REMOVED lines=16> */
.L_x_4113:
[----:B------:R-:W-:Y:S05]  /*8470*/  EXIT ;  /* 0x000000000000794d */ /* 0x000fea0003800000 */
.L_x_4112:
        /* <DEDUP_REMOVED lines=13> */
.L_x_4115:
[----:B------:R-:W-:Y:S05]  /*8550*/  BSYNC.RECONVERGENT B0 ;  /* 0x0000000000007941 */ /* 0x000fea0003800200 */
.L_x_4114:
[----:B------:R-:W-:-:S05]  /*8560*/  LOP3.LUT R5, R0, 0x80, R5, 0xf8, !PT ;  /* 0x0000008000057812 */ /* 0x000fca00078ef805 */
[----:B------:R-:W-:Y:S01]  /*8570*/  STG.E.U8 desc[UR36][R2.64], R5 ;  /* 0x0000000502007986 */ /* 0x000fe2000c101124 */
[----:B------:R-:W-:Y:S05]  /*8580*/  EXIT ;  /* 0x000000000000794d */ /* 0x000fea0003800000 */
.L_x_4111:
        /* <DEDUP_REMOVED lines=12> */
.L_x_4117:
[----:B------:R-:W-:Y:S01]  /*8650*/  IMAD.MOV.U32 R0, RZ, RZ, 0x7f ;  /* 0x0000007fff007424 */ /* 0x000fe200078e00ff */
[----:B------:R-:W-:-:S04]  /*8660*/  ISETP.GT.U32.AND P0, PT, R4, 0x7f800000, PT ;  /* 0x7f8000000400780c */ /* 0x000fc80003f04070 */
[----:B------:R-:W-:-:S09]  /*8670*/  SEL R0, R0, 0x7c, P0 ;  /* 0x0000007c00007807 */ /* 0x000fd20000000000 */
.L_x_4118:
[----:B------:R-:W-:Y:S05]  /*8680*/  BSYNC.RECONVERGENT B0 ;  /* 0x0000000000007941 */ /* 0x000fea0003800200 */
.L_x_4116:
[----:B------:R-:W-:-:S04]  /*8690*/  SHF.R.U32.HI R5, RZ, 0x18, R5 ;  /* 0x00000018ff057819 */ /* 0x000fc80000011605 */
[----:B------:R-:W-:-:S05]  /*86a0*/  LOP3.LUT R5, R0, 0x80, R5, 0xf8, !PT ;  /* 0x0000008000057812 */ /* 0x000fca00078ef805 */
[----:B------:R-:W-:Y:S01]  /*86b0*/  STG.E.U8 desc[UR36][R2.64], R5 ;  /* 0x0000000502007986 */ /* 0x000fe2000c101124 */
[----:B------:R-:W-:Y:S05]  /*86c0*/  EXIT ;  /* 0x000000000000794d */ /* 0x000fea0003800000 */
.L_x_4110:
[----:B------:R-:W-:Y:S01]  /*86d0*/  STG.E.U16 desc[UR36][R2.64], R19 ;  /* 0x0000001302007986 */ /* 0x000fe2000c101524 */
[----:B------:R-:W-:Y:S05]  /*86e0*/  EXIT ;  /* 0x000000000000794d */ /* 0x000fea0003800000 */
.L_x_4119:
        /* <DEDUP_REMOVED lines=9> */
.L_x_8016:


//--------------------- .text._ZN2at6native18elementwise_kernelILi128ELi4EZNS0_22gpu_kernel_impl_nocastINS0_13AUnaryFunctorIN3c108BFloat16ES5_S5_ZZZNS0_20copysign_kernel_cudaERNS_18TensorIteratorBaseEENKUlvE_clEvENKUlvE1_clEvEUlS5_S5_E_EEEEvS7_RKT_EUliE_EEviT1_ --------------------------
	.section	.text._ZN2at6native18elementwise_kernelILi128ELi4EZNS0_22gpu_kernel_impl_nocastINS0_13AUnaryFunctorIN3c108BFloat16ES5_S5_ZZZNS0_20copysign_kernel_cudaERNS_18TensorIteratorBaseEENKUlvE_clEvENKUlvE1_clEvEUlS5_S5_E_EEEEvS7_RKT_EUliE_EEviT1_,"ax",@progbits
	.align	128
        .global         _ZN2at6native18elementwise_kernelILi128ELi4EZNS0_22gpu_kernel_impl_nocastINS0_13AUnaryFunctorIN3c108BFloat16ES5_S5_ZZZNS0_20copysign_kernel_cudaERNS_18TensorIteratorBaseEENKUlvE_clEvENKUlvE1_clEvEUlS5_S5_E_EEEEvS7_RKT_EUliE_EEviT1_
        .type           _ZN2at6native18elementwise_kernelILi128ELi4EZNS0_22gpu_kernel_impl_nocastINS0_13AUnaryFunctorIN3c108BFloat16ES5_S5_ZZZNS0_20copysign_kernel_cudaERNS_18TensorIteratorBaseEENKUlvE_clEvENKUlvE1_clEvEUlS5_S5_E_EEEEvS7_RKT_EUliE_EEviT1_,@function
        .size           _ZN2at6native18elementwise_kernelILi128ELi4EZNS0_22gpu_kernel_impl_nocastINS0_13AUnaryFunctorIN3c108BFloat16ES5_S5_ZZZNS0_20copysign_kernel_cudaERNS_18TensorIteratorBaseEENKUlvE_clEvENKUlvE1_clEvEUlS5_S5_E_EEEEvS7_RKT_EUliE_EEviT1_,(.L_x_8017 - _ZN2at6native18elementwise_kernelILi128ELi4EZNS0_22gpu_kernel_impl_nocastINS0_13AUnaryFunctorIN3c108BFloat16ES5_S5_ZZZNS0_20copysign_kernel_cudaERNS_18TensorIteratorBaseEENKUlvE_clEvENKUlvE1_clEvEUlS5_S5_E_EEEEvS7_RKT_EUliE_EEviT1_)
        .other          _ZN2at6native18elementwise_kernelILi128ELi4EZNS0_22gpu_kernel_impl_nocastINS0_13AUnaryFunctorIN3c108BFloat16ES5_S5_ZZZNS0_20copysign_kernel_cudaERNS_18TensorIteratorBaseEENKUlvE_clEvENKUlvE1_clEvEUlS5_S5_E_EEEEvS7_RKT_EUliE_EEviT1_,@"STO_CUDA_ENTRY STV_DEFAULT"
_ZN2at6native18elementwise_kernelILi128ELi4EZNS0_22gpu_kernel_impl_nocastINS0_13AUnaryFunctorIN3c108BFloat16ES5_S5_ZZZNS0_20copysign_kernel_cudaERNS_18TensorIteratorBaseEENKUlvE_clEvENKUlvE1_clEvEUlS5_S5_E_EEEEvS7_RKT_EUliE_EEviT1_:
.text._ZN2at6native18elementwise_kernelILi128ELi4EZNS0_22gpu_kernel_impl_nocastINS0_13AUnaryFunctorIN3c108BFloat16ES5_S5_ZZZNS0_20copysign_kernel_cudaERNS_18TensorIteratorBaseEENKUlvE_clEvENKUlvE1_clEvEUlS5_S5_E_EEEEvS7_RKT_EUliE_EEviT1_:
        /* <DEDUP_REMOVED lines=36> */
.L_x_4123:
[----:B------:R-:W-:-:S13]  /*0240*/  ISETP.GE.AND P0, PT, R3, UR4, PT ;  /* 0x0000000403007c0c */ /* 0x000fda000bf06270 */
[----:B------:R-:W-:Y:S05]  /*0250*/  @P0 BREAK.RELIABLE B1 ;  /* 0x0000000000010942 */ /* 0x000fea0003800100 */
[----:B------:R-:W-:Y:S05]  /*0260*/  @P0 BRA `(.L_x_4124) ;  /* 0x0000000000280947 */ /* 0x000fea0003800000 */
[----:B------:R-:W-:Y:S05]  /*0270*/  BSYNC.RELIABLE B1 ;  /* 0x0000000000017941 */ /* 0x000fea0003800100 */
.L_x_4122:
        /* <DEDUP_REMOVED lines=9> */
.L_x_4124:
[----:B------:R-:W-:Y:S05]  /*0310*/  BSYNC.RECONVERGENT B0 ;  /* 0x0000000000007941 */ /* 0x000fea0003800200 */
.L_x_4121:
        /* <DEDUP_REMOVED lines=12> */
.L_x_4120:
        /* <DEDUP_REMOVED lines=306> */
.L_x_4128:
        /* <DEDUP_REMOVED lines=313> */
.L_x_4130:
        /* <DEDUP_REMOVED lines=12> */
.L_x_4127:
[----:B------:R-:W-:-:S13]  /*2b50*/  ISETP.GE.AND P0, PT, R3, UR4, PT ;  /* 0x0000000403007c0c */ /* 0x000fda000bf06270 */
[----:B------:R-:W-:Y:S05]  /*2b60*/  @P0 BREAK.RELIABLE B1 ;  /* 0x0000000000010942 */ /* 0x000fea0003800100 */
[----:B------:R-:W-:Y:S05]  /*2b70*/  @P0 BRA `(.L_x_4129) ;  /* 0x0000001000dc0947 */ /* 0x000fea0003800000 */
[----:B------:R-:W-:Y:S05]  /*2b80*/  BSYNC.RELIABLE B1 ;  /* 0x0000000000017941 */ /* 0x000fea0003800100 */
.L_x_4126:
        /* <DEDUP_REMOVED lines=298> */
.L_x_4131:
        /* <DEDUP_REMOVED lines=12> */
.L_x_4129:
[----:B------:R-:W-:Y:S05]  /*3ef0*/  BSYNC.RECONVERGENT B0 ;  /* 0x0000000000007941 */ /* 0x000fea0003800200 */
.L_x_4125:
        /* <DEDUP_REMOVED lines=301> */
.L_x_4132:
        /* <DEDUP_REMOVED lines=12> */
.L_x_4133:
        /* <DEDUP_REMOVED lines=15> */
.L_x_8017:


//--------------------- .text._ZN2at6native27unrolled_elementwise_kernelINS0_13AUnaryFunctorIN3c108BFloat16ES4_S4_ZZZNS0_20copysign_kernel_cudaERNS_18TensorIteratorBaseEENKUlvE_clEvENKUlvE1_clEvEUlS4_S4_E_EESt5arrayIPcLm2EELi4E23TrivialOffsetCalculatorILi1EjESF_NS0_6memory15LoadWithoutCastENSG_16StoreWithoutCastEEEviT_T0_T2_T3_T4_T5_ --------------------------
	.section	.text._ZN2at6native27unrolled_elementwise_kernelINS0_13AUnaryFunctorIN3c108BFloat16ES4_S4_ZZZNS0_20copysign_kernel_cudaERNS_18TensorIteratorBaseEENKUlvE_clEvENKUlvE1_clEvEUlS4_S4_E_EESt5arrayIPcLm2EELi4E23TrivialOffsetCalculatorILi1EjESF_NS0_6memory15LoadWithoutCastENSG_16StoreWithoutCastEEEviT_T0_T2_T3_T4_T5_,"ax",@progbits
	.align	128
        .global         _ZN2at6native27unrolled_elementwise_kernelINS0_13AUnaryFunctorIN3c108BFloat16ES4_S4_ZZZNS0_20copysign_kernel_cudaERNS_18TensorIteratorBaseEENKUlvE_clEvENKUlvE1_clEvEUlS4_S4_E_EESt5arrayIPcLm2EELi4E23TrivialOffsetCalculatorILi1EjESF_NS0_6memory15LoadWithoutCastENSG_16StoreWithoutCastEEEviT_T0_T2_T3_T4_T5_
        .type           _ZN2at6native27unrolled_elementwise_kernelINS0_13AUnaryFunctorIN3c108BFloat16ES4_S4_ZZZNS0_20copysign_kernel_cudaERNS_18TensorIteratorBaseEENKUlvE_clEvENKUlvE1_clEvEUlS4_S4_E_EESt5arrayIPcLm2EELi4E23TrivialOffsetCalculatorILi1EjESF_NS0_6memory15LoadWithoutCastENSG_16StoreWithoutCastEEEviT_T0_T2_T3_T4_T5_,@function
        .size           _ZN2at6native27unrolled_elementwise_kernelINS0_13AUnaryFunctorIN3c108BFloat16ES4_S4_ZZZNS0_20copysign_kernel_cudaERNS_18TensorIteratorBaseEENKUlvE_clEvENKUlvE1_clEvEUlS4_S4_E_EESt5arrayIPcLm2EELi4E23TrivialOffsetCalculatorILi1EjESF_NS0_6memory15LoadWithoutCastENSG_16StoreWithoutCastEEEviT_T0_T2_T3_T4_T5_,(.L_x_8018 - _ZN2at6native27unrolled_elementwise_kernelINS0_13AUnaryFunctorIN3c108BFloat16ES4_S4_ZZZNS0_20copysign_kernel_cudaERNS_18TensorIteratorBaseEENKUlvE_clEvENKUlvE1_clEvEUlS4_S4_E_EESt5arrayIPcLm2EELi4E23TrivialOffsetCalculatorILi1EjESF_NS0_6memory15LoadWithoutCastENSG_16StoreWithoutCastEEEviT_T0_T2_T3_T4_T5_)
        .other          _ZN2at6native27unrolled_elementwise_kernelINS0_13AUnaryFunctorIN3c108BFloat16ES4_S4_ZZZNS0_20copysign_kernel_cudaERNS_18TensorIteratorBaseEENKUlvE_clEvENKUlvE1_clEvEUlS4_S4_E_EESt5arrayIPcLm2EELi4E23TrivialOffsetCalculatorILi1EjESF_NS0_6memory15LoadWithoutCastENSG_16StoreWithoutCastEEEviT_T0_T2_T3_T4_T5_,@"STO_CUDA_ENTRY STV_DEFAULT"
_ZN2at6native27unrolled_elementwise_kernelINS0_13AUnaryFunctorIN3c108BFloat16ES4_S4_ZZZNS0_20copysign_kernel_cudaERNS_18TensorIteratorBaseEENKUlvE_clEvENKUlvE1_clEvEUlS4_S4_E_EESt5arrayIPcLm2EELi4E23TrivialOffsetCalculatorILi1EjESF_NS0_6memory15LoadWithoutCastENSG_16StoreWithoutCastEEEviT_T0_T2_T3_T4_T5_:
.text._ZN2at6native27unrolled_elementwise_kernelINS0_13AUnaryFunctorIN3c108BFloat16ES4_S4_ZZZNS0_20copysign_kernel_cudaERNS_18TensorIteratorBaseEENKUlvE_clEvENKUlvE1_clEvEUlS4_S4_E_EESt5arrayIPcLm2EELi4E23TrivialOffsetCalculatorILi1EjESF_NS0_6memory15LoadWithoutCastENSG_16StoreWithoutCastEEEviT_T0_T2_T3_T4_T5_:
        /* <DEDUP_REMOVED lines=10> */
[----:B------:R-:W-:-:S03]  /*00a0*/  @!P0 LEA R7, R0, R3, 0x9 ;  /* 0x0000000300078211 */ /* 0x000fc600078e48ff */
[----:B------:R-:W-:-:S13]  /*00b0*/  ISETP.GE.AND P1, PT, R21, R2, PT ;  /* 0x000000021500720c */ /* 0x000fda0003f26270 */
[----:B------:R-:W-:Y:S01]  /*00c0*/  @!P1 IMAD R17, R0, 0x200, R21 ;  /* 0x0000020000119824 */ /* 0x000fe200078e0215 */
[----:B------:R-:W2:Y:S01]  /*00d0*/  @!P1 LDC.64 R10, c[0x0][0x390] ;  /* 0x0000e400ff0a9b82 */ /* 0x000ea20000000a00 */
[----:B------:R-:W-:-:S05]  /*00e0*/  @!P1 VIADD R21, R21, 0x80 ;  /* 0x0000008015159836 */ /* 0x000fca0000000000 */
        /* <DEDUP_REMOVED lines=15> */
[----:B0-----:R-:W-:Y:S01]  /*01e0*/  @!P0 IMAD R15, R0, 0x200, R21 ;  /* 0x00000200000f8824 */ /* 0x001fe200078e0215 */
[----:B------:R-:W-:-:S06]  /*01f0*/  PRMT R10, RZ, 0x7610, R10 ;  /* 0x00007610ff0a7816 */ /* 0x000fcc000000000a */
[----:B------:R-:W0:Y:S01]  /*0200*/  LDC.U16 R12, c[0x0][0x386] ;  /* 0x0000e180ff0c7b82 */ /* 0x000e220000000400 */
[----:B--2---:R-:W-:-:S05]  /*0210*/  @!P0 IMAD.WIDE.U32 R14, R15, 0x2, R8 ;  /* 0x000000020f0e8825 */ /* 0x004fca00078e0008 */
[----:B------:R2:W5:Y:S01]  /*0220*/  @!P0 LDG.E.U16 R10, desc[UR4][R14.64] ;  /* 0x000000040e0a8981 */ /* 0x000562000c1e1500 */
[----:B------:R-:W-:-:S13]  /*0230*/  ISETP.GE.AND P0, PT, R3, R2, PT ;  /* 0x000000020300720c */ /* 0x000fda0003f06270 */
[----:B------:R-:W2:Y:S01]  /*0240*/  @!P0 LDC.64 R8, c[0x0][0x388] ;  /* 0x0000e200ff088b82 */ /* 0x000ea20000000a00 */
[----:B0-----:R-:W-:Y:S01]  /*0250*/  @!P0 IMAD.U32 R16, R12, 0x10000, RZ ;  /* 0x000100000c108824 */ /* 0x001fe200078e00ff */
[----:B-1----:R-:W-:Y:S01]  /*0260*/  @!P0 LEA R19, R0, R3, 0x9 ;  /* 0x0000000300138211 */ /* 0x002fe200078e48ff */
[C---:B------:R-:W-:Y:S01]  /*0270*/  VIADD R17, R3.reuse, 0x80 ;  /* 0x0000008003117836 */ /* 0x040fe20000000000 */
[----:B------:R-:W-:-:S04]  /*0280*/  IADD3 R21, PT, PT, R3, 0x100, RZ ;  /* 0x0000010003157810 */ /* 0x000fc80007ffe0ff */
[-C--:B------:R-:W-:Y:S02]  /*0290*/  ISETP.GE.AND P2, PT, R21, R2.reuse, PT ;  /* 0x000000021500720c */ /* 0x080fe40003f46270 */
[----:B------:R-:W-:Y:S01]  /*02a0*/  ISETP.GE.AND P1, PT, R17, R2, PT ;  /* 0x000000021100720c */ /* 0x000fe20003f26270 */
[----:B--2---:R-:W-:-:S12]  /*02b0*/  @!P0 IMAD.WIDE.U32 R8, R19, 0x2, R8 ;  /* 0x0000000213088825 */ /* 0x004fd800078e0008 */
[----:B------:R-:W-:Y:S01]  /*02c0*/  @!P1 SHF.L.U32 R14, R12, 0x10, RZ ;  /* 0x000000100c0e9819 */ /* 0x000fe200000006ff */
[----:B------:R-:W-:Y:S01]  /*02d0*/  BSSY.RECONVERGENT B0, `(.L_x_4134) ;  /* 0x000001b000007945 */ /* 0x000fe20003800200 */
[----:B---3--:R-:W-:-:S05]  /*02e0*/  @!P0 IMAD.U32 R7, R7, 0x10000, RZ ;  /* 0x0001000007078824 */ /* 0x008fca00078e00ff */
[----:B------:R-:W-:-:S04]  /*02f0*/  @!P0 LOP3.LUT R16, R16, 0x80000000, R7, 0xb8, !PT ;  /* 0x8000000010108812 */ /* 0x000fc800078eb807 */
[----:B------:R-:W-:Y:S01]  /*0300*/  @!P0 F2FP.BF16.F32.PACK_AB R4, RZ, R16 ;  /* 0x00000010ff04823e */ /* 0x000fe200000010ff */
[----:B------:R-:W-:Y:S02]  /*0310*/  VIADD R7, R3, 0x180 ;  /* 0x0000018003077836 */ /* 0x000fe40000000000 */
[----:B------:R-:W-:Y:S02]  /*0320*/  @!P0 IMAD.MOV.U32 R3, RZ, RZ, R17 ;  /* 0x000000ffff038224 */ /* 0x000fe400078e0011 */
[----:B------:R0:W-:Y:S03]  /*0330*/  @!P0 STG.E.U16 desc[UR4][R8.64], R4 ;  /* 0x0000000408008986 */ /* 0x0001e6000c101504 */
[----:B------:R-:W-:Y:S01]  /*0340*/  ISETP.GE.AND P3, PT, R3, R2, PT ;  /* 0x000000020300720c */ /* 0x000fe20003f66270 */
[----:B------:R-:W-:Y:S02]  /*0350*/  @!P2 IMAD.U32 R16, R12, 0x10000, RZ ;  /* 0x000100000c10a824 */ /* 0x000fe400078e00ff */
[----:B----4-:R-:W-:-:S05]  /*0360*/  @!P1 IMAD.U32 R13, R13, 0x10000, RZ ;  /* 0x000100000d0d9824 */ /* 0x010fca00078e00ff */
[----:B------:R-:W-:Y:S01]  /*0370*/  @!P1 LOP3.LUT R13, R14, 0x80000000, R13, 0xb8, !PT ;  /* 0x800000000e0d9812 */ /* 0x000fe200078eb80d */
[----:B------:R-:W-:-:S03]  /*0380*/  @!P2 IMAD.U32 R11, R11, 0x10000, RZ ;  /* 0x000100000b0ba824 */ /* 0x000fc600078e00ff */
[----:B------:R-:W-:Y:S02]  /*0390*/  @!P1 F2FP.BF16.F32.PACK_AB R5, RZ, R13 ;  /* 0x0000000dff05923e */ /* 0x000fe400000010ff */
[----:B------:R-:W-:-:S04]  /*03a0*/  @!P2 LOP3.LUT R11, R16, 0x80000000, R11, 0xb8, !PT ;  /* 0x80000000100ba812 */ /* 0x000fc800078eb80b */
[----:B------:R-:W-:Y:S01]  /*03b0*/  @!P2 F2FP.BF16.F32.PACK_AB R6, RZ, R11 ;  /* 0x0000000bff06a23e */ /* 0x000fe200000010ff */
[----:B0-----:R-:W-:Y:S06]  /*03c0*/  @P3 BRA `(.L_x_4135) ;  /* 0x00000000002c3947 */ /* 0x001fec0003800000 */
[----:B------:R-:W0:Y:S01]  /*03d0*/  LDC.64 R8, c[0x0][0x388] ;  /* 0x0000e200ff087b82 */ /* 0x000e220000000a00 */
[----:B------:R-:W-:Y:S01]  /*03e0*/  IMAD R11, R0, 0x200, R3 ;  /* 0x00000200000b7824 */ /* 0x000fe200078e0203 */
[----:B------:R-:W-:Y:S02]  /*03f0*/  IADD3 R3, PT, PT, R3, 0x80, RZ ;  /* 0x0000008003037810 */ /* 0x000fe40007ffe0ff */
[----:B------:R-:W-:Y:S02]  /*0400*/  PRMT R14, R5, 0x7610, R14 ;  /* 0x00007610050e7816 */ /* 0x000fe4000000000e */
[----:B------:R-:W-:-:S13]  /*0410*/  ISETP.GE.AND P0, PT, R3, R2, PT ;  /* 0x000000020300720c */ /* 0x000fda0003f06270 */
[----:B------:R-:W-:Y:S02]  /*0420*/  @!P0 IMAD R13, R0, 0x200, R3 ;  /* 0x00000200000d8824 */ /* 0x000fe400078e0203 */
[----:B------:R-:W-:Y:S02]  /*0430*/  @!P0 VIADD R3, R3, 0x80 ;  /* 0x0000008003038836 */ /* 0x000fe40000000000 */
[----:B0-----:R-:W-:-:S04]  /*0440*/  IMAD.WIDE.U32 R4, R11, 0x2, R8 ;  /* 0x000000020b047825 */ /* 0x001fc800078e0008 */
[----:B------:R-:W-:Y:S01]  /*0450*/  @!P0 IMAD.WIDE.U32 R8, R13, 0x2, R8 ;  /* 0x000000020d088825 */ /* 0x000fe200078e0008 */
[----:B------:R0:W-:Y:S04]  /*0460*/  STG.E.U16 desc[UR4][R4.64], R14 ;  /* 0x0000000e04007986 */ /* 0x0001e8000c101504 */
[----:B------:R0:W-:Y:S02]  /*0470*/  @!P0 STG.E.U16 desc[UR4][R8.64], R6 ;  /* 0x0000000608008986 */ /* 0x0001e4000c101504 */
.L_x_4135:
[----:B------:R-:W-:Y:S05]  /*0480*/  BSYNC.RECONVERGENT B0 ;  /* 0x0000000000007941 */ /* 0x000fea0003800200 */
.L_x_4134:
        /* <DEDUP_REMOVED lines=13> */
.L_x_4136:
        /* <DEDUP_REMOVED lines=10> */
.L_x_8018:


//--------------------- .text._ZN2at6native29vectorized_elementwise_kernelILi2ENS0_13AUnaryFunctorIN3c108BFloat16ES4_S4_ZZZNS0_20copysign_kernel_cudaERNS_18TensorIteratorBaseEENKUlvE_clEvENKUlvE1_clEvEUlS4_S4_E_EESt5arrayIPcLm2EEEEviT0_T1_ --------------------------
	.section	.text._ZN2at6native29vectorized_elementwise_kernelILi2ENS0_13AUnaryFunctorIN3c108BFloat16ES4_S4_ZZZNS0_20copysign_kernel_cudaERNS_18TensorIteratorBaseEENKUlvE_clEvENKUlvE1_clEvEUlS4_S4_E_EESt5arrayIPcLm2EEEEviT0_T1_,"ax",@progbits
	.align	128
        .global         _ZN2at6native29vectorized_elementwise_kernelILi2ENS0_13AUnaryFunctorIN3c108BFloat16ES4_S4_ZZZNS0_20copysign_kernel_cudaERNS_18TensorIteratorBaseEENKUlvE_clEvENKUlvE1_clEvEUlS4_S4_E_EESt5arrayIPcLm2EEEEviT0_T1_
        .type           _ZN2at6native29vectorized_elementwise_kernelILi2ENS0_13AUnaryFunctorIN3c108BFloat16ES4_S4_ZZZNS0_20copysign_kernel_cudaERNS_18TensorIteratorBaseEENKUlvE_clEvENKUlvE1_clEvEUlS4_S4_E_EESt5arrayIPcLm2EEEEviT0_T1_,@function
        .size           _ZN2at6native29vectorized_elementwise_kernelILi2ENS0_13AUnaryFunctorIN3c108BFloat16ES4_S4_ZZZNS0_20copysign_kernel_cudaERNS_18TensorIteratorBaseEENKUlvE_clEvENKUlvE1_clEvEUlS4_S4_E_EESt5arrayIPcLm2EEEEviT0_T1_,(.L_x_8019 - _ZN2at6native29vectorized_elementwise_kernelILi2ENS0_13AUnaryFunctorIN3c108BFloat16ES4_S4_ZZZNS0_20copysign_kernel_cudaERNS_18TensorIteratorBaseEENKUlvE_clEvENKUlvE1_clEvEUlS4_S4_E_EESt5arrayIPcLm2EEEEviT0_T1_)
        .other          _ZN2at6native29vectorized_elementwise_kernelILi2ENS0_13AUnaryFunctorIN3c108BFloat16ES4_S4_ZZZNS0_20copysign_kernel_cudaERNS_18TensorIteratorBaseEENKUlvE_clEvENKUlvE1_clEvEUlS4_S4_E_EESt5arrayIPcLm2EEEEviT0_T1_,@"STO_CUDA_ENTRY STV_DEFAULT"
_ZN2at6native29vectorized_elementwise_kernelILi2ENS0_13AUnaryFunctorIN3c108BFloat16ES4_S4_ZZZNS0_20copysign_kernel_cudaERNS_18TensorIteratorBaseEENKUlvE_clEvENKUlvE1_clEvEUlS4_S4_E_EESt5arrayIPcLm2EEEEviT0_T1_:
.text._ZN2at6native29vectorized_elementwise_kernelILi2ENS0_13AUnaryFunctorIN3c108BFloat16ES4_S4_ZZZNS0_20copysign_kernel_cudaERNS_18TensorIteratorBaseEENKUlvE_clEvENKUlvE1_clEvEUlS4_S4_E_EESt5arrayIPcLm2EEEEviT0_T1_:
        /* <DEDUP_REMOVED lines=106> */
[C---:B------:R-:W-:Y:S01]  /*06a0*/  @!P4 IMAD.U32 R10, R7.reuse, 0x10000, RZ ;  /* 0x00010000070ac824 */ /* 0x040fe200078e00ff */
        /* <DEDUP_REMOVED lines=27> */
.L_x_4140:
[----:B------:R-:W-:-:S13]  /*0860*/  ISETP.GE.U32.AND P0, PT, R4, R5, PT ;  /* 0x000000050400720c */ /* 0x000fda0003f06070 */
[----:B------:R-:W-:Y:S05]  /*0870*/  @P0 BRA `(.L_x_4142) ;  /* 0x0000000000300947 */ /* 0x000fea0003800000 */
[----:B0-----:R-:W0:Y:S01]  /*0880*/  LDC.64 R6, c[0x0][0x388] ;  /* 0x0000e200ff067b82 */ /* 0x001e220000000a00 */
[----:B------:R-:W-:Y:S02]  /*0890*/  IMAD.IADD R11, R3, 0x1, R4 ;  /* 0x00000001030b7824 */ /* 0x000fe400078e0204 */
[----:B------:R-:W-:Y:S02]  /*08a0*/  VIADD R4, R4, 0x80 ;  /* 0x0000008004047836 */ /* 0x000fe40000000000 */
[----:B0-----:R-:W-:-:S05]  /*08b0*/  IMAD.WIDE.U32 R6, R11, 0x2, R6 ;  /* 0x000000020b067825 */ /* 0x001fca00078e0006 */
[----:B------:R1:W-:Y:S02]  /*08c0*/  STG.E.U16 desc[UR4][R6.64], R8 ;  /* 0x0000000806007986 */ /* 0x0003e4000c101504 */
.L_x_4141:
[----:B------:R-:W-:-:S13]  /*08d0*/  ISETP.GE.U32.AND P0, PT, R4, R5, PT ;  /* 0x000000050400720c */ /* 0x000fda0003f06070 */
[----:B------:R-:W-:Y:S05]  /*08e0*/  @P0 BRA `(.L_x_4143) ;  /* 0x0000000000340947 */ /* 0x000fea0003800000 */
[----:B01----:R-:W0:Y:S01]  /*08f0*/  LDC.64 R6, c[0x0][0x388] ;  /* 0x0000e200ff067b82 */ /* 0x003e220000000a00 */
[----:B------:R-:W-:Y:S02]  /*0900*/  IMAD.IADD R11, R3, 0x1, R4 ;  /* 0x00000001030b7824 */ /* 0x000fe400078e0204 */
[----:B------:R-:W-:Y:S02]  /*0910*/  VIADD R4, R4, 0x80 ;  /* 0x0000008004047836 */ /* 0x000fe40000000000 */
[----:B0-----:R-:W-:-:S05]  /*0920*/  IMAD.WIDE.U32 R6, R11, 0x2, R6 ;  /* 0x000000020b067825 */ /* 0x001fca00078e0006 */
[----:B------:R1:W-:Y:S02]  /*0930*/  STG.E.U16 desc[UR4][R6.64], R9 ;  /* 0x0000000906007986 */ /* 0x0003e4000c101504 */
.L_x_4142:
        /* <DEDUP_REMOVED lines=8> */
.L_x_4143:
[----:B------:R-:W-:Y:S05]  /*09c0*/  BSYNC.RELIABLE B1 ;  /* 0x0000000000017941 */ /* 0x000fea0003800100 */
.L_x_4139:
[----:B------:R-:W-:-:S13]  /*09d0*/  ISETP.GE.U32.AND P0, PT, R4, R5, PT ;  /* 0x000000050400720c */ /* 0x000fda0003f06070 */
[----:B012---:R-:W0:Y:S01]  /*09e0*/  @!P0 LDC.64 R6, c[0x0][0x388] ;  /* 0x0000e200ff068b82 */ /* 0x007e220000000a00 */
[----:B------:R-:W-:Y:S02]  /*09f0*/  @!P0 IMAD.IADD R9, R3, 0x1, R4 ;  /* 0x0000000103098824 */ /* 0x000fe400078e0204 */
[----:B------:R-:W-:Y:S02]  /*0a00*/  @!P0 VIADD R4, R4, 0x80 ;  /* 0x0000008004048836 */ /* 0x000fe40000000000 */
[----:B0-----:R-:W-:-:S05]  /*0a10*/  @!P0 IMAD.WIDE.U32 R6, R9, 0x2, R6 ;  /* 0x0000000209068825 */ /* 0x001fca00078e0006 */
[----:B------:R2:W-:Y:S02]  /*0a20*/  @!P0 STG.E.U16 desc[UR4][R6.64], R21 ;  /* 0x0000001506008986 */ /* 0x0005e4000c101504 */
.L_x_4144:
[----:B------:R-:W-:Y:S05]  /*0a30*/  BSYNC.RECONVERGENT B0 ;  /* 0x0000000000007941 */ /* 0x000fea0003800200 */
.L_x_4138:
        /* <DEDUP_REMOVED lines=8> */
.L_x_4137:
        /* <DEDUP_REMOVED lines=17> */
[----:B------:R-:W-:Y:S01]  /*0bd0*/  PRMT R7, R11, 0x7632, R7 ;  /* 0x000076320b077816 */ /* 0x000fe20000000007 */
[----:B------:R-:W-:Y:S01]  /*0be0*/  IMAD.U32 R0, R0, 0x10000, RZ ;  /* 0x0001000000007824 */ /* 0x000fe200078e00ff */
[----:B------:R-:W-:Y:S01]  /*0bf0*/  LOP3.LUT R8, R13, 0x80000000, R8, 0xb8, !PT ;  /* 0x800000000d087812 */ /* 0x000fe200078eb808 */
[----:B------:R-:W-:Y:S01]  /*0c00*/  IMAD.U32 R11, R11, 0x10000, RZ ;  /* 0x000100000b0b7824 */ /* 0x000fe200078e00ff */
[C---:B------:R-:W-:Y:S01]  /*0c10*/  PRMT R4, R12.reuse, 0x7632, R4 ;  /* 0x000076320c047816 */ /* 0x040fe20000000004 */
[----:B------:R-:W-:Y:S01]  /*0c20*/  IMAD.U32 R9, R7, 0x10000, RZ ;  /* 0x0001000007097824 */ /* 0x000fe200078e00ff */
[C---:B------:R-:W-:Y:S01]  /*0c30*/  LOP3.LUT R7, R13.reuse, 0x80000000, R0, 0xb8, !PT ;  /* 0x800000000d077812 */ /* 0x040fe200078eb800 */
[----:B------:R-:W-:Y:S01]  /*0c40*/  IMAD.U32 R12, R12, 0x10000, RZ ;  /* 0x000100000c0c7824 */ /* 0x000fe200078e00ff */
[C---:B------:R-:W-:Y:S01]  /*0c50*/  LOP3.LUT R10, R13.reuse, 0x80000000, R10, 0xb8, !PT ;  /* 0x800000000d0a7812 */ /* 0x040fe200078eb80a */
[----:B------:R-:W-:Y:S01]  /*0c60*/  IMAD.U32 R4, R4, 0x10000, RZ ;  /* 0x0001000004047824 */ /* 0x000fe200078e00ff */
[----:B------:R-:W-:-:S02]  /*0c70*/  LOP3.LUT R0, R13, 0x80000000, R9, 0xb8, !PT ;  /* 0x800000000d007812 */ /* 0x000fc400078eb809 */
[C---:B------:R-:W-:Y:S02]  /*0c80*/  LOP3.LUT R11, R13.reuse, 0x80000000, R11, 0xb8, !PT ;  /* 0x800000000d0b7812 */ /* 0x040fe400078eb80b */
[C---:B------:R-:W-:Y:S02]  /*0c90*/  LOP3.LUT R12, R13.reuse, 0x80000000, R12, 0xb8, !PT ;  /* 0x800000000d0c7812 */ /* 0x040fe400078eb80c */
[C---:B------:R-:W-:Y:S02]  /*0ca0*/  LOP3.LUT R5, R13.reuse, 0x80000000, R6, 0xb8, !PT ;  /* 0x800000000d057812 */ /* 0x040fe400078eb806 */
        /* <DEDUP_REMOVED lines=10> */
.L_x_4145:
        /* <DEDUP_REMOVED lines=11> */
.L_x_8019:


//--------------------- .text._ZN2at6native29vectorized_elementwise_kernelILi4ENS0_13AUnaryFunctorIN3c108BFloat16ES4_S4_ZZZNS0_20copysign_kernel_cudaERNS_18TensorIteratorBaseEENKUlvE_clEvENKUlvE1_clEvEUlS4_S4_E_EESt5arrayIPcLm2EEEEviT0_T1_ --------------------------
	.section	.text._ZN2at6native29vectorized_elementwise_kernelILi4ENS0_13AUnaryFunctorIN3c108BFloat16ES4_S4_ZZZNS0_20copysign_kernel_cudaERNS_18TensorIteratorBaseEENKUlvE_clEvENKUlvE1_clEvEUlS4_S4_E_EESt5arrayIPcLm2EEEEviT0_T1_,"ax",@progbits
	.align	128
        .global         _ZN2at6native29vectorized_elementwise_kernelILi4ENS0_13AUnaryFunctorIN3c108BFloat16ES4_S4_ZZZNS0_20copysign_kernel_cudaERNS_18TensorIteratorBaseEENKUlvE_clEvENKUlvE1_clEvEUlS4_S4_E_EESt5arrayIPcLm2EEEEviT0_T1_
        .type           _ZN2at6native29vectorized_elementwise_kernelILi4ENS0_13AUnaryFunctorIN3c108BFloat16ES4_S4_ZZZNS0_20copysign_kernel_cudaERNS_18TensorIteratorBaseEENKUlvE_clEvENKUlvE1_clEvEUlS4_S4_E_EESt5arrayIPcLm2EEEEviT0_T1_,@function
        .size           _ZN2at6native29vectorized_elementwise_kernelILi4ENS0_13AUnaryFunctorIN3c108BFloat16ES4_S4_ZZZNS0_20copysign_kernel_cudaERNS_18TensorIteratorBaseEENKUlvE_clEvENKUlvE1_clEvEUlS4_S4_E_EESt5arrayIPcLm2EEEEviT0_T1_,(.L_x_8020 - _ZN2at6native29vectorized_elementwise_kernelILi4ENS0_13AUnaryFunctorIN3c108BFloat16ES4_S4_ZZZNS0_20copysign_kernel_cudaERNS_18TensorIteratorBaseEENKUlvE_clEvENKUlvE1_clEvEUlS4_S4_E_EESt5arrayIPcLm2EEEEviT0_T1_)
        .other          _ZN2at6native29vectorized_elementwise_kernelILi4ENS0_13AUnaryFunctorIN3c108BFloat16ES4_S4_ZZZNS0_20copysign_kernel_cudaERNS_18TensorIteratorBaseEENKUlvE_clEvENKUlvE1_clEvEUlS4_S4_E_EESt5arrayIPcLm2EEEEviT0_T1_,@"STO_CUDA_ENTRY STV_DEFAULT"
_ZN2at6native29vectorized_elementwise_kernelILi4ENS0_13AUnaryFunctorIN3c108BFloat16ES4_S4_ZZZNS0_20copysign_kernel_cudaERNS_18TensorIteratorBaseEENKUlvE_clEvENKUlvE1_clEvEUlS4_S4_E_EESt5arrayIPcLm2EEEEviT0_T1_:
.text._ZN2at6native29vectorized_elementwise_kernelILi4ENS0_13AUnaryFunctorIN3c108BFloat16ES4_S4_ZZZNS0_20copysign_kernel_cudaERNS_18TensorIteratorBaseEENKUlvE_clEvENKUlvE1_clEvEUlS4_S4_E_EESt5arrayIPcLm2EEEEviT0_T1_:
        /* <DEDUP_REMOVED lines=134> */
.L_x_4149:
[----:B------:R-:W-:-:S13]  /*0860*/  ISETP.GE.U32.AND P0, PT, R4, R5, PT ;  /* 0x000000050400720c */ /* 0x000fda0003f06070 */
[----:B------:R-:W-:Y:S05]  /*0870*/  @P0 BRA `(.L_x_4151) ;  /* 0x0000000000300947 */ /* 0x000fea0003800000 */
[----:B0-----:R-:W0:Y:S01]  /*0880*/  LDC.64 R6, c[0x0][0x388] ;  /* 0x0000e200ff067b82 */ /* 0x001e220000000a00 */
[----:B------:R-:W-:Y:S02]  /*0890*/  IMAD.IADD R11, R3, 0x1, R4 ;  /* 0x00000001030b7824 */ /* 0x000fe400078e0204 */
[----:B------:R-:W-:Y:S02]  /*08a0*/  VIADD R4, R4, 0x80 ;  /* 0x0000008004047836 */ /* 0x000fe40000000000 */
[----:B0-----:R-:W-:-:S05]  /*08b0*/  IMAD.WIDE.U32 R6, R11, 0x2, R6 ;  /* 0x000000020b067825 */ /* 0x001fca00078e0006 */
[----:B------:R1:W-:Y:S02]  /*08c0*/  STG.E.U16 desc[UR4][R6.64], R8 ;  /* 0x0000000806007986 */ /* 0x0003e4000c101504 */
.L_x_4150:
[----:B------:R-:W-:-:S13]  /*08d0*/  ISETP.GE.U32.AND P0, PT, R4, R5, PT ;  /* 0x000000050400720c */ /* 0x000fda0003f06070 */
[----:B------:R-:W-:Y:S05]  /*08e0*/  @P0 BRA `(.L_x_4152) ;  /* 0x0000000000340947 */ /* 0x000fea0003800000 */
[----:B01----:R-:W0:Y:S01]  /*08f0*/  LDC.64 R6, c[0x0][0x388] ;  /* 0x0000e200ff067b82 */ /* 0x003e220000000a00 */
[----:B------:R-:W-:Y:S02]  /*0900*/  IMAD.IADD R11, R3, 0x1, R4 ;  /* 0x00000001030b7824 */ /* 0x000fe400078e0204 */
[----:B------:R-:W-:Y:S02]  /*0910*/  VIADD R4, R4, 0x80 ;  /* 0x0000008004047836 */ /* 0x000fe40000000000 */
[----:B0-----:R-:W-:-:S05]  /*0920*/  IMAD.WIDE.U32 R6, R11, 0x2, R6 ;  /* 0x000000020b067825 */ /* 0x001fca00078e0006 */
[----:B------:R1:W-:Y:S02]  /*0930*/  STG.E.U16 desc[UR4][R6.64], R9 ;  /* 0x0000000906007986 */ /* 0x0003e4000c101504 */
.L_x_4151:
        /* <DEDUP_REMOVED lines=8> */
.L_x_4152:
[----:B------:R-:W-:Y:S05]  /*09c0*/  BSYNC.RELIABLE B1 ;  /* 0x0000000000017941 */ /* 0x000fea0003800100 */
.L_x_4148:
[----:B------:R-:W-:-:S13]  /*09d0*/  ISETP.GE.U32.AND P0, PT, R4, R5, PT ;  /* 0x000000050400720c */ /* 0x000fda0003f06070 */
[----:B012---:R-:W0:Y:S01]  /*09e0*/  @!P0 LDC.64 R6, c[0x0][0x388] ;  /* 0x0000e200ff068b82 */ /* 0x007e220000000a00 */
[----:B------:R-:W-:Y:S02]  /*09f0*/  @!P0 IMAD.IADD R9, R3, 0x1, R4 ;  /* 0x0000000103098824 */ /* 0x000fe400078e0204 */
[----:B------:R-:W-:Y:S02]  /*0a00*/  @!P0 VIADD R4, R4, 0x80 ;  /* 0x0000008004048836 */ /* 0x000fe40000000000 */
[----:B0-----:R-:W-:-:S05]  /*0a10*/  @!P0 IMAD.WIDE.U32 R6, R9, 0x2, R6 ;  /* 0x0000000209068825 */ /* 0x001fca00078e0006 */
[----:B------:R2:W-:Y:S02]  /*0a20*/  @!P0 STG.E.U16 desc[UR4][R6.64], R21 ;  /* 0x0000001506008986 */ /* 0x0005e4000c101504 */
.L_x_4153:
[----:B------:R-:W-:Y:S05]  /*0a30*/  BSYNC.RECONVERGENT B0 ;  /* 0x0000000000007941 */ /* 0x000fea0003800200 */
.L_x_4147:
        /* <DEDUP_REMOVED lines=8> */
.L_x_4146:
        /* <DEDUP_REMOVED lines=21> */
[C---:B------:R-:W-:Y:S01]  /*0c10*/  LOP3.LUT R10, R13.reuse, 0x80000000, R10, 0xb8, !PT ;  /* 0x800000000d0a7812 */ /* 0x040fe200078eb80a */
[----:B------:R-:W-:Y:S01]  /*0c20*/  IMAD.U32 R4, R4, 0x10000, RZ ;  /* 0x0001000004047824 */ /* 0x000fe200078e00ff */
[----:B------:R-:W-:-:S02]  /*0c30*/  LOP3.LUT R8, R13, 0x80000000, R5, 0xb8, !PT ;  /* 0x800000000d087812 */ /* 0x000fc400078eb805 */
[C---:B------:R-:W-:Y:S02]  /*0c40*/  LOP3.LUT R11, R13.reuse, 0x80000000, R11, 0xb8, !PT ;  /* 0x800000000d0b7812 */ /* 0x040fe400078eb80b */
[C---:B------:R-:W-:Y:S02]  /*0c50*/  LOP3.LUT R12, R13.reuse, 0x80000000, R12, 0xb8, !PT ;  /* 0x800000000d0c7812 */ /* 0x040fe400078eb80c */
[C---:B------:R-:W-:Y:S02]  /*0c60*/  LOP3.LUT R5, R13.reuse, 0x80000000, R0, 0xb8, !PT ;  /* 0x800000000d057812 */ /* 0x040fe400078eb800 */
[C---:B------:R-:W-:Y:S02]  /*0c70*/  LOP3.LUT R6, R13.reuse, 0x80000000, R6, 0xb8, !PT ;  /* 0x800000000d067812 */ /* 0x040fe400078eb806 */
[C---:B------:R-:W-:Y:S02]  /*0c80*/  LOP3.LUT R7, R13.reuse, 0x80000000, R7, 0xb8, !PT ;  /* 0x800000000d077812 */ /* 0x040fe400078eb807 */
        /* <DEDUP_REMOVED lines=8> */
.L_x_4154:
        /* <DEDUP_REMOVED lines=15> */
.L_x_8020:


//--------------------- .text._ZN2at6native29vectorized_elementwise_kernelILi8ENS0_13AUnaryFunctorIN3c108BFloat16ES4_S4_ZZZNS0_20copysign_kernel_cudaERNS_18TensorIteratorBaseEENKUlvE_clEvENKUlvE1_clEvEUlS4_S4_E_EESt5arrayIPcLm2EEEEviT0_T1_ --------------------------
	.section	.text._ZN2at6native29vectorized_elementwise_kernelILi8ENS0_13AUnaryFunctorIN3c108BFloat16ES4_S4_ZZZNS0_20copysign_kernel_cudaERNS_18TensorIteratorBaseEENKUlvE_clEvENKUlvE1_clEvEUlS4_S4_E_EESt5arrayIPcLm2EEEEviT0_T1_,"ax",@progbits
	.align	128
        .global         _ZN2at6native29vectorized_elementwise_kernelILi8ENS0_13AUnaryFunctorIN3c108BFloat16ES4_S4_ZZZNS0_20copysign_kernel_cudaERNS_18TensorIteratorBaseEENKUlvE_clEvENKUlvE1_clEvEUlS4_S4_E_EESt5arrayIPcLm2EEEEviT0_T1_
        .type           _ZN2at6native29vectorized_elementwise_kernelILi8ENS0_13AUnaryFunctorIN3c108BFloat16ES4_S4_ZZZNS0_20copysign_kernel_cudaERNS_18TensorIteratorBaseEENKUlvE_clEvENKUlvE1_clEvEUlS4_S4_E_EESt5arrayIPcLm2EEEEviT0_T1_,@function
        .size           _ZN2at6native29vectorized_elementwise_kernelILi8ENS0_13AUnaryFunctorIN3c108BFloat16ES4_S4_ZZZNS0_20copysign_kernel_cudaERNS_18TensorIteratorBaseEENKUlvE_clEvENKUlvE1_clEvEUlS4_S4_E_EESt5arrayIPcLm2EEEEviT0_T1_,(.L_x_8021 - _ZN2at6native29vectorized_elementwise_kernelILi8ENS0_13AUnaryFunctorIN3c108BFloat16ES4_S4_ZZZNS0_20copysign_kernel_cudaERNS_18TensorIteratorBaseEENKUlvE_clEvENKUlvE1_clEvEUlS4_S4_E_EESt5arrayIPcLm2EEEEviT0_T1_)
        .other          _ZN2at6native29vectorized_elementwise_kernelILi8ENS0_13AUnaryFunctorIN3c108BFloat16ES4_S4_ZZZNS0_20copysign_kernel_cudaERNS_18TensorIteratorBaseEENKUlvE_clEvENKUlvE1_clEvEUlS4_S4_E_EESt5arrayIPcLm2EEEEviT0_T1_,@"STO_CUDA_ENTRY STV_DEFAULT"
_ZN2at6native29vectorized_elementwise_kernelILi8ENS0_13AUnaryFunctorIN3c108BFloat16ES4_S4_ZZZNS0_20copysign_kernel_cudaERNS_18TensorIteratorBaseEENKUlvE_clEvENKUlvE1_clEvEUlS4_S4_E_EESt5arrayIPcLm2EEEEviT0_T1_:
.text._ZN2at6native29vectorized_elementwise_kernelILi8ENS0_13AUnaryFunctorIN3c108BFloat16ES4_S4_ZZZNS0_20copysign_kernel_cudaERNS_18TensorIteratorBaseEENKUlvE_clEvENKUlvE1_clEvEUlS4_S4_E_EESt5arrayIPcLm2EEEEviT0_T1_:
[----:B------:R-:W-:Y:S01]  /*0000*/  LDC R1, c[0x0][0x37c] ;  /* 0x0000df00ff017b82 */ /* 0x000fe20000000800 */
[----:B------:R-:W-:Y:S05]  /*0010*/  EXIT ;  /* 0x000000000000794d */ /* 0x000fea0003800000 */
.L_x_4155:
        /* <DEDUP_REMOVED lines=14> */
.L_x_8021:


//--------------------- .text._ZN2at6native18elementwise_kernelILi128ELi4EZNS0_15gpu_kernel_implINS0_13BinaryFunctorIfffZZZNS0_20copysign_kernel_cudaERNS_18TensorIteratorBaseEENKUlvE_clEvENKUlvE0_clEvEUlffE_EEEEvS5_RKT_EUliE_EEviT1_ --------------------------
	.section	.text._ZN2at6native18elementwise_kernelILi128ELi4EZNS0_15gpu_kernel_implINS0_13BinaryFunctorIfffZZZNS0_20copysign_kernel_cudaERNS_18TensorIteratorBaseEENKUlvE_clEvENKUlvE0_clEvEUlffE_EEEEvS5_RKT_EUliE_EEviT1_,"ax",@progbits
	.align	128
        .global         _ZN2at6native18elementwise_kernelILi128ELi4EZNS0_15gpu_kernel_implINS0_13BinaryFunctorIfffZZZNS0_20copysign_kernel_cudaERNS_18TensorIteratorBaseEENKUlvE_clEvENKUlvE0_clEvEUlffE_EEEEvS5_RKT_EUliE_EEviT1_
        .type           _ZN2at6native18elementwise_kernelILi128ELi4EZNS0_15gpu_kernel_implINS0_13BinaryFunctorIfffZZZNS0_20copysign_kernel_cudaERNS_18TensorIteratorBaseEENKUlvE_clEvENKUlvE0_clEvEUlffE_EEEEvS5_RKT_EUliE_EEviT1_,@function
        .size           _ZN2at6native18elementwise_kernelILi128ELi4EZNS0_15gpu_kernel_implINS0_13BinaryFunctorIfffZZZNS0_20copysign_kernel_cudaERNS_18TensorIteratorBaseEENKUlvE_clEvENKUlvE0_clEvEUlffE_EEEEvS5_RKT_EUliE_EEviT1_,(.L_x_8022 - _ZN2at6native18elementwise_kernelILi128ELi4EZNS0_15gpu_kernel_implINS0_13BinaryFunctorIfffZZZNS0_20copysign_kernel_cudaERNS_18TensorIteratorBaseEENKUlvE_clEvENKUlvE0_clEvEUlffE_EEEEvS5_RKT_EUliE_EEviT1_)
        .other          _ZN2at6native18elementwise_kernelILi128ELi4EZNS0_15gpu_kernel_implINS0_13BinaryFunctorIfffZZZNS0_20copysign_kernel_cudaERNS_18TensorIteratorBaseEENKUlvE_clEvENKUlvE0_clEvEUlffE_EEEEvS5_RKT_EUliE_EEviT1_,@"STO_CUDA_ENTRY STV_DEFAULT"
_ZN2at6native18elementwise_kernelILi128ELi4EZNS0_15gpu_kernel_implINS0_13BinaryFunctorIfffZZZNS0_20copysign_kernel_cudaERNS_18TensorIteratorBaseEENKUlvE_clEvENKUlvE0_clEvEUlffE_EEEEvS5_RKT_EUliE_EEviT1_:
.text._ZN2at6native18elementwise_kernelILi128ELi4EZNS0_15gpu_kernel_implINS0_13BinaryFunctorIfffZZZNS0_20copysign_kernel_cudaERNS_18TensorIteratorBaseEENKUlvE_clEvENKUlvE0_clEvEUlffE_EEEEvS5_RKT_EUliE_EEviT1_:
        /* <DEDUP_REMOVED lines=24> */
[----:B------:R-:W-:Y:S01]  /*0180*/  HFMA2 R16, -RZ, RZ, 0, 0 ;  /* 0x00000000ff107431 */ /* 0x000fe200000001ff */
[----:B------:R-:W1:Y:S01]  /*0190*/  LDCU UR6, c[0x0][0x38c] ;  /* 0x00007180ff0677ac */ /* 0x000e620008000800 */
[----:B------:R-:W2:Y:S01]  /*01a0*/  LDCU.64 UR8, c[0x0][0x4b8] ;  /* 0x00009700ff0877ac */ /* 0x000ea20008000a00 */
[----:B------:R-:W-:Y:S02]  /*01b0*/  UISETP.NE.AND UP0, UPT, UR41, URZ, UPT ;  /* 0x000000ff2900728c */ /* 0x000fe4000bf05270 */
        /* <DEDUP_REMOVED lines=343> */
.L_x_4158:
[----:B------:R-:W0:Y:S01]  /*1730*/  LDCU.64 UR6, c[0x0][0x5f0] ;  /* 0x0000be00ff0677ac */ /* 0x000e220008000a00 */
[----:B------:R-:W-:Y:S01]  /*1740*/  BSSY.RECONVERGENT B6, `(.L_x_4159) ;  /* 0x00000e5000067945 */ /* 0x000fe20003800200 */
        /* <DEDUP_REMOVED lines=14> */
[----:B--2---:R4:W0:Y:S01]  /*1830*/  I2F.S16 R19, R2 ;  /* 0x0000000200137306 */ /* 0x0048220000101400 */
[----:B------:R-:W-:Y:S05]  /*1840*/  BRA `(.L_x_4165) ;  /* 0x0000000c00507947 */ /* 0x000fea0003800000 */
.L_x_4163:
[----:B------:R-:W2:Y:S02]  /*1850*/  LDG.E.U8 R2, desc[UR36][R2.64] ;  /* 0x0000002402027981 */ /* 0x000ea4000c1e1100 */
[----:B--2---:R-:W-:Y:S01]  /*1860*/  I2FP.F32.U32 R19, R2 ;  /* 0x0000000200137245 */ /* 0x004fe20000201000 */
[----:B------:R-:W-:Y:S06]  /*1870*/  BRA `(.L_x_4165) ;  /* 0x0000000c00447947 */ /* 0x000fec0003800000 */
.L_x_4162:
[----:B------:R-:W-:-:S09]  /*1880*/  UISETP.NE.AND UP0, UPT, UR4, 0x2, UPT ;  /* 0x000000020400788c */ /* 0x000fd2000bf05270 */
[----:B------:R-:W-:Y:S05]  /*1890*/  BRA.U !UP0, `(.L_x_4166) ;  /* 0x0000000108287547 */ /* 0x000fea000b800000 */
[----:B------:R-:W-:-:S09]  /*18a0*/  UISETP.NE.AND UP0, UPT, UR4, 0x3, UPT ;  /* 0x000000030400788c */ /* 0x000fd2000bf05270 */
[----:B------:R-:W-:Y:S05]  /*18b0*/  BRA.U !UP0, `(.L_x_4167) ;  /* 0x0000000108147547 */ /* 0x000fea000b800000 */
[----:B------:R-:W-:-:S09]  /*18c0*/  UISETP.NE.AND UP0, UPT, UR4, 0x4, UPT ;  /* 0x000000040400788c */ /* 0x000fd2000bf05270 */
[----:B------:R-:W-:Y:S05]  /*18d0*/  BRA.U UP0, `(.L_x_4164) ;  /* 0x0000000900b07547 */ /* 0x000fea000b800000 */
[----:B------:R-:W2:Y:S02]  /*18e0*/  LDG.E.64 R2, desc[UR36][R2.64] ;  /* 0x0000002402027981 */ /* 0x000ea4000c1e1b00 */
[----:B--2---:R2:W3:Y:S02]  /*18f0*/  I2F.S64 R19, R2 ;  /* 0x0000000200137312 */ /* 0x0044e40000301400 */
[----:B--23--:R-:W-:Y:S05]  /*1900*/  BRA `(.L_x_4165) ;  /* 0x0000000c00207947 */ /* 0x00cfea0003800000 */
.L_x_4167:
[----:B------:R-:W2:Y:S02]  /*1910*/  LDG.E R2, desc[UR36][R2.64] ;  /* 0x0000002402027981 */ /* 0x000ea4000c1e1900 */
[----:B--2---:R-:W-:Y:S01]  /*1920*/  I2FP.F32.S32 R19, R2 ;  /* 0x0000000200137245 */ /* 0x004fe20000201400 */
[----:B------:R-:W-:Y:S06]  /*1930*/  BRA `(.L_x_4165) ;  /* 0x0000000c00147947 */ /* 0x000fec0003800000 */
.L_x_4166:
[----:B------:R-:W2:Y:S02]  /*1940*/  LDG.E.U16 R2, desc[UR36][R2.64] ;  /* 0x0000002402027981 */ /* 0x000ea4000c1e1500 */
[----:B--2---:R2:W3:Y:S01]  /*1950*/  I2F.S16 R19, R2 ;  /* 0x0000000200137306 */ /* 0x0044e20000101400 */
[----:B------:R-:W-:Y:S05]  /*1960*/  BRA `(.L_x_4165) ;  /* 0x0000000c00087947 */ /* 0x000fea0003800000 */
.L_x_4161:
[----:B------:R-:W-:-:S09]  /*1970*/  UISETP.GT.AND UP0, UPT, UR4, 0x6, UPT ;  /* 0x000000060400788c */ /* 0x000fd2000bf04270 */
[----:B------:R-:W-:Y:S05]  /*1980*/  BRA.U UP0, `(.L_x_4168) ;  /* 0x0000000100247547 */ /* 0x000fea000b800000 */
[----:B------:R-:W-:-:S09]  /*1990*/  UISETP.NE.AND UP0, UPT, UR4, 0x5, UPT ;  /* 0x000000050400788c */ /* 0x000fd2000bf05270 */
[----:B------:R-:W-:Y:S05]  /*19a0*/  BRA.U !UP0, `(.L_x_4169) ;  /* 0x0000000108107547 */ /* 0x000fea000b800000 */
[----:B------:R-:W-:-:S09]  /*19b0*/  UISETP.NE.AND UP0, UPT, UR4, 0x6, UPT ;  /* 0x000000060400788c */ /* 0x000fd2000bf05270 */
[----:B------:R-:W-:Y:S05]  /*19c0*/  BRA.U UP0, `(.L_x_4164) ;  /* 0x0000000900747547 */ /* 0x000fea000b800000 */
[----:B------:R0:W5:Y:S01]  /*19d0*/  LDG.E R19, desc[UR36][R2.64] ;  /* 0x0000002402137981 */ /* 0x000162000c1e1900 */
[----:B------:R-:W-:Y:S05]  /*19e0*/  BRA `(.L_x_4165) ;  /* 0x0000000800e87947 */ /* 0x000fea0003800000 */
.L_x_4169:
[----:B------:R-:W2:Y:S02]  /*19f0*/  LDG.E.U16 R2, desc[UR36][R2.64] ;  /* 0x0000002402027981 */ /* 0x000ea4000c1e1500 */
[----:B--2---:R-:W-:Y:S01]  /*1a00*/  HADD2.F32 R19, -RZ, R2.H0_H0 ;  /* 0x20000002ff137230 */ /* 0x004fe20000004100 */
[----:B------:R-:W-:Y:S06]  /*1a10*/  BRA `(.L_x_4165) ;  /* 0x0000000800dc7947 */ /* 0x000fec0003800000 */
.L_x_4168:
[----:B------:R-:W-:-:S09]  /*1a20*/  UISETP.NE.AND UP0, UPT, UR4, 0x7, UPT ;  /* 0x000000070400788c */ /* 0x000fd2000bf05270 */
[----:B------:R-:W-:Y:S05]  /*1a30*/  BRA.U !UP0, `(.L_x_4170) ;  /* 0x0000000108247547 */ /* 0x000fea000b800000 */
[----:B------:R-:W-:-:S09]  /*1a40*/  UISETP.NE.AND UP0, UPT, UR4, 0x8, UPT ;  /* 0x000000080400788c */ /* 0x000fd2000bf05270 */
[----:B------:R-:W-:Y:S05]  /*1a50*/  BRA.U !UP0, `(.L_x_4171) ;  /* 0x0000000108107547 */ /* 0x000fea000b800000 */
[----:B------:R-:W-:-:S09]  /*1a60*/  UISETP.NE.AND UP0, UPT, UR4, 0x9, UPT ;  /* 0x000000090400788c */ /* 0x000fd2000bf05270 */
[----:B------:R-:W-:Y:S05]  /*1a70*/  BRA.U UP0, `(.L_x_4164) ;  /* 0x0000000900487547 */ /* 0x000fea000b800000 */
[----:B------:R1:W5:Y:S01]  /*1a80*/  LDG.E R19, desc[UR36][R2.64] ;  /* 0x0000002402137981 */ /* 0x000362000c1e1900 */
[----:B------:R-:W-:Y:S05]  /*1a90*/  BRA `(.L_x_4165) ;  /* 0x0000000800bc7947 */ /* 0x000fea0003800000 */
.L_x_4171:
[----:B------:R-:W2:Y:S02]  /*1aa0*/  LDG.E.U16 R2, desc[UR36][R2.64] ;  /* 0x0000002402027981 */ /* 0x000ea4000c1e1500 */
[----:B--2---:R-:W-:Y:S01]  /*1ab0*/  HADD2.F32 R19, -RZ, R2.H0_H0 ;  /* 0x20000002ff137230 */ /* 0x004fe20000004100 */
[----:B------:R-:W-:Y:S06]  /*1ac0*/  BRA `(.L_x_4165) ;  /* 0x0000000800b07947 */ /* 0x000fec0003800000 */
.L_x_4170:
        /* <DEDUP_REMOVED lines=9> */
[----:B0-----:R-:W-:Y:S01]  /*1b60*/  @!P0 FMUL R19, R19, 1.175494350822287508e-38 ;  /* 0x0080000013138820 */ /* 0x001fe20000400000 */
[----:B------:R-:W-:Y:S06]  /*1b70*/  BRA `(.L_x_4165) ;  /* 0x0000000800847947 */ /* 0x000fec0003800000 */
.L_x_4160:
        /* <DEDUP_REMOVED lines=10> */
[----:B------:R-:W-:Y:S01]  /*1c20*/  FSEL R19, RZ, 1, !P0 ;  /* 0x3f800000ff137808 */ /* 0x000fe20004000000 */
[----:B------:R-:W-:Y:S08]  /*1c30*/  BRA `(.L_x_4165) ;  /* 0x0000000800547947 */ /* 0x000ff00003800000 */
.L_x_4174:
        /* <DEDUP_REMOVED lines=11> */
.L_x_4173:
        /* <DEDUP_REMOVED lines=14> */
[----:B------:R-:W-:Y:S02]  /*1dd0*/  VIADD R5, R4, 0xfffffffc ;  /* 0xfffffffc04057836 */ /* 0x000fe40000000000 */
[----:B------:R-:W-:-:S03]  /*1de0*/  VIADD R4, R0, 0x1000000 ;  /* 0x0100000000047836 */ /* 0x000fc60000000000 */
[----:B------:R-:W-:Y:S02]  /*1df0*/  SHF.L.U32 R6, R0, R5, RZ ;  /* 0x0000000500067219 */ /* 0x000fe400000006ff */
[----:B------:R-:W-:Y:S02]  /*1e00*/  SHF.L.U32 R5, R5, 0x17, RZ ;  /* 0x0000001705057819 */ /* 0x000fe400000006ff */
[----:B------:R-:W-:Y:S02]  /*1e10*/  SHF.R.S32.HI R4, RZ, 0x8, R4 ;  /* 0x00000008ff047819 */ /* 0x000fe40000011404 */
[----:B------:R-:W-:-:S05]  /*1e20*/  LEA.HI R5, R6, -R5, RZ, 0x1c ;  /* 0x8000000506057211 */ /* 0x000fca00078fe0ff */
[----:B------:R-:W-:-:S05]  /*1e30*/  VIADD R5, R5, 0x3c000000 ;  /* 0x3c00000005057836 */ /* 0x000fca0000000000 */
[----:B------:R-:W-:-:S04]  /*1e40*/  LOP3.LUT R4, R5, 0x7f800000, R4, 0xf8, !PT ;  /* 0x7f80000005047812 */ /* 0x000fc800078ef804 */
[----:B------:R-:W-:-:S04]  /*1e50*/  SEL R4, R4, RZ, P0 ;  /* 0x000000ff04047207 */ /* 0x000fc80000000000 */
[----:B------:R-:W-:Y:S01]  /*1e60*/  LOP3.LUT R19, R4, 0x80000000, R19, 0xf8, !PT ;  /* 0x8000000004137812 */ /* 0x000fe200078ef813 */
[----:B------:R-:W-:Y:S06]  /*1e70*/  BRA `(.L_x_4165) ;  /* 0x0000000400c47947 */ /* 0x000fec0003800000 */
.L_x_4176:
[----:B------:R-:W2:Y:S02]  /*1e80*/  LDG.E.U8 R2, desc[UR36][R2.64] ;  /* 0x0000002402027981 */ /* 0x000ea4000c1e1100 */
[C---:B--2---:R-:W-:Y:S01]  /*1e90*/  SHF.L.U32 R4, R2.reuse, 0x19, RZ ;  /* 0x0000001902047819 */ /* 0x044fe200000006ff */
[----:B------:R-:W-:-:S03]  /*1ea0*/  IMAD.SHL.U32 R5, R2, 0x100, RZ ;  /* 0x0000010002057824 */ /* 0x000fc600078e00ff */
[----:B------:R-:W-:Y:S02]  /*1eb0*/  ISETP.GT.U32.AND P0, PT, R4, 0x7ffffff, PT ;  /* 0x07ffffff0400780c */ /* 0x000fe40003f04070 */
[----:B------:R-:W-:-:S11]  /*1ec0*/  PRMT R19, R5, 0x9910, RZ ;  /* 0x0000991005137816 */ /* 0x000fd600000000ff */
[----:B------:R-:W-:Y:S02]  /*1ed0*/  @!P0 LOP3.LUT R0, R5, 0x7f00, RZ, 0xc0, !PT ;  /* 0x00007f0005008812 */ /* 0x000fe400078ec0ff */
[----:B------:R-:W-:Y:S02]  /*1ee0*/  @P0 LEA.HI R4, R4, 0x70000000, RZ, 0x1c ;  /* 0x7000000004040811 */ /* 0x000fe400078fe0ff */
[----:B------:R-:W-:-:S05]  /*1ef0*/  @!P0 LOP3.LUT R0, R0, 0x3f000000, RZ, 0xfc, !PT ;  /* 0x3f00000000008812 */ /* 0x000fca00078efcff */
[----:B------:R-:W-:Y:S01]  /*1f00*/  @!P0 FADD.FTZ R0, R0, -0.5 ;  /* 0xbf00000000008421 */ /* 0x000fe20000010000 */
[----:B------:R-:W-:-:S05]  /*1f10*/  @P0 FMUL.FTZ R0, R4, 1.9259299443872358531e-34 ;  /* 0x0780000004000820 */ /* 0x000fca0000410000 */
[----:B------:R-:W-:Y:S01]  /*1f20*/  LOP3.LUT R19, R0, 0x80000000, R19, 0xf8, !PT ;  /* 0x8000000000137812 */ /* 0x000fe200078ef813 */
[----:B------:R-:W-:Y:S06]  /*1f30*/  BRA `(.L_x_4165) ;  /* 0x0000000400947947 */ /* 0x000fec0003800000 */
.L_x_4175:
[----:B------:R-:W2:Y:S02]  /*1f40*/  LDG.E.U16 R2, desc[UR36][R2.64] ;  /* 0x0000002402027981 */ /* 0x000ea4000c1e1500 */
[----:B--2---:R-:W-:Y:S01]  /*1f50*/  IMAD.U32 R19, R2, 0x10000, RZ ;  /* 0x0001000002137824 */ /* 0x004fe200078e00ff */
[----:B------:R-:W-:Y:S06]  /*1f60*/  BRA `(.L_x_4165) ;  /* 0x0000000400887947 */ /* 0x000fec0003800000 */
.L_x_4172:
        /* <DEDUP_REMOVED lines=9> */
[----:B--2---:R-:W-:Y:S01]  /*2000*/  I2FP.F32.U32 R19, R2 ;  /* 0x0000000200137245 */ /* 0x004fe20000201000 */
[----:B------:R-:W-:Y:S06]  /*2010*/  BRA `(.L_x_4165) ;  /* 0x00000004005c7947 */ /* 0x000fec0003800000 */
.L_x_4179:
[----:B------:R-:W2:Y:S01]  /*2020*/  LDG.E.U8 R3, desc[UR36][R2.64] ;  /* 0x0000002402037981 */ /* 0x000ea2000c1e1100 */
        /* <DEDUP_REMOVED lines=19> */
.L_x_4181:
[----:B------:R-:W-:Y:S05]  /*2160*/  BSYNC.RECONVERGENT B0 ;  /* 0x0000000000007941 */ /* 0x000fea0003800200 */
.L_x_4180:
[----:B------:R-:W-:Y:S01]  /*2170*/  IMAD.SHL.U32 R0, R0, 0x100000, RZ ;  /* 0x0010000000007824 */ /* 0x000fe200078e00ff */
[----:B------:R-:W-:-:S04]  /*2180*/  LEA R2, R2, 0x3b800000, 0x17 ;  /* 0x3b80000002027811 */ /* 0x000fc800078eb8ff */
[----:B------:R-:W-:Y:S01]  /*2190*/  LOP3.LUT R19, R2, R0, R19, 0xfe, !PT ;  /* 0x0000000002137212 */ /* 0x000fe200078efe13 */
[----:B------:R-:W-:Y:S06]  /*21a0*/  BRA `(.L_x_4165) ;  /* 0x0000000000f87947 */ /* 0x000fec0003800000 */
.L_x_4178:
[----:B------:R-:W2:Y:S01]  /*21b0*/  LDG.E.U8 R3, desc[UR36][R2.64] ;  /* 0x0000002402037981 */ /* 0x000ea2000c1e1100 */
        /* <DEDUP_REMOVED lines=19> */
.L_x_4183:
[----:B------:R-:W-:Y:S05]  /*22f0*/  BSYNC.RECONVERGENT B0 ;  /* 0x0000000000007941 */ /* 0x000fea0003800200 */
.L_x_4182:
[----:B------:R-:W-:Y:S02]  /*2300*/  SHF.L.U32 R0, R0, 0x15, RZ ;  /* 0x0000001500007819 */ /* 0x000fe400000006ff */
[----:B------:R-:W-:-:S04]  /*2310*/  LEA R2, R2, 0x37800000, 0x17 ;  /* 0x3780000002027811 */ /* 0x000fc800078eb8ff */
[----:B------:R-:W-:Y:S01]  /*2320*/  LOP3.LUT R19, R2, R0, R19, 0xfe, !PT ;  /* 0x0000000002137212 */ /* 0x000fe200078efe13 */
[----:B------:R-:W-:Y:S06]  /*2330*/  BRA `(.L_x_4165) ;  /* 0x0000000000947947 */ /* 0x000fec0003800000 */
.L_x_4177:
[----:B------:R-:W-:-:S09]  /*2340*/  UISETP.NE.AND UP0, UPT, UR4, 0x1c, UPT ;  /* 0x0000001c0400788c */ /* 0x000fd2000bf05270 */
[----:B------:R-:W-:Y:S05]  /*2350*/  BRA.U !UP0, `(.L_x_4184) ;  /* 0x0000000108847547 */ /* 0x000fea000b800000 */
[----:B------:R-:W-:-:S09]  /*2360*/  UISETP.NE.AND UP0, UPT, UR4, 0x1d, UPT ;  /* 0x0000001d0400788c */ /* 0x000fd2000bf05270 */
[----:B------:R-:W-:Y:S05]  /*2370*/  BRA.U !UP0, `(.L_x_4185) ;  /* 0x0000000108707547 */ /* 0x000fea000b800000 */
[----:B------:R-:W-:-:S09]  /*2380*/  UISETP.NE.AND UP0, UPT, UR4, 0x2c, UPT ;  /* 0x0000002c0400788c */ /* 0x000fd2000bf05270 */
[----:B------:R-:W-:Y:S05]  /*2390*/  BRA.U !UP0, `(.L_x_4186) ;  /* 0x0000000108487547 */ /* 0x000fea000b800000 */
.L_x_4164:
        /* <DEDUP_REMOVED lines=16> */
.L_x_4187:
[----:B------:R-:W-:Y:S01]  /*24a0*/  IMAD.MOV.U32 R19, RZ, RZ, RZ ;  /* 0x000000ffff137224 */ /* 0x000fe200078e00ff */
[----:B------:R-:W-:Y:S06]  /*24b0*/  BRA `(.L_x_4165) ;  /* 0x0000000000347947 */ /* 0x000fec0003800000 */
.L_x_4186:
[----:B------:R-:W2:Y:S01]  /*24c0*/  LDG.E.U8 R2, desc[UR36][R2.64] ;  /* 0x0000002402027981 */ /* 0x000ea2000c1e1100 */
[----:B------:R-:W-:Y:S01]  /*24d0*/  IMAD.MOV.U32 R19, RZ, RZ, 0x400000 ;  /* 0x00400000ff137424 */ /* 0x000fe200078e00ff */
[----:B--2---:R-:W-:-:S13]  /*24e0*/  ISETP.NE.AND P0, PT, R2, RZ, PT ;  /* 0x000000ff0200720c */ /* 0x004fda0003f05270 */
[----:B------:R-:W-:Y:S05]  /*24f0*/  @!P0 BRA `(.L_x_4165) ;  /* 0x0000000000248947 */ /* 0x000fea0003800000 */
[----:B------:R-:W-:-:S13]  /*2500*/  ISETP.NE.AND P0, PT, R2, 0xff, PT ;  /* 0x000000ff0200780c */ /* 0x000fda0003f05270 */
[----:B------:R-:W-:Y:S01]  /*2510*/  @!P0 MOV R19, 0x7f800001 ;  /* 0x7f80000100138802 */ /* 0x000fe20000000f00 */
[----:B------:R-:W-:Y:S01]  /*2520*/  @P0 IMAD.SHL.U32 R19, R2, 0x800000, RZ ;  /* 0x0080000002130824 */ /* 0x000fe200078e00ff */
[----:B------:R-:W-:Y:S06]  /*2530*/  BRA `(.L_x_4165) ;  /* 0x0000000000147947 */ /* 0x000fec0003800000 */
.L_x_4185:
[----:B------:R-:W2:Y:S02]  /*2540*/  LDG.E.64 R2, desc[UR36][R2.64] ;  /* 0x0000002402027981 */ /* 0x000ea4000c1e1b00 */
[----:B--2---:R0:W1:Y:S02]  /*2550*/  I2F.U64 R19, R2 ;  /* 0x0000000200137312 */ /* 0x0040640000301000 */
[----:B01----:R-:W-:Y:S05]  /*2560*/  BRA `(.L_x_4165) ;  /* 0x0000000000087947 */ /* 0x003fea0003800000 */
.L_x_4184:
[----:B------:R-:W2:Y:S02]  /*2570*/  LDG.E R2, desc[UR36][R2.64] ;  /* 0x0000002402027981 */ /* 0x000ea4000c1e1900 */
[----:B--2---:R-:W-:-:S07]  /*2580*/  I2FP.F32.U32 R19, R2 ;  /* 0x0000000200137245 */ /* 0x004fce0000201000 */
.L_x_4165:
[----:B------:R-:W-:Y:S05]  /*2590*/  BSYNC.RECONVERGENT B6 ;  /* 0x0000000000067941 */ /* 0x000fea0003800200 */
.L_x_4159:
[----:B------:R-:W0:Y:S01]  /*25a0*/  LDCU.64 UR6, c[0x0][0x5f8] ;  /* 0x0000bf00ff0677ac */ /* 0x000e220008000a00 */
[----:B------:R-:W-:Y:S01]  /*25b0*/  BSSY.RECONVERGENT B6, `(.L_x_4188) ;  /* 0x00000e5000067945 */ /* 0x000fe20003800200 */
[----:B------:R-:W-:-:S04]  /*25c0*/  UPRMT UR4, UR42, 0x9910, URZ ;  /* 0x000099102a047896 */ /* 0x000fc800080000ff */
[----:B------:R-:W-:Y:S01]  /*25d0*/  UISETP.GT.AND UP0, UPT, UR4, 0x9, UPT ;  /* 0x000000090400788c */ /* 0x000fe2000bf04270 */
[----:B012-4-:R-:W-:-:S05]  /*25e0*/  IADD3 R2, P0, PT, R18, UR6, RZ ;  /* 0x0000000612027c10 */ /* 0x017fca000ff1e0ff */
        /* <DEDUP_REMOVED lines=11> */
[----:B--2---:R0:W1:Y:S01]  /*26a0*/  I2F.S16 R4, R2 ;  /* 0x0000000200047306 */ /* 0x0040620000101400 */
[----:B------:R-:W-:Y:S05]  /*26b0*/  BRA `(.L_x_4194) ;  /* 0x0000000c00507947 */ /* 0x000fea0003800000 */
.L_x_4192:
[----:B------:R-:W2:Y:S02]  /*26c0*/  LDG.E.U8 R2, desc[UR36][R2.64] ;  /* 0x0000002402027981 */ /* 0x000ea4000c1e1100 */
[----:B--2---:R-:W-:Y:S01]  /*26d0*/  I2FP.F32.U32 R4, R2 ;  /* 0x0000000200047245 */ /* 0x004fe20000201000 */
[----:B------:R-:W-:Y:S06]  /*26e0*/  BRA `(.L_x_4194) ;  /* 0x0000000c00447947 */ /* 0x000fec0003800000 */
.L_x_4191:
[----:B------:R-:W-:-:S09]  /*26f0*/  UISETP.NE.AND UP0, UPT, UR4, 0x2, UPT ;  /* 0x000000020400788c */ /* 0x000fd2000bf05270 */
[----:B------:R-:W-:Y:S05]  /*2700*/  BRA.U !UP0, `(.L_x_4195) ;  /* 0x0000000108287547 */ /* 0x000fea000b800000 */
[----:B------:R-:W-:-:S09]  /*2710*/  UISETP.NE.AND UP0, UPT, UR4, 0x3, UPT ;  /* 0x000000030400788c */ /* 0x000fd2000bf05270 */
[----:B------:R-:W-:Y:S05]  /*2720*/  BRA.U !UP0, `(.L_x_4196) ;  /* 0x0000000108147547 */ /* 0x000fea000b800000 */
[----:B------:R-:W-:-:S09]  /*2730*/  UISETP.NE.AND UP0, UPT, UR4, 0x4, UPT ;  /* 0x000000040400788c */ /* 0x000fd2000bf05270 */
[----:B------:R-:W-:Y:S05]  /*2740*/  BRA.U UP0, `(.L_x_4193) ;  /* 0x0000000900b07547 */ /* 0x000fea000b800000 */
[----:B------:R-:W2:Y:S02]  /*2750*/  LDG.E.64 R2, desc[UR36][R2.64] ;  /* 0x0000002402027981 */ /* 0x000ea4000c1e1b00 */
[----:B--2---:R0:W1:Y:S02]  /*2760*/  I2F.S64 R4, R2 ;  /* 0x0000000200047312 */ /* 0x0040640000301400 */
[----:B01----:R-:W-:Y:S05]  /*2770*/  BRA `(.L_x_4194) ;  /* 0x0000000c00207947 */ /* 0x003fea0003800000 */
.L_x_4196:
[----:B------:R-:W2:Y:S02]  /*2780*/  LDG.E R2, desc[UR36][R2.64] ;  /* 0x0000002402027981 */ /* 0x000ea4000c1e1900 */
[----:B--2---:R-:W-:Y:S01]  /*2790*/  I2FP.F32.S32 R4, R2 ;  /* 0x0000000200047245 */ /* 0x004fe20000201400 */
[----:B------:R-:W-:Y:S06]  /*27a0*/  BRA `(.L_x_4194) ;  /* 0x0000000c00147947 */ /* 0x000fec0003800000 */
.L_x_4195:
[----:B------:R-:W2:Y:S02]  /*27b0*/  LDG.E.U16 R2, desc[UR36][R2.64] ;  /* 0x0000002402027981 */ /* 0x000ea4000c1e1500 */
[----:B--2---:R2:W4:Y:S01]  /*27c0*/  I2F.S16 R4, R2 ;  /* 0x0000000200047306 */ /* 0x0045220000101400 */
[----:B------:R-:W-:Y:S05]  /*27d0*/  BRA `(.L_x_4194) ;  /* 0x0000000c00087947 */ /* 0x000fea0003800000 */
.L_x_4190:
        /* <DEDUP_REMOVED lines=8> */
.L_x_4198:
[----:B------:R-:W2:Y:S02]  /*2860*/  LDG.E.U16 R2, desc[UR36][R2.64] ;  /* 0x0000002402027981 */ /* 0x000ea4000c1e1500 */
[----:B--2---:R-:W-:Y:S01]  /*2870*/  HADD2.F32 R4, -RZ, R2.H0_H0 ;  /* 0x20000002ff047230 */ /* 0x004fe20000004100 */
[----:B------:R-:W-:Y:S06]  /*2880*/  BRA `(.L_x_4194) ;  /* 0x0000000800dc7947 */ /* 0x000fec0003800000 */
.L_x_4197:
        /* <DEDUP_REMOVED lines=8> */
.L_x_4200:
[----:B------:R-:W2:Y:S02]  /*2910*/  LDG.E.U16 R2, desc[UR36][R2.64] ;  /* 0x0000002402027981 */ /* 0x000ea4000c1e1500 */
[----:B--2---:R-:W-:Y:S01]  /*2920*/  HADD2.F32 R4, -RZ, R2.H0_H0 ;  /* 0x20000002ff047230 */ /* 0x004fe20000004100 */
[----:B------:R-:W-:Y:S06]  /*2930*/  BRA `(.L_x_4194) ;  /* 0x0000000800b07947 */ /* 0x000fec0003800000 */
.L_x_4199:
        /* <DEDUP_REMOVED lines=11> */
.L_x_4189:
        /* <DEDUP_REMOVED lines=12> */
.L_x_4203:
        /* <DEDUP_REMOVED lines=11> */
.L_x_4202:
        /* <DEDUP_REMOVED lines=23> */
[----:B------:R-:W-:Y:S01]  /*2cd0*/  LOP3.LUT R4, R5, 0x80000000, R4, 0xf8, !PT ;  /* 0x8000000005047812 */ /* 0x000fe200078ef804 */
[----:B------:R-:W-:Y:S06]  /*2ce0*/  BRA `(.L_x_4194) ;  /* 0x0000000400c47947 */ /* 0x000fec0003800000 */
.L_x_4205:
        /* <DEDUP_REMOVED lines=10> */
[----:B------:R-:W-:Y:S01]  /*2d90*/  LOP3.LUT R4, R0, 0x80000000, R5, 0xf8, !PT ;  /* 0x8000000000047812 */ /* 0x000fe200078ef805 */
[----:B------:R-:W-:Y:S06]  /*2da0*/  BRA `(.L_x_4194) ;  /* 0x0000000400947947 */ /* 0x000fec0003800000 */
.L_x_4204:
[----:B------:R-:W2:Y:S02]  /*2db0*/  LDG.E.U16 R2, desc[UR36][R2.64] ;  /* 0x0000002402027981 */ /* 0x000ea4000c1e1500 */
[----:B--2---:R-:W-:Y:S01]  /*2dc0*/  SHF.L.U32 R4, R2, 0x10, RZ ;  /* 0x0000001002047819 */ /* 0x004fe200000006ff */
[----:B------:R-:W-:Y:S06]  /*2dd0*/  BRA `(.L_x_4194) ;  /* 0x0000000400887947 */ /* 0x000fec0003800000 */
.L_x_4201:
        /* <DEDUP_REMOVED lines=11> */
.L_x_4208:
[----:B------:R-:W2:Y:S01]  /*2e90*/  LDG.E.U8 R3, desc[UR36][R2.64] ;  /* 0x0000002402037981 */ /* 0x000ea2000c1e1100 */
        /* <DEDUP_REMOVED lines=19> */
.L_x_4210:
[----:B------:R-:W-:Y:S05]  /*2fd0*/  BSYNC.RECONVERGENT B0 ;  /* 0x0000000000007941 */ /* 0x000fea0003800200 */
.L_x_4209:
[----:B------:R-:W-:Y:S01]  /*2fe0*/  IMAD.SHL.U32 R0, R0, 0x100000, RZ ;  /* 0x0010000000007824 */ /* 0x000fe200078e00ff */
[----:B------:R-:W-:-:S04]  /*2ff0*/  LEA R2, R2, 0x3b800000, 0x17 ;  /* 0x3b80000002027811 */ /* 0x000fc800078eb8ff */
[----:B------:R-:W-:Y:S01]  /*3000*/  LOP3.LUT R4, R2, R0, R7, 0xfe, !PT ;  /* 0x0000000002047212 */ /* 0x000fe200078efe07 */
[----:B------:R-:W-:Y:S06]  /*3010*/  BRA `(.L_x_4194) ;  /* 0x0000000000f87947 */ /* 0x000fec0003800000 */
.L_x_4207:
[----:B------:R-:W2:Y:S01]  /*3020*/  LDG.E.U8 R3, desc[UR36][R2.64] ;  /* 0x0000002402037981 */ /* 0x000ea2000c1e1100 */
        /* <DEDUP_REMOVED lines=19> */
.L_x_4212:
[----:B------:R-:W-:Y:S05]  /*3160*/  BSYNC.RECONVERGENT B0 ;  /* 0x0000000000007941 */ /* 0x000fea0003800200 */
.L_x_4211:
[----:B------:R-:W-:Y:S01]  /*3170*/  IMAD.SHL.U32 R0, R0, 0x200000, RZ ;  /* 0x0020000000007824 */ /* 0x000fe200078e00ff */
[----:B------:R-:W-:-:S04]  /*3180*/  LEA R2, R2, 0x37800000, 0x17 ;  /* 0x3780000002027811 */ /* 0x000fc800078eb8ff */
[----:B------:R-:W-:Y:S01]  /*3190*/  LOP3.LUT R4, R2, R0, R7, 0xfe, !PT ;  /* 0x0000000002047212 */ /* 0x000fe200078efe07 */
[----:B------:R-:W-:Y:S06]  /*31a0*/  BRA `(.L_x_4194) ;  /* 0x0000000000947947 */ /* 0x000fec0003800000 */
.L_x_4206:
[----:B------:R-:W-:-:S09]  /*31b0*/  UISETP.NE.AND UP0, UPT, UR4, 0x1c, UPT ;  /* 0x0000001c0400788c */ /* 0x000fd2000bf05270 */
[----:B------:R-:W-:Y:S05]  /*31c0*/  BRA.U !UP0, `(.L_x_4213) ;  /* 0x0000000108847547 */ /* 0x000fea000b800000 */
[----:B------:R-:W-:-:S09]  /*31d0*/  UISETP.NE.AND UP0, UPT, UR4, 0x1d, UPT ;  /* 0x0000001d0400788c */ /* 0x000fd2000bf05270 */
[----:B------:R-:W-:Y:S05]  /*31e0*/  BRA.U !UP0, `(.L_x_4214) ;  /* 0x0000000108707547 */ /* 0x000fea000b800000 */
[----:B------:R-:W-:-:S09]  /*31f0*/  UISETP.NE.AND UP0, UPT, UR4, 0x2c, UPT ;  /* 0x0000002c0400788c */ /* 0x000fd2000bf05270 */
[----:B------:R-:W-:Y:S05]  /*3200*/  BRA.U !UP0, `(.L_x_4215) ;  /* 0x0000000108487547 */ /* 0x000fea000b800000 */
.L_x_4193:
[----:B------:R-:W-:Y:S01]  /*3210*/  MOV R2, 0x0 ;  /* 0x0000000000027802 */ /* 0x000fe20000000f00 */
[----:B------:R-:W0:Y:S01]  /*3220*/  LDCU.64 UR4, c[0x4][0x128] ;  /* 0x01002500ff0477ac */ /* 0x000e220008000a00 */
[----:B------:R-:W-:Y:S02]  /*3230*/  HFMA2 R12, -RZ, RZ, 0, 5.9604644775390625e-08 ;  /* 0x00000001ff0c7431 */ /* 0x000fe400000001ff */
[----:B------:R-:W-:Y:S01]  /*3240*/  IMAD.MOV.U32 R8, RZ, RZ, 0x4e ;  /* 0x0000004eff087424 */ /* 0x000fe200078e00ff */
[----:B------:R-:W1:Y:S01]  /*3250*/  LDCU.64 UR6, c[0x4][0x130] ;  /* 0x01002600ff0677ac */ /* 0x000e620008000a00 */
[----:B------:R-:W2:Y:S01]  /*3260*/  LDC.64 R2, c[0x4][R2] ;  /* 0x0100000002027b82 */ /* 0x000ea20000000a00 */
[----:B------:R-:W-:Y:S01]  /*3270*/  IMAD.MOV.U32 R13, RZ, RZ, RZ ;  /* 0x000000ffff0d7224 */ /* 0x000fe200078e00ff */
[----:B------:R-:W4:Y:S01]  /*3280*/  LDCU.64 UR8, c[0x4][0x18] ;  /* 0x01000300ff0877ac */ /* 0x000f220008000a00 */
[----:B0-----:R-:W-:Y:S01]  /*3290*/  IMAD.U32 R4, RZ, RZ, UR4 ;  /* 0x00000004ff047e24 */ /* 0x001fe2000f8e00ff */
[----:B------:R-:W-:Y:S01]  /*32a0*/  MOV R5, UR5 ;  /* 0x0000000500057c02 */ /* 0x000fe20008000f00 */
[----:B-1----:R-:W-:-:S02]  /*32b0*/  IMAD.U32 R6, RZ, RZ, UR6 ;  /* 0x00000006ff067e24 */ /* 0x002fc4000f8e00ff */
[----:B------:R-:W-:Y:S01]  /*32c0*/  IMAD.U32 R7, RZ, RZ, UR7 ;  /* 0x00000007ff077e24 */ /* 0x000fe2000f8e00ff */
[----:B----4-:R-:W-:Y:S01]  /*32d0*/  MOV R10, UR8 ;  /* 0x00000008000a7c02 */ /* 0x010fe20008000f00 */
[----:B------:R-:W-:-:S07]  /*32e0*/  IMAD.U32 R11, RZ, RZ, UR9 ;  /* 0x00000009ff0b7e24 */ /* 0x000fce000f8e00ff */
[----:B------:R-:W-:-:S07]  /*32f0*/  LEPC R20, `(.L_x_4216) ;  /* 0x000000001014794e */ /* 0x000fce0000000000 */
[----:B--23-5:R-:W-:Y:S05]  /*3300*/  CALL.ABS.NOINC R2 ;  /* 0x0000000002007343 */ /* 0x02cfea0003c00000 */
.L_x_4216:
[----:B------:R-:W-:Y:S01]  /*3310*/  IMAD.MOV.U32 R4, RZ, RZ, RZ ;  /* 0x000000ffff047224 */ /* 0x000fe200078e00ff */
[----:B------:R-:W-:Y:S06]  /*3320*/  BRA `(.L_x_4194) ;  /* 0x0000000000347947 */ /* 0x000fec0003800000 */
.L_x_4215:
[----:B------:R-:W2:Y:S01]  /*3330*/  LDG.E.U8 R2, desc[UR36][R2.64] ;  /* 0x0000002402027981 */ /* 0x000ea2000c1e1100 */
[----:B------:R-:W-:Y:S02]  /*3340*/  MOV R4, 0x400000 ;  /* 0x0040000000047802 */ /* 0x000fe40000000f00 */
[----:B--2---:R-:W-:-:S13]  /*3350*/  ISETP.NE.AND P0, PT, R2, RZ, PT ;  /* 0x000000ff0200720c */ /* 0x004fda0003f05270 */
[----:B------:R-:W-:Y:S05]  /*3360*/  @!P0 BRA `(.L_x_4194) ;  /* 0x0000000000248947 */ /* 0x000fea0003800000 */
[----:B------:R-:W-:-:S13]  /*3370*/  ISETP.NE.AND P0, PT, R2, 0xff, PT ;  /* 0x000000ff0200780c */ /* 0x000fda0003f05270 */
[----:B------:R-:W-:Y:S02]  /*3380*/  @!P0 IMAD.MOV.U32 R4, RZ, RZ, 0x7f800001 ;  /* 0x7f800001ff048424 */ /* 0x000fe400078e00ff */
[----:B------:R-:W-:Y:S01]  /*3390*/  @P0 IMAD.SHL.U32 R4, R2, 0x800000, RZ ;  /* 0x0080000002040824 */ /* 0x000fe200078e00ff */
[----:B------:R-:W-:Y:S06]  /*33a0*/  BRA `(.L_x_4194) ;  /* 0x0000000000147947 */ /* 0x000fec0003800000 */
.L_x_4214:
[----:B------:R-:W2:Y:S02]  /*33b0*/  LDG.E.64 R2, desc[UR36][R2.64] ;  /* 0x0000002402027981 */ /* 0x000ea4000c1e1b00 */
[----:B--2---:R0:W1:Y:S02]  /*33c0*/  I2F.U64 R4, R2 ;  /* 0x0000000200047312 */ /* 0x0040640000301000 */
[----:B01----:R-:W-:Y:S05]  /*33d0*/  BRA `(.L_x_4194) ;  /* 0x0000000000087947 */ /* 0x003fea0003800000 */
.L_x_4213:
[----:B------:R-:W2:Y:S02]  /*33e0*/  LDG.E R2, desc[UR36][R2.64] ;  /* 0x0000002402027981 */ /* 0x000ea4000c1e1900 */
[----:B--2---:R-:W-:-:S07]  /*33f0*/  I2FP.F32.U32 R4, R2 ;  /* 0x0000000200047245 */ /* 0x004fce0000201000 */
.L_x_4194:
[----:B------:R-:W-:Y:S05]  /*3400*/  BSYNC.RECONVERGENT B6 ;  /* 0x0000000000067941 */ /* 0x000fea0003800200 */
.L_x_4188:
[----:B------:R-:W0:Y:S01]  /*3410*/  LDCU.64 UR6, c[0x0][0x5e8] ;  /* 0x0000bd00ff0677ac */ /* 0x000e220008000a00 */
[----:B-1-345:R-:W-:Y:S01]  /*3420*/  LOP3.LUT R4, R19, 0x80000000, R4, 0xb8, !PT ;  /* 0x8000000013047812 */ /* 0x03afe200078eb804 */
[----:B------:R-:W-:-:S04]  /*3430*/  UPRMT UR4, UR43, 0x9910, URZ ;  /* 0x000099102b047896 */ /* 0x000fc800080000ff */
[----:B------:R-:W-:Y:S01]  /*3440*/  UISETP.GT.AND UP0, UPT, UR4, 0x9, UPT ;  /* 0x000000090400788c */ /* 0x000fe2000bf04270 */
[----:B0-2---:R-:W-:-:S04]  /*3450*/  IADD3 R2, P0, PT, R16, UR6, RZ ;  /* 0x0000000610027c10 */ /* 0x005fc8000ff1e0ff */
        /* <DEDUP_REMOVED lines=10> */
[----:B------:R-:W0:Y:S02]  /*3500*/  F2I.FTZ.TRUNC.NTZ R5, R4 ;  /* 0x0000000400057305 */ /* 0x000e24000021f100 */
[----:B0-----:R0:W-:Y:S01]  /*3510*/  STG.E.U8 desc[UR36][R2.64], R5 ;  /* 0x0000000502007986 */ /* 0x0011e2000c101124 */
[----:B------:R-:W-:Y:S05]  /*3520*/  BRA `(.L_x_4222) ;  /* 0x0000000c003c7947 */ /* 0x000fea0003800000 */
.L_x_4220:
[----:B------:R-:W0:Y:S02]  /*3530*/  F2I.S64.TRUNC R4, R4 ;  /* 0x0000000400047311 */ /* 0x000e24000020d900 */
[----:B0-----:R-:W-:-:S05]  /*3540*/  IMAD.MOV.U32 R7, RZ, RZ, R4 ;  /* 0x000000ffff077224 */ /* 0x001fca00078e0004 */
[----:B------:R0:W-:Y:S01]  /*3550*/  STG.E.U8 desc[UR36][R2.64], R7 ;  /* 0x0000000702007986 */ /* 0x0001e2000c101124 */
[----:B------:R-:W-:Y:S05]  /*3560*/  BRA `(.L_x_4222) ;  /* 0x0000000c002c7947 */ /* 0x000fea0003800000 */
.L_x_4219:
[----:B------:R-:W-:-:S09]  /*3570*/  UISETP.NE.AND UP0, UPT, UR4, 0x2, UPT ;  /* 0x000000020400788c */ /* 0x000fd2000bf05270 */
[----:B------:R-:W-:Y:S05]  /*3580*/  BRA.U !UP0, `(.L_x_4223) ;  /* 0x0000000108287547 */ /* 0x000fea000b800000 */
[----:B------:R-:W-:-:S09]  /*3590*/  UISETP.NE.AND UP0, UPT, UR4, 0x3, UPT ;  /* 0x000000030400788c */ /* 0x000fd2000bf05270 */
[----:B------:R-:W-:Y:S05]  /*35a0*/  BRA.U !UP0, `(.L_x_4224) ;  /* 0x0000000108147547 */ /* 0x000fea000b800000 */
[----:B------:R-:W-:-:S09]  /*35b0*/  UISETP.NE.AND UP0, UPT, UR4, 0x4, UPT ;  /* 0x000000040400788c */ /* 0x000fd2000bf05270 */
[----:B------:R-:W-:Y:S05]  /*35c0*/  BRA.U UP0, `(.L_x_4221) ;  /* 0x0000000900807547 */ /* 0x000fea000b800000 */
[----:B------:R-:W0:Y:S02]  /*35d0*/  F2I.S64.TRUNC R4, R4 ;  /* 0x0000000400047311 */ /* 0x000e24000020d900 */
[----:B0-----:R0:W-:Y:S01]  /*35e0*/  STG.E.64 desc[UR36][R2.64], R4 ;  /* 0x0000000402007986 */ /* 0x0011e2000c101b24 */
[----:B------:R-:W-:Y:S05]  /*35f0*/  BRA `(.L_x_4222) ;  /* 0x0000000c00087947 */ /* 0x000fea0003800000 */
.L_x_4224:
[----:B------:R-:W0:Y:S02]  /*3600*/  F2I.FTZ.TRUNC.NTZ R5, R4 ;  /* 0x0000000400057305 */ /* 0x000e24000021f100 */
[----:B0-----:R0:W-:Y:S01]  /*3610*/  STG.E desc[UR36][R2.64], R5 ;  /* 0x0000000502007986 */ /* 0x0011e2000c101924 */
[----:B------:R-:W-:Y:S05]  /*3620*/  BRA `(.L_x_4222) ;  /* 0x0000000800fc7947 */ /* 0x000fea0003800000 */
.L_x_4223:
[----:B------:R-:W0:Y:S02]  /*3630*/  F2I.FTZ.TRUNC.NTZ R5, R4 ;  /* 0x0000000400057305 */ /* 0x000e24000021f100 */
[----:B0-----:R0:W-:Y:S01]  /*3640*/  STG.E.U16 desc[UR36][R2.64], R5 ;  /* 0x0000000502007986 */ /* 0x0011e2000c101524 */
[----:B------:R-:W-:Y:S05]  /*3650*/  BRA `(.L_x_4222) ;  /* 0x0000000800f07947 */ /* 0x000fea0003800000 */
.L_x_4218:
[----:B------:R-:W-:-:S09]  /*3660*/  UISETP.GT.AND UP0, UPT, UR4, 0x6, UPT ;  /* 0x000000060400788c */ /* 0x000fd2000bf04270 */
[----:B------:R-:W-:Y:S05]  /*3670*/  BRA.U UP0, `(.L_x_4225) ;  /* 0x0000000100247547 */ /* 0x000fea000b800000 */
[----:B------:R-:W-:-:S09]  /*3680*/  UISETP.NE.AND UP0, UPT, UR4, 0x5, UPT ;  /* 0x000000050400788c */ /* 0x000fd2000bf05270 */
[----:B------:R-:W-:Y:S05]  /*3690*/  BRA.U !UP0, `(.L_x_4226) ;  /* 0x0000000108107547 */ /* 0x000fea000b800000 */
[----:B------:R-:W-:-:S09]  /*36a0*/  UISETP.NE.AND UP0, UPT, UR4, 0x6, UPT ;  /* 0x000000060400788c */ /* 0x000fd2000bf05270 */
[----:B------:R-:W-:Y:S05]  /*36b0*/  BRA.U UP0, `(.L_x_4221) ;  /* 0x0000000900447547 */ /* 0x000fea000b800000 */
[----:B------:R1:W-:Y:S01]  /*36c0*/  STG.E desc[UR36][R2.64], R4 ;  /* 0x0000000402007986 */ /* 0x0003e2000c101924 */
[----:B------:R-:W-:Y:S05]  /*36d0*/  BRA `(.L_x_4222) ;  /* 0x0000000800d07947 */ /* 0x000fea0003800000 */
.L_x_4226:
[----:B------:R-:W-:-:S05]  /*36e0*/  F2FP.F16.F32.PACK_AB R4, RZ, R4 ;  /* 0x00000004ff04723e */ /* 0x000fca00000000ff */
[----:B------:R0:W-:Y:S01]  /*36f0*/  STG.E.U16 desc[UR36][R2.64], R4 ;  /* 0x0000000402007986 */ /* 0x0001e2000c101524 */
[----:B------:R-:W-:Y:S05]  /*3700*/  BRA `(.L_x_4222) ;  /* 0x0000000800c47947 */ /* 0x000fea0003800000 */
.L_x_4225:
[----:B------:R-:W-:-:S09]  /*3710*/  UISETP.NE.AND UP0, UPT, UR4, 0x7, UPT ;  /* 0x000000070400788c */ /* 0x000fd2000bf05270 */
[----:B------:R-:W-:Y:S05]  /*3720*/  BRA.U !UP0, `(.L_x_4227) ;  /* 0x00000001082c7547 */ /* 0x000fea000b800000 */
[----:B------:R-:W-:-:S09]  /*3730*/  UISETP.NE.AND UP0, UPT, UR4, 0x8, UPT ;  /* 0x000000080400788c */ /* 0x000fd2000bf05270 */
[----:B------:R-:W-:Y:S05]  /*3740*/  BRA.U !UP0, `(.L_x_4228) ;  /* 0x0000000108147547 */ /* 0x000fea000b800000 */
[----:B------:R-:W-:-:S09]  /*3750*/  UISETP.NE.AND UP0, UPT, UR4, 0x9, UPT ;  /* 0x000000090400788c */ /* 0x000fd2000bf05270 */
[----:B------:R-:W-:Y:S05]  /*3760*/  BRA.U UP0, `(.L_x_4221) ;  /* 0x0000000900187547 */ /* 0x000fea000b800000 */
[----:B------:R-:W-:-:S05]  /*3770*/  IMAD.MOV.U32 R5, RZ, RZ, RZ ;  /* 0x000000ffff057224 */ /* 0x000fca00078e00ff */
[----:B------:R3:W-:Y:S01]  /*3780*/  STG.E.64 desc[UR36][R2.64], R4 ;  /* 0x0000000402007986 */ /* 0x0007e2000c101b24 */
[----:B------:R-:W-:Y:S05]  /*3790*/  BRA `(.L_x_4222) ;  /* 0x0000000800a07947 */ /* 0x000fea0003800000 */
.L_x_4228:
[----:B------:R-:W-:-:S04]  /*37a0*/  F2FP.F16.F32.PACK_AB R5, RZ, R4 ;  /* 0x00000004ff05723e */ /* 0x000fc800000000ff */
[----:B------:R-:W-:-:S05]  /*37b0*/  PRMT R5, R5, 0x5410, RZ ;  /* 0x0000541005057816 */ /* 0x000fca00000000ff */
[----:B------:R2:W-:Y:S01]  /*37c0*/  STG.E desc[UR36][R2.64], R5 ;  /* 0x0000000502007986 */ /* 0x0005e2000c101924 */
[----:B------:R-:W-:Y:S05]  /*37d0*/  BRA `(.L_x_4222) ;  /* 0x0000000800907947 */ /* 0x000fea0003800000 */
.L_x_4227:
[----:B------:R-:W-:-:S06]  /*37e0*/  FMUL.FTZ R4, R4, 1 ;  /* 0x3f80000004047820 */ /* 0x000fcc0000410000 */
[----:B------:R-:W0:Y:S02]  /*37f0*/  F2F.F64.F32 R4, R4 ;  /* 0x0000000400047310 */ /* 0x000e240000201800 */
[----:B0-----:R4:W-:Y:S01]  /*3800*/  STG.E.64 desc[UR36][R2.64], R4 ;  /* 0x0000000402007986 */ /* 0x0019e2000c101b24 */
[----:B------:R-:W-:Y:S05]  /*3810*/  BRA `(.L_x_4222) ;  /* 0x0000000800807947 */ /* 0x000fea0003800000 */
.L_x_4217:
        /* <DEDUP_REMOVED lines=8> */
[----:B------:R-:W-:-:S04]  /*38a0*/  FSETP.NEU.FTZ.AND P0, PT, R4, RZ, PT ;  /* 0x000000ff0400720b */ /* 0x000fc80003f1d000 */
[----:B------:R-:W-:-:S05]  /*38b0*/  SEL R5, RZ, 0x1, !P0 ;  /* 0x00000001ff057807 */ /* 0x000fca0004000000 */
[----:B------:R0:W-:Y:S01]  /*38c0*/  STG.E.U8 desc[UR36][R2.64], R5 ;  /* 0x0000000502007986 */ /* 0x0001e2000c101124 */
[----:B------:R-:W-:Y:S05]  /*38d0*/  BRA `(.L_x_4222) ;  /* 0x0000000800507947 */ /* 0x000fea0003800000 */
.L_x_4231:
[----:B------:R-:W-:Y:S01]  /*38e0*/  FMUL.FTZ R4, R4, 1 ;  /* 0x3f80000004047820 */ /* 0x000fe20000410000 */
[----:B------:R-:W-:-:S05]  /*38f0*/  CS2R R6, SRZ ;  /* 0x0000000000067805 */ /* 0x000fca000001ff00 */
[----:B------:R-:W0:Y:S02]  /*3900*/  F2F.F64.F32 R4, R4 ;  /* 0x0000000400047310 */ /* 0x000e240000201800 */
[----:B0-----:R0:W-:Y:S01]  /*3910*/  STG.E.128 desc[UR36][R2.64], R4 ;  /* 0x0000000402007986 */ /* 0x0011e2000c101d24 */
[----:B------:R-:W-:Y:S05]  /*3920*/  BRA `(.L_x_4222) ;  /* 0x00000008003c7947 */ /* 0x000fea0003800000 */
.L_x_4230:
[----:B------:R-:W-:-:S09]  /*3930*/  UISETP.NE.AND UP0, UPT, UR4, 0xf, UPT ;  /* 0x0000000f0400788c */ /* 0x000fd2000bf05270 */
[----:B------:R-:W-:Y:S05]  /*3940*/  BRA.U !UP0, `(.L_x_4232) ;  /* 0x0000000108987547 */ /* 0x000fea000b800000 */
[----:B------:R-:W-:-:S09]  /*3950*/  UISETP.NE.AND UP0, UPT, UR4, 0x17, UPT ;  /* 0x000000170400788c */ /* 0x000fd2000bf05270 */
[----:B------:R-:W-:Y:S05]  /*3960*/  BRA.U !UP0, `(.L_x_4233) ;  /* 0x0000000108487547 */ /* 0x000fea000b800000 */
[----:B------:R-:W-:-:S09]  /*3970*/  UISETP.NE.AND UP0, UPT, UR4, 0x18, UPT ;  /* 0x000000180400788c */ /* 0x000fd2000bf05270 */
[----:B------:R-:W-:Y:S05]  /*3980*/  BRA.U UP0, `(.L_x_4221) ;  /* 0x0000000500907547 */ /* 0x000fea000b800000 */
[----:B------:R-:W-:Y:S01]  /*3990*/  LOP3.LUT R6, R4, 0x7fffffff, RZ, 0xc0, !PT ;  /* 0x7fffffff04067812 */ /* 0x000fe200078ec0ff */
[----:B------:R-:W-:Y:S01]  /*39a0*/  BSSY.RECONVERGENT B0, `(.L_x_4234) ;  /* 0x000000b000007945 */ /* 0x000fe20003800200 */
[----:B------:R-:W-:Y:S01]  /*39b0*/  HFMA2 R0, -RZ, RZ, 0, 7.569789886474609375e-06 ;  /* 0x0000007fff007431 */ /* 0x000fe200000001ff */
        /* <DEDUP_REMOVED lines=9> */
.L_x_4235:
[----:B------:R-:W-:Y:S05]  /*3a50*/  BSYNC.RECONVERGENT B0 ;  /* 0x0000000000007941 */ /* 0x000fea0003800200 */
.L_x_4234:
[----:B------:R-:W-:-:S05]  /*3a60*/  LOP3.LUT R7, R0, 0x80, R7, 0xf8, !PT ;  /* 0x0000008000077812 */ /* 0x000fca00078ef807 */
[----:B------:R0:W-:Y:S01]  /*3a70*/  STG.E.U8 desc[UR36][R2.64], R7 ;  /* 0x0000000702007986 */ /* 0x0001e2000c101124 */
[----:B------:R-:W-:Y:S05]  /*3a80*/  BRA `(.L_x_4222) ;  /* 0x0000000400e47947 */ /* 0x000fea0003800000 */
.L_x_4233:
[----:B------:R-:W-:Y:S01]  /*3a90*/  LOP3.LUT R6, R4, 0x7fffffff, RZ, 0xc0, !PT ;  /* 0x7fffffff04067812 */ /* 0x000fe200078ec0ff */
[----:B------:R-:W-:Y:S01]  /*3aa0*/  BSSY.RECONVERGENT B0, `(.L_x_4236) ;  /* 0x000000d000007945 */ /* 0x000fe20003800200 */
        /* <DEDUP_REMOVED lines=12> */
.L_x_4237:
[----:B------:R-:W-:Y:S05]  /*3b70*/  BSYNC.RECONVERGENT B0 ;  /* 0x0000000000007941 */ /* 0x000fea0003800200 */
.L_x_4236:
[----:B------:R-:W-:-:S05]  /*3b80*/  LOP3.LUT R5, R0, 0x80, R7, 0xf8, !PT ;  /* 0x0000008000057812 */ /* 0x000fca00078ef807 */
[----:B------:R0:W-:Y:S01]  /*3b90*/  STG.E.U8 desc[UR36][R2.64], R5 ;  /* 0x0000000502007986 */ /* 0x0001e2000c101124 */
[----:B------:R-:W-:Y:S05]  /*3ba0*/  BRA `(.L_x_4222) ;  /* 0x00000004009c7947 */ /* 0x000fea0003800000 */
.L_x_4232:
[----:B------:R-:W-:-:S05]  /*3bb0*/  F2FP.BF16.F32.PACK_AB R4, RZ, R4 ;  /* 0x00000004ff04723e */ /* 0x000fca00000010ff */
[----:B------:R0:W-:Y:S01]  /*3bc0*/  STG.E.U16 desc[UR36][R2.64], R4 ;  /* 0x0000000402007986 */ /* 0x0001e2000c101524 */
[----:B------:R-:W-:Y:S05]  /*3bd0*/  BRA `(.L_x_4222) ;  /* 0x0000000400907947 */ /* 0x000fea0003800000 */
.L_x_4229:
        /* <DEDUP_REMOVED lines=8> */
[----:B------:R-:W0:Y:S02]  /*3c60*/  F2I.FTZ.U32.TRUNC.NTZ R5, R4 ;  /* 0x0000000400057305 */ /* 0x000e24000021f000 */
[----:B0-----:R0:W-:Y:S01]  /*3c70*/  STG.E.U16 desc[UR36][R2.64], R5 ;  /* 0x0000000502007986 */ /* 0x0011e2000c101524 */
[----:B------:R-:W-:Y:S05]  /*3c80*/  BRA `(.L_x_4222) ;  /* 0x0000000400647947 */ /* 0x000fea0003800000 */
.L_x_4240:
[----:B------:R-:W-:Y:S01]  /*3c90*/  LOP3.LUT R5, R4, 0x7fffffff, RZ, 0xc0, !PT ;  /* 0x7fffffff04057812 */ /* 0x000fe200078ec0ff */
[----:B------:R-:W-:Y:S01]  /*3ca0*/  BSSY.RECONVERGENT B0, `(.L_x_4241) ;  /* 0x0000013000007945 */ /* 0x000fe20003800200 */
[----:B------:R-:W-:Y:S02]  /*3cb0*/  IMAD.MOV.U32 R0, RZ, RZ, 0x80 ;  /* 0x00000080ff007424 */ /* 0x000fe400078e00ff */
        /* <DEDUP_REMOVED lines=9> */
.L_x_4243:
[----:B------:R-:W-:-:S04]  /*3d50*/  SHF.R.U32.HI R0, RZ, 0x14, R4 ;  /* 0x00000014ff007819 */ /* 0x000fc80000011604 */
[----:B------:R-:W-:-:S04]  /*3d60*/  LOP3.LUT R5, R0, 0x1, RZ, 0xc0, !PT ;  /* 0x0000000100057812 */ /* 0x000fc800078ec0ff */
[----:B------:R-:W-:-:S04]  /*3d70*/  IADD3 R0, PT, PT, R4, 0x487ffff, R5 ;  /* 0x0487ffff04007810 */ /* 0x000fc80007ffe005 */
[----:B------:R-:W-:-:S04]  /*3d80*/  SHF.R.U32.HI R0, RZ, 0x14, R0 ;  /* 0x00000014ff007819 */ /* 0x000fc80000011600 */
[----:B------:R-:W-:-:S07]  /*3d90*/  LOP3.LUT R5, R0, 0xff, RZ, 0xc0, !PT ;  /* 0x000000ff00057812 */ /* 0x000fce00078ec0ff */
.L_x_4244:
[----:B------:R-:W-:-:S04]  /*3da0*/  SHF.R.U32.HI R4, RZ, 0x18, R4 ;  /* 0x00000018ff047819 */ /* 0x000fc80000011604 */
[----:B------:R-:W-:-:S04]  /*3db0*/  LOP3.LUT R5, R5, 0x80, R4, 0xf8, !PT ;  /* 0x0000008005057812 */ /* 0x000fc800078ef804 */
[----:B------:R-:W-:-:S07]  /*3dc0*/  PRMT R0, R5, 0x7610, R0 ;  /* 0x0000761005007816 */ /* 0x000fce0000000000 */
.L_x_4242:
[----:B------:R-:W-:Y:S05]  /*3dd0*/  BSYNC.RECONVERGENT B0 ;  /* 0x0000000000007941 */ /* 0x000fea0003800200 */
.L_x_4241:
[----:B------:R0:W-:Y:S01]  /*3de0*/  STG.E.U8 desc[UR36][R2.64], R0 ;  /* 0x0000000002007986 */ /* 0x0001e2000c101124 */
[----:B------:R-:W-:Y:S05]  /*3df0*/  BRA `(.L_x_4222) ;  /* 0x0000000400087947 */ /* 0x000fea0003800000 */
.L_x_4239:
[----:B------:R-:W-:Y:S01]  /*3e00*/  LOP3.LUT R5, R4, 0x7fffffff, RZ, 0xc0, !PT ;  /* 0x7fffffff04057812 */ /* 0x000fe200078ec0ff */
[----:B------:R-:W-:Y:S01]  /*3e10*/  BSSY.RECONVERGENT B0, `(.L_x_4245) ;  /* 0x0000013000007945 */ /* 0x000fe20003800200 */
[----:B------:R-:W-:Y:S02]  /*3e20*/  MOV R0, 0x80 ;  /* 0x0000008000007802 */ /* 0x000fe40000000f00 */
        /* <DEDUP_REMOVED lines=9> */
.L_x_4247:
[----:B------:R-:W-:-:S04]  /*3ec0*/  SHF.R.U32.HI R0, RZ, 0x15, R4 ;  /* 0x00000015ff007819 */ /* 0x000fc80000011604 */
[----:B------:R-:W-:-:S04]  /*3ed0*/  LOP3.LUT R5, R0, 0x1, RZ, 0xc0, !PT ;  /* 0x0000000100057812 */ /* 0x000fc800078ec0ff */
[----:B------:R-:W-:-:S04]  /*3ee0*/  IADD3 R0, PT, PT, R4, 0x88fffff, R5 ;  /* 0x088fffff04007810 */ /* 0x000fc80007ffe005 */
[----:B------:R-:W-:-:S04]  /*3ef0*/  SHF.R.U32.HI R0, RZ, 0x15, R0 ;  /* 0x00000015ff007819 */ /* 0x000fc80000011600 */
[----:B------:R-:W-:-:S07]  /*3f00*/  LOP3.LUT R5, R0, 0xff, RZ, 0xc0, !PT ;  /* 0x000000ff00057812 */ /* 0x000fce00078ec0ff */
.L_x_4248:
[----:B------:R-:W-:-:S04]  /*3f10*/  SHF.R.U32.HI R4, RZ, 0x18, R4 ;  /* 0x00000018ff047819 */ /* 0x000fc80000011604 */
[----:B------:R-:W-:-:S04]  /*3f20*/  LOP3.LUT R5, R5, 0x80, R4, 0xf8, !PT ;  /* 0x0000008005057812 */ /* 0x000fc800078ef804 */
[----:B------:R-:W-:-:S07]  /*3f30*/  PRMT R0, R5, 0x7610, R0 ;  /* 0x0000761005007816 */ /* 0x000fce0000000000 */
.L_x_4246:
[----:B------:R-:W-:Y:S05]  /*3f40*/  BSYNC.RECONVERGENT B0 ;  /* 0x0000000000007941 */ /* 0x000fea0003800200 */
.L_x_4245:
[----:B------:R0:W-:Y:S01]  /*3f50*/  STG.E.U8 desc[UR36][R2.64], R0 ;  /* 0x0000000002007986 */ /* 0x0001e2000c101124 */
[----:B------:R-:W-:Y:S05]  /*3f60*/  BRA `(.L_x_4222) ;  /* 0x0000000000ac7947 */ /* 0x000fea0003800000 */
.L_x_4238:
[----:B------:R-:W-:-:S09]  /*3f70*/  UISETP.NE.AND UP0, UPT, UR4, 0x1c, UPT ;  /* 0x0000001c0400788c */ /* 0x000fd2000bf05270 */
[----:B------:R-:W-:Y:S05]  /*3f80*/  BRA.U !UP0, `(.L_x_4249) ;  /* 0x00000001089c7547 */ /* 0x000fea000b800000 */
[----:B------:R-:W-:-:S09]  /*3f90*/  UISETP.NE.AND UP0, UPT, UR4, 0x1d, UPT ;  /* 0x0000001d0400788c */ /* 0x000fd2000bf05270 */
[----:B------:R-:W-:Y:S05]  /*3fa0*/  BRA.U !UP0, `(.L_x_4250) ;  /* 0x0000000108887547 */ /* 0x000fea000b800000 */
[----:B------:R-:W-:-:S09]  /*3fb0*/  UISETP.NE.AND UP0, UPT, UR4, 0x2c, UPT ;  /* 0x0000002c0400788c */ /* 0x000fd2000bf05270 */
[----:B------:R-:W-:Y:S05]  /*3fc0*/  BRA.U !UP0, `(.L_x_4251) ;  /* 0x0000000108447547 */ /* 0x000fea000b800000 */
.L_x_4221:
[----:B------:R-:W-:Y:S01]  /*3fd0*/  MOV R0, 0x0 ;  /* 0x0000000000007802 */ /* 0x000fe20000000f00 */
[----:B------:R-:W0:Y:S01]  /*3fe0*/  LDCU.64 UR6, c[0x4][0x128] ;  /* 0x01002500ff0677ac */ /* 0x000e220008000a00 */
[----:B------:R-:W-:Y:S02]  /*3ff0*/  HFMA2 R13, -RZ, RZ, 0, 0 ;  /* 0x00000000ff0d7431 */ /* 0x000fe400000001ff */
[----:B------:R-:W-:Y:S01]  /*4000*/  IMAD.MOV.U32 R8, RZ, RZ, 0x65 ;  /* 0x00000065ff087424 */ /* 0x000fe200078e00ff */
[----:B------:R1:W2:Y:S01]  /*4010*/  LDC.64 R2, c[0x4][R0] ;  /* 0x0100000000027b82 */ /* 0x0002a20000000a00 */
        /* <DEDUP_REMOVED lines=11> */
.L_x_4252:
[----:B------:R-:W-:Y:S05]  /*40d0*/  BRA `(.L_x_4222) ;  /* 0x0000000000507947 */ /* 0x000fea0003800000 */
.L_x_4251:
        /* <DEDUP_REMOVED lines=15> */
.L_x_4250:
[----:B------:R-:W0:Y:S02]  /*41d0*/  F2I.U64.TRUNC R4, R4 ;  /* 0x0000000400047311 */ /* 0x000e24000020d800 */
[----:B0-----:R0:W-:Y:S01]  /*41e0*/  STG.E.64 desc[UR36][R2.64], R4 ;  /* 0x0000000402007986 */ /* 0x0011e2000c101b24 */
[----:B------:R-:W-:Y:S05]  /*41f0*/  BRA `(.L_x_4222) ;  /* 0x0000000000087947 */ /* 0x000fea0003800000 */
.L_x_4249:
[----:B------:R-:W0:Y:S02]  /*4200*/  F2I.FTZ.U32.TRUNC.NTZ R5, R4 ;  /* 0x0000000400057305 */ /* 0x000e24000021f000 */
[----:B0-----:R0:W-:Y:S02]  /*4210*/  STG.E desc[UR36][R2.64], R5 ;  /* 0x0000000502007986 */ /* 0x0011e4000c101924 */
.L_x_4222:
[----:B------:R-:W-:-:S07]  /*4220*/  VIADD R17, R17, 0x80 ;  /* 0x0000008011117836 */ /* 0x000fce0000000000 */
.L_x_4157:
[----:B------:R-:W-:Y:S05]  /*4230*/  BSYNC.RECONVERGENT B7 ;  /* 0x0000000000077941 */ /* 0x000fea0003800200 */
.L_x_4156:
[----:B------:R-:W5:Y:S01]  /*4240*/  LDCU UR4, c[0x0][0x380] ;  /* 0x00007000ff0477ac */ /* 0x000f620008000800 */
[----:B------:R-:W-:Y:S01]  /*4250*/  BSSY.RECONVERGENT B7, `(.L_x_4253) ;  /* 0x0000414000077945 */ /* 0x000fe20003800200 */
[----:B-----5:R-:W-:-:S13]  /*4260*/  ISETP.GE.AND P0, PT, R17, UR4, PT ;  /* 0x0000000411007c0c */ /* 0x020fda000bf06270 */
[----:B------:R-:W-:Y:S05]  /*4270*/  @P0 BRA `(.L_x_4254) ;  /* 0x0000004000440947 */ /* 0x000fea0003800000 */
[----:B------:R-:W5:Y:S01]  /*4280*/  LDCU UR4, c[0x0][0x388] ;  /* 0x00007100ff0477ac */ /* 0x000f620008000800 */
[----:B------:R-:W-:Y:S02]  /*4290*/  HFMA2 R18, -RZ, RZ, 0, 0 ;  /* 0x00000000ff127431 */ /* 0x000fe400000001ff */
[----:B0-----:R-:W-:Y:S02]  /*42a0*/  IMAD.MOV.U32 R0, RZ, RZ, RZ ;  /* 0x000000ffff007224 */ /* 0x001fe400078e00ff */
[----:B------:R-:W-:Y:S01]  /*42b0*/  IMAD.MOV.U32 R16, RZ, RZ, RZ ;  /* 0x000000ffff107224 */ /* 0x000fe200078e00ff */
[----:B-----5:R-:W-:-:S09]  /*42c0*/  UISETP.NE.AND UP0, UPT, UR4, URZ, UPT ;  /* 0x000000ff0400728c */ /* 0x020fd2000bf05270 */
[----:B------:R-:W-:Y:S05]  /*42d0*/  BRA.U !UP0, `(.L_x_4255) ;  /* 0x0000001508707547 */ /* 0x000fea000b800000 */
[----:B------:R-:W1:Y:S01]  /*42e0*/  LDCU.64 UR4, c[0x0][0x390] ;  /* 0x00007200ff0477ac */ /* 0x000e620008000a00 */
[----:B------:R-:W-:Y:S01]  /*42f0*/  MOV R16, RZ ;  /* 0x000000ff00107202 */ /* 0x000fe20000000f00 */
[----:B------:R-:W0:Y:S01]  /*4300*/  LDCU UR6, c[0x0][0x38c] ;  /* 0x00007180ff0677ac */ /* 0x000e220008000800 */
[----:B------:R-:W5:Y:S01]  /*4310*/  LDCU.64 UR8, c[0x0][0x4b8] ;  /* 0x00009700ff0877ac */ /* 0x000f620008000a00 */
[----:B------:R-:W-:Y:S02]  /*4320*/  UISETP.NE.AND UP0, UPT, UR41, URZ, UPT ;  /* 0x000000ff2900728c */ /* 0x000fe4000bf05270 */
        /* <DEDUP_REMOVED lines=343> */
.L_x_4255:
[----:B------:R-:W1:Y:S01]  /*58a0*/  LDCU.64 UR6, c[0x0][0x5f0] ;  /* 0x0000be00ff0677ac */ /* 0x000e620008000a00 */
[----:B------:R-:W-:Y:S01]  /*58b0*/  BSSY.RECONVERGENT B6, `(.L_x_4256) ;  /* 0x00000e5000067945 */ /* 0x000fe20003800200 */
        /* <DEDUP_REMOVED lines=14> */
[----:B--2---:R2:W3:Y:S01]  /*59a0*/  I2F.S16 R19, R2 ;  /* 0x0000000200137306 */ /* 0x0044e20000101400 */
[----:B------:R-:W-:Y:S05]  /*59b0*/  BRA `(.L_x_4262) ;  /* 0x0000000c00507947 */ /* 0x000fea0003800000 */
.L_x_4260:
[----:B------:R-:W2:Y:S02]  /*59c0*/  LDG.E.U8 R2, desc[UR36][R2.64] ;  /* 0x0000002402027981 */ /* 0x000ea4000c1e1100 */
[----:B--2---:R-:W-:Y:S01]  /*59d0*/  I2FP.F32.U32 R19, R2 ;  /* 0x0000000200137245 */ /* 0x004fe20000201000 */
[----:B------:R-:W-:Y:S06]  /*59e0*/  BRA `(.L_x_4262) ;  /* 0x0000000c00447947 */ /* 0x000fec0003800000 */
.L_x_4259:
        /* <DEDUP_REMOVED lines=9> */
.L_x_4264:
[----:B------:R-:W2:Y:S02]  /*5a80*/  LDG.E R2, desc[UR36][R2.64] ;  /* 0x0000002402027981 */ /* 0x000ea4000c1e1900 */
[----:B--2---:R-:W-:Y:S01]  /*5a90*/  I2FP.F32.S32 R19, R2 ;  /* 0x0000000200137245 */ /* 0x004fe20000201400 */
[----:B------:R-:W-:Y:S06]  /*5aa0*/  BRA `(.L_x_4262) ;  /* 0x0000000c00147947 */ /* 0x000fec0003800000 */
.L_x_4263:
[----:B------:R-:W2:Y:S02]  /*5ab0*/  LDG.E.U16 R2, desc[UR36][R2.64] ;  /* 0x0000002402027981 */ /* 0x000ea4000c1e1500 */
[----:B--2---:R0:W1:Y:S01]  /*5ac0*/  I2F.S16 R19, R2 ;  /* 0x0000000200137306 */ /* 0x0040620000101400 */
[----:B------:R-:W-:Y:S05]  /*5ad0*/  BRA `(.L_x_4262) ;  /* 0x0000000c00087947 */ /* 0x000fea0003800000 */
.L_x_4258:
        /* <DEDUP_REMOVED lines=8> */
.L_x_4266:
[----:B------:R-:W2:Y:S02]  /*5b60*/  LDG.E.U16 R2, desc[UR36][R2.64] ;  /* 0x0000002402027981 */ /* 0x000ea4000c1e1500 */
[----:B--2---:R-:W-:Y:S01]  /*5b70*/  HADD2.F32 R19, -RZ, R2.H0_H0 ;  /* 0x20000002ff137230 */ /* 0x004fe20000004100 */
[----:B------:R-:W-:Y:S06]  /*5b80*/  BRA `(.L_x_4262) ;  /* 0x0000000800dc7947 */ /* 0x000fec0003800000 */
.L_x_4265:
        /* <DEDUP_REMOVED lines=8> */
.L_x_4268:
[----:B------:R-:W2:Y:S02]  /*5c10*/  LDG.E.U16 R2, desc[UR36][R2.64] ;  /* 0x0000002402027981 */ /* 0x000ea4000c1e1500 */
[----:B--2---:R-:W-:Y:S01]  /*5c20*/  HADD2.F32 R19, -RZ, R2.H0_H0 ;  /* 0x20000002ff137230 */ /* 0x004fe20000004100 */
[----:B------:R-:W-:Y:S06]  /*5c30*/  BRA `(.L_x_4262) ;  /* 0x0000000800b07947 */ /* 0x000fec0003800000 */
.L_x_4267:
        /* <DEDUP_REMOVED lines=11> */
.L_x_4257:
        /* <DEDUP_REMOVED lines=12> */
.L_x_4271:
        /* <DEDUP_REMOVED lines=11> */
.L_x_4270:
        /* <DEDUP_REMOVED lines=14> */
[----:B------:R-:W-:Y:S01]  /*5f40*/  IADD3 R5, PT, PT, R4, -0x4, RZ ;  /* 0xfffffffc04057810 */ /* 0x000fe20007ffe0ff */
[----:B------:R-:W-:-:S03]  /*5f50*/  VIADD R4, R0, 0x1000000 ;  /* 0x0100000000047836 */ /* 0x000fc60000000000 */
[----:B------:R-:W-:Y:S01]  /*5f60*/  SHF.L.U32 R6, R0, R5, RZ ;  /* 0x0000000500067219 */ /* 0x000fe200000006ff */
[----:B------:R-:W-:Y:S01]  /*5f70*/  IMAD.SHL.U32 R5, R5, 0x800000, RZ ;  /* 0x0080000005057824 */ /* 0x000fe200078e00ff */
[----:B------:R-:W-:-:S04]  /*5f80*/  SHF.R.S32.HI R4, RZ, 0x8, R4 ;  /* 0x00000008ff047819 */ /* 0x000fc80000011404 */
[----:B------:R-:W-:-:S04]  /*5f90*/  LEA.HI R5, R6, -R5, RZ, 0x1c ;  /* 0x8000000506057211 */ /* 0x000fc800078fe0ff */
[----:B------:R-:W-:-:S04]  /*5fa0*/  IADD3 R5, PT, PT, R5, 0x3c000000, RZ ;  /* 0x3c00000005057810 */ /* 0x000fc80007ffe0ff */
[----:B------:R-:W-:-:S04]  /*5fb0*/  LOP3.LUT R4, R5, 0x7f800000, R4, 0xf8, !PT ;  /* 0x7f80000005047812 */ /* 0x000fc800078ef804 */
[----:B------:R-:W-:-:S04]  /*5fc0*/  SEL R4, R4, RZ, P0 ;  /* 0x000000ff04047207 */ /* 0x000fc80000000000 */
[----:B------:R-:W-:Y:S01]  /*5fd0*/  LOP3.LUT R19, R4, 0x80000000, R19, 0xf8, !PT ;  /* 0x8000000004137812 */ /* 0x000fe200078ef813 */
[----:B------:R-:W-:Y:S06]  /*5fe0*/  BRA `(.L_x_4262) ;  /* 0x0000000400c47947 */ /* 0x000fec0003800000 */
.L_x_4273:
[----:B------:R-:W2:Y:S02]  /*5ff0*/  LDG.E.U8 R2, desc[UR36][R2.64] ;  /* 0x0000002402027981 */ /* 0x000ea4000c1e1100 */
[C---:B--2---:R-:W-:Y:S02]  /*6000*/  IMAD.SHL.U32 R0, R2.reuse, 0x2000000, RZ ;  /* 0x0200000002007824 */ /* 0x044fe400078e00ff */
[----:B------:R-:W-:-:S03]  /*6010*/  IMAD.SHL.U32 R5, R2, 0x100, RZ ;  /* 0x0000010002057824 */ /* 0x000fc600078e00ff */
[----:B------:R-:W-:Y:S02]  /*6020*/  ISETP.GE.U32.AND P0, PT, R0, 0x8000000, PT ;  /* 0x080000000000780c */ /* 0x000fe40003f06070 */
[----:B------:R-:W-:-:S11]  /*6030*/  PRMT R19, R5, 0x9910, RZ ;  /* 0x0000991005137816 */ /* 0x000fd600000000ff */
[----:B------:R-:W-:Y:S02]  /*6040*/  @!P0 LOP3.LUT R4, R5, 0x7f00, RZ, 0xc0, !PT ;  /* 0x00007f0005048812 */ /* 0x000fe400078ec0ff */
[----:B------:R-:W-:Y:S02]  /*6050*/  @P0 LEA.HI R0, R0, 0x70000000, RZ, 0x1c ;  /* 0x7000000000000811 */ /* 0x000fe400078fe0ff */
[----:B------:R-:W-:-:S03]  /*6060*/  @!P0 LOP3.LUT R4, R4, 0x3f000000, RZ, 0xfc, !PT ;  /* 0x3f00000004048812 */ /* 0x000fc600078efcff */
[----:B------:R-:W-:Y:S02]  /*6070*/  @P0 FMUL.FTZ R0, R0, 1.9259299443872358531e-34 ;  /* 0x0780000000000820 */ /* 0x000fe40000410000 */
[----:B------:R-:W-:-:S05]  /*6080*/  @!P0 FADD.FTZ R0, R4, -0.5 ;  /* 0xbf00000004008421 */ /* 0x000fca0000010000 */
[----:B------:R-:W-:Y:S01]  /*6090*/  LOP3.LUT R19, R0, 0x80000000, R19, 0xf8, !PT ;  /* 0x8000000000137812 */ /* 0x000fe200078ef813 */
[----:B------:R-:W-:Y:S06]  /*60a0*/  BRA `(.L_x_4262) ;  /* 0x0000000400947947 */ /* 0x000fec0003800000 */
.L_x_4272:
[----:B------:R-:W2:Y:S02]  /*60b0*/  LDG.E.U16 R2, desc[UR36][R2.64] ;  /* 0x0000002402027981 */ /* 0x000ea4000c1e1500 */
[----:B--2---:R-:W-:Y:S01]  /*60c0*/  SHF.L.U32 R19, R2, 0x10, RZ ;  /* 0x0000001002137819 */ /* 0x004fe200000006ff */
[----:B------:R-:W-:Y:S06]  /*60d0*/  BRA `(.L_x_4262) ;  /* 0x0000000400887947 */ /* 0x000fec0003800000 */
.L_x_4269:
        /* <DEDUP_REMOVED lines=11> */
.L_x_4276:
        /* <DEDUP_REMOVED lines=20> */
.L_x_4278:
[----:B------:R-:W-:Y:S05]  /*62d0*/  BSYNC.RECONVERGENT B0 ;  /* 0x0000000000007941 */ /* 0x000fea0003800200 */
.L_x_4277:
[----:B------:R-:W-:Y:S01]  /*62e0*/  IMAD.SHL.U32 R0, R0, 0x100000, RZ ;  /* 0x0010000000007824 */ /* 0x000fe200078e00ff */
[----:B------:R-:W-:-:S04]  /*62f0*/  LEA R2, R2, 0x3b800000, 0x17 ;  /* 0x3b80000002027811 */ /* 0x000fc800078eb8ff */
[----:B------:R-:W-:Y:S01]  /*6300*/  LOP3.LUT R19, R2, R0, R19, 0xfe, !PT ;  /* 0x0000000002137212 */ /* 0x000fe200078efe13 */
[----:B------:R-:W-:Y:S06]  /*6310*/  BRA `(.L_x_4262) ;  /* 0x0000000000f87947 */ /* 0x000fec0003800000 */
.L_x_4275:
        /* <DEDUP_REMOVED lines=20> */
.L_x_4280:
[----:B------:R-:W-:Y:S05]  /*6460*/  BSYNC.RECONVERGENT B0 ;  /* 0x0000000000007941 */ /* 0x000fea0003800200 */
.L_x_4279:
[----:B------:R-:W-:Y:S01]  /*6470*/  IMAD.SHL.U32 R0, R0, 0x200000, RZ ;  /* 0x0020000000007824 */ /* 0x000fe200078e00ff */
[----:B------:R-:W-:-:S04]  /*6480*/  LEA R2, R2, 0x37800000, 0x17 ;  /* 0x3780000002027811 */ /* 0x000fc800078eb8ff */
[----:B------:R-:W-:Y:S01]  /*6490*/  LOP3.LUT R19, R2, R0, R19, 0xfe, !PT ;  /* 0x0000000002137212 */ /* 0x000fe200078efe13 */
[----:B------:R-:W-:Y:S06]  /*64a0*/  BRA `(.L_x_4262) ;  /* 0x0000000000947947 */ /* 0x000fec0003800000 */
.L_x_4274:
        /* <DEDUP_REMOVED lines=14> */
.L_x_4261:
        /* <DEDUP_REMOVED lines=16> */
.L_x_4283:
[----:B------:R-:W-:Y:S01]  /*6690*/  IMAD.MOV.U32 R19, RZ, RZ, RZ ;  /* 0x000000ffff137224 */ /* 0x000fe200078e00ff */
[----:B------:R-:W-:Y:S06]  /*66a0*/  BRA `(.L_x_4262) ;  /* 0x0000000000147947 */ /* 0x000fec0003800000 */
.L_x_4282:
[----:B------:R-:W2:Y:S02]  /*66b0*/  LDG.E.64 R2, desc[UR36][R2.64] ;  /* 0x0000002402027981 */ /* 0x000ea4000c1e1b00 */
[----:B--2---:R0:W1:Y:S02]  /*66c0*/  I2F.U64 R19, R2 ;  /* 0x0000000200137312 */ /* 0x0040640000301000 */
[----:B01----:R-:W-:Y:S05]  /*66d0*/  BRA `(.L_x_4262) ;  /* 0x0000000000087947 */ /* 0x003fea0003800000 */
.L_x_4281:
[----:B------:R-:W2:Y:S02]  /*66e0*/  LDG.E R2, desc[UR36][R2.64] ;  /* 0x0000002402027981 */ /* 0x000ea4000c1e1900 */
[----:B--2---:R-:W-:-:S07]  /*66f0*/  I2FP.F32.U32 R19, R2 ;  /* 0x0000000200137245 */ /* 0x004fce0000201000 */
.L_x_4262:
[----:B------:R-:W-:Y:S05]  /*6700*/  BSYNC.RECONVERGENT B6 ;  /* 0x0000000000067941 */ /* 0x000fea0003800200 */
.L_x_4256:
[----:B------:R-:W0:Y:S01]  /*6710*/  LDCU.64 UR6, c[0x0][0x5f8] ;  /* 0x0000bf00ff0677ac */ /* 0x000e220008000a00 */
[----:B------:R-:W-:Y:S01]  /*6720*/  BSSY.RECONVERGENT B6, `(.L_x_4284) ;  /* 0x00000e5000067945 */ /* 0x000fe20003800200 */
[----:B------:R-:W-:-:S04]  /*6730*/  UPRMT UR4, UR42, 0x9910, URZ ;  /* 0x000099102a047896 */ /* 0x000fc800080000ff */
[----:B------:R-:W-:Y:S01]  /*6740*/  UISETP.GT.AND UP0, UPT, UR4, 0x9, UPT ;  /* 0x000000090400788c */ /* 0x000fe2000bf04270 */
[----:B0-2-4-:R-:W-:-:S04]  /*6750*/  IADD3 R2, P0, PT, R18, UR6, RZ ;  /* 0x0000000612027c10 */ /* 0x015fc8000ff1e0ff */
        /* <DEDUP_REMOVED lines=13> */
.L_x_4288:
[----:B------:R-:W2:Y:S02]  /*6830*/  LDG.E.U8 R2, desc[UR36][R2.64] ;  /* 0x0000002402027981 */ /* 0x000ea4000c1e1100 */
[----:B--2---:R-:W-:Y:S01]  /*6840*/  I2FP.F32.U32 R4, R2 ;  /* 0x0000000200047245 */ /* 0x004fe20000201000 */
[----:B------:R-:W-:Y:S06]  /*6850*/  BRA `(.L_x_4290) ;  /* 0x0000000c00447947 */ /* 0x000fec0003800000 */
.L_x_4287:
[----:B------:R-:W-:-:S09]  /*6860*/  UISETP.NE.AND UP0, UPT, UR4, 0x2, UPT ;  /* 0x000000020400788c */ /* 0x000fd2000bf05270 */
[----:B------:R-:W-:Y:S05]  /*6870*/  BRA.U !UP0, `(.L_x_4291) ;  /* 0x0000000108287547 */ /* 0x000fea000b800000 */
[----:B------:R-:W-:-:S09]  /*6880*/  UISETP.NE.AND UP0, UPT, UR4, 0x3, UPT ;  /* 0x000000030400788c */ /* 0x000fd2000bf05270 */
[----:B------:R-:W-:Y:S05]  /*6890*/  BRA.U !UP0, `(.L_x_4292) ;  /* 0x0000000108147547 */ /* 0x000fea000b800000 */
[----:B------:R-:W-:-:S09]  /*68a0*/  UISETP.NE.AND UP0, UPT, UR4, 0x4, UPT ;  /* 0x000000040400788c */ /* 0x000fd2000bf05270 */
[----:B------:R-:W-:Y:S05]  /*68b0*/  BRA.U UP0, `(.L_x_4289) ;  /* 0x0000000900d07547 */ /* 0x000fea000b800000 */
[----:B------:R-:W2:Y:S02]  /*68c0*/  LDG.E.64 R2, desc[UR36][R2.64] ;  /* 0x0000002402027981 */ /* 0x000ea4000c1e1b00 */
[----:B--2---:R0:W2:Y:S02]  /*68d0*/  I2F.S64 R4, R2 ;  /* 0x0000000200047312 */ /* 0x0040a40000301400 */
[----:B0-2---:R-:W-:Y:S05]  /*68e0*/  BRA `(.L_x_4290) ;  /* 0x0000000c00207947 */ /* 0x005fea0003800000 */
.L_x_4292:
[----:B------:R-:W2:Y:S02]  /*68f0*/  LDG.E R2, desc[UR36][R2.64] ;  /* 0x0000002402027981 */ /* 0x000ea4000c1e1900 */
[----:B--2---:R-:W-:Y:S01]  /*6900*/  I2FP.F32.S32 R4, R2 ;  /* 0x0000000200047245 */ /* 0x004fe20000201400 */
[----:B------:R-:W-:Y:S06]  /*6910*/  BRA `(.L_x_4290) ;  /* 0x0000000c00147947 */ /* 0x000fec0003800000 */
.L_x_4291:
[----:B------:R-:W2:Y:S02]  /*6920*/  LDG.E.U16 R2, desc[UR36][R2.64] ;  /* 0x0000002402027981 */ /* 0x000ea4000c1e1500 */
[----:B--2---:R0:W2:Y:S01]  /*6930*/  I2F.S16 R4, R2 ;  /* 0x0000000200047306 */ /* 0x0040a20000101400 */
[----:B------:R-:W-:Y:S05]  /*6940*/  BRA `(.L_x_4290) ;  /* 0x0000000c00087947 */ /* 0x000fea0003800000 */
.L_x_4286:
        /* <DEDUP_REMOVED lines=8> */
.L_x_4294:
[----:B------:R-:W2:Y:S02]  /*69d0*/  LDG.E.U16 R2, desc[UR36][R2.64] ;  /* 0x0000002402027981 */ /* 0x000ea4000c1e1500 */
[----:B--2---:R-:W-:Y:S01]  /*69e0*/  HADD2.F32 R4, -RZ, R2.H0_H0 ;  /* 0x20000002ff047230 */ /* 0x004fe20000004100 */
[----:B------:R-:W-:Y:S06]  /*69f0*/  BRA `(.L_x_4290) ;  /* 0x0000000800dc7947 */ /* 0x000fec0003800000 */
.L_x_4293:
        /* <DEDUP_REMOVED lines=8> */
.L_x_4296:
[----:B------:R-:W2:Y:S02]  /*6a80*/  LDG.E.U16 R2, desc[UR36][R2.64] ;  /* 0x0000002402027981 */ /* 0x000ea4000c1e1500 */
[----:B--2---:R-:W-:Y:S01]  /*6a90*/  HADD2.F32 R4, -RZ, R2.H0_H0 ;  /* 0x20000002ff047230 */ /* 0x004fe20000004100 */
[----:B------:R-:W-:Y:S06]  /*6aa0*/  BRA `(.L_x_4290) ;  /* 0x0000000800b07947 */ /* 0x000fec0003800000 */
.L_x_4295:
        /* <DEDUP_REMOVED lines=11> */
.L_x_4285:
        /* <DEDUP_REMOVED lines=12> */
.L_x_4299:
        /* <DEDUP_REMOVED lines=11> */
.L_x_4298:
        /* <DEDUP_REMOVED lines=23> */
[----:B------:R-:W-:Y:S01]  /*6e40*/  LOP3.LUT R4, R5, 0x80000000, R4, 0xf8, !PT ;  /* 0x8000000005047812 */ /* 0x000fe200078ef804 */
[----:B------:R-:W-:Y:S06]  /*6e50*/  BRA `(.L_x_4290) ;  /* 0x0000000400c47947 */ /* 0x000fec0003800000 */
.L_x_4301:
        /* <DEDUP_REMOVED lines=10> */
[----:B------:R-:W-:Y:S01]  /*6f00*/  LOP3.LUT R4, R0, 0x80000000, R5, 0xf8, !PT ;  /* 0x8000000000047812 */ /* 0x000fe200078ef805 */
[----:B------:R-:W-:Y:S06]  /*6f10*/  BRA `(.L_x_4290) ;  /* 0x0000000400947947 */ /* 0x000fec0003800000 */
.L_x_4300:
[----:B------:R-:W2:Y:S02]  /*6f20*/  LDG.E.U16 R2, desc[UR36][R2.64] ;  /* 0x0000002402027981 */ /* 0x000ea4000c1e1500 */
[----:B--2---:R-:W-:Y:S01]  /*6f30*/  IMAD.U32 R4, R2, 0x10000, RZ ;  /* 0x0001000002047824 */ /* 0x004fe200078e00ff */
[----:B------:R-:W-:Y:S06]  /*6f40*/  BRA `(.L_x_4290) ;  /* 0x0000000400887947 */ /* 0x000fec0003800000 */
.L_x_4297:
        /* <DEDUP_REMOVED lines=11> */
.L_x_4304:
        /* <DEDUP_REMOVED lines=20> */
.L_x_4306:
[----:B------:R-:W-:Y:S05]  /*7140*/  BSYNC.RECONVERGENT B0 ;  /* 0x0000000000007941 */ /* 0x000fea0003800200 */
.L_x_4305:
[----:B------:R-:W-:Y:S02]  /*7150*/  SHF.L.U32 R0, R0, 0x14, RZ ;  /* 0x0000001400007819 */ /* 0x000fe400000006ff */
[----:B------:R-:W-:-:S04]  /*7160*/  LEA R2, R2, 0x3b800000, 0x17 ;  /* 0x3b80000002027811 */ /* 0x000fc800078eb8ff */
[----:B------:R-:W-:Y:S01]  /*7170*/  LOP3.LUT R4, R2, R0, R7, 0xfe, !PT ;  /* 0x0000000002047212 */ /* 0x000fe200078efe07 */
[----:B------:R-:W-:Y:S06]  /*7180*/  BRA `(.L_x_4290) ;  /* 0x0000000000f87947 */ /* 0x000fec0003800000 */
.L_x_4303:
        /* <DEDUP_REMOVED lines=20> */
.L_x_4308:
[----:B------:R-:W-:Y:S05]  /*72d0*/  BSYNC.RECONVERGENT B0 ;  /* 0x0000000000007941 */ /* 0x000fea0003800200 */
.L_x_4307:
[----:B------:R-:W-:Y:S01]  /*72e0*/  IMAD.SHL.U32 R0, R0, 0x200000, RZ ;  /* 0x0020000000007824 */ /* 0x000fe200078e00ff */
[----:B------:R-:W-:-:S04]  /*72f0*/  LEA R2, R2, 0x37800000, 0x17 ;  /* 0x3780000002027811 */ /* 0x000fc800078eb8ff */
[----:B------:R-:W-:Y:S01]  /*7300*/  LOP3.LUT R4, R2, R0, R7, 0xfe, !PT ;  /* 0x0000000002047212 */ /* 0x000fe200078efe07 */
[----:B------:R-:W-:Y:S06]  /*7310*/  BRA `(.L_x_4290) ;  /* 0x0000000000947947 */ /* 0x000fec0003800000 */
.L_x_4302:
[----:B------:R-:W-:-:S09]  /*7320*/  UISETP.NE.AND UP0, UPT, UR4, 0x1c, UPT ;  /* 0x0000001c0400788c */ /* 0x000fd2000bf05270 */
[----:B------:R-:W-:Y:S05]  /*7330*/  BRA.U !UP0, `(.L_x_4309) ;  /* 0x0000000108847547 */ /* 0x000fea000b800000 */
[----:B------:R-:W-:-:S09]  /*7340*/  UISETP.NE.AND UP0, UPT, UR4, 0x1d, UPT ;  /* 0x0000001d0400788c */ /* 0x000fd2000bf05270 */
[----:B------:R-:W-:Y:S05]  /*7350*/  BRA.U !UP0, `(.L_x_4310) ;  /* 0x0000000108707547 */ /* 0x000fea000b800000 */
[----:B------:R-:W-:-:S09]  /*7360*/  UISETP.NE.AND UP0, UPT, UR4, 0x2c, UPT ;  /* 0x0000002c0400788c */ /* 0x000fd2000bf05270 */
[----:B------:R-:W-:Y:S05]  /*7370*/  BRA.U UP0, `(.L_x_4289) ;  /* 0x0000000100207547 */ /* 0x000fea000b800000 */
[----:B------:R-:W2:Y:S01]  /*7380*/  LDG.E.U8 R2, desc[UR36][R2.64] ;  /* 0x0000002402027981 */ /* 0x000ea2000c1e1100 */
[----:B------:R-:W-:Y:S01]  /*7390*/  HFMA2 R4, -RZ, RZ, 3.814697265625e-06, 0 ;  /* 0x00400000ff047431 */ /* 0x000fe200000001ff */
[----:B--2---:R-:W-:-:S13]  /*73a0*/  ISETP.NE.AND P0, PT, R2, RZ, PT ;  /* 0x000000ff0200720c */ /* 0x004fda0003f05270 */
[----:B------:R-:W-:Y:S05]  /*73b0*/  @!P0 BRA `(.L_x_4290) ;  /* 0x00000000006c8947 */ /* 0x000fea0003800000 */
[----:B------:R-:W-:-:S13]  /*73c0*/  ISETP.NE.AND P0, PT, R2, 0xff, PT ;  /* 0x000000ff0200780c */ /* 0x000fda0003f05270 */
[----:B------:R-:W-:Y:S02]  /*73d0*/  @!P0 IMAD.MOV.U32 R4, RZ, RZ, 0x7f800001 ;  /* 0x7f800001ff048424 */ /* 0x000fe400078e00ff */
[----:B------:R-:W-:Y:S01]  /*73e0*/  @P0 IMAD.SHL.U32 R4, R2, 0x800000, RZ ;  /* 0x0080000002040824 */ /* 0x000fe200078e00ff */
[----:B------:R-:W-:Y:S06]  /*73f0*/  BRA `(.L_x_4290) ;  /* 0x00000000005c7947 */ /* 0x000fec0003800000 */
.L_x_4289:
[----:B------:R-:W-:Y:S01]  /*7400*/  MOV R2, 0x0 ;  /* 0x0000000000027802 */ /* 0x000fe20000000f00 */
[----:B------:R-:W0:Y:S01]  /*7410*/  LDCU.64 UR4, c[0x4][0x128] ;  /* 0x01002500ff0477ac */ /* 0x000e220008000a00 */
[----:B------:R-:W-:Y:S02]  /*7420*/  HFMA2 R8, -RZ, RZ, 0, 4.64916229248046875e-06 ;  /* 0x0000004eff087431 */ /* 0x000fe400000001ff */
[----:B------:R-:W-:Y:S01]  /*7430*/  IMAD.MOV.U32 R12, RZ, RZ, 0x1 ;  /* 0x00000001ff0c7424 */ /* 0x000fe200078e00ff */
[----:B------:R-:W2:Y:S01]  /*7440*/  LDCU.64 UR6, c[0x4][0x130] ;  /* 0x01002600ff0677ac */ /* 0x000ea20008000a00 */
[----:B------:R-:W4:Y:S01]  /*7450*/  LDC.64 R2, c[0x4][R2] ;  /* 0x0100000002027b82 */ /* 0x000f220000000a00 */
[----:B------:R-:W-:Y:S01]  /*7460*/  IMAD.MOV.U32 R13, RZ, RZ, RZ ;  /* 0x000000ffff0d7224 */ /* 0x000fe200078e00ff */
[----:B------:R-:W1:Y:S01]  /*7470*/  LDCU.64 UR8, c[0x4][0x18] ;  /* 0x01000300ff0877ac */ /* 0x000e620008000a00 */
[----:B0-----:R-:W-:Y:S01]  /*7480*/  MOV R4, UR4 ;  /* 0x0000000400047c02 */ /* 0x001fe20008000f00 */
[----:B------:R-:W-:-:S02]  /*7490*/  IMAD.U32 R5, RZ, RZ, UR5 ;  /* 0x00000005ff057e24 */ /* 0x000fc4000f8e00ff */
[----:B--2---:R-:W-:Y:S01]  /*74a0*/  IMAD.U32 R6, RZ, RZ, UR6 ;  /* 0x00000006ff067e24 */ /* 0x004fe2000f8e00ff */
[----:B------:R-:W-:Y:S01]  /*74b0*/  MOV R7, UR7 ;  /* 0x0000000700077c02 */ /* 0x000fe20008000f00 */
[----:B-1----:R-:W-:Y:S02]  /*74c0*/  IMAD.U32 R10, RZ, RZ, UR8 ;  /* 0x00000008ff0a7e24 */ /* 0x002fe4000f8e00ff */
[----:B------:R-:W-:-:S07]  /*74d0*/  IMAD.U32 R11, RZ, RZ, UR9 ;  /* 0x00000009ff0b7e24 */ /* 0x000fce000f8e00ff */
[----:B------:R-:W-:-:S07]  /*74e0*/  LEPC R20, `(.L_x_4311) ;  /* 0x000000001014794e */ /* 0x000fce0000000000 */
[----:B---345:R-:W-:Y:S05]  /*74f0*/  CALL.ABS.NOINC R2 ;  /* 0x0000000002007343 */ /* 0x038fea0003c00000 */
.L_x_4311:
[----:B------:R-:W-:Y:S01]  /*7500*/  MOV R4, RZ ;  /* 0x000000ff00047202 */ /* 0x000fe20000000f00 */
[----:B------:R-:W-:Y:S06]  /*7510*/  BRA `(.L_x_4290) ;  /* 0x0000000000147947 */ /* 0x000fec0003800000 */
.L_x_4310:
[----:B------:R-:W2:Y:S02]  /*7520*/  LDG.E.64 R2, desc[UR36][R2.64] ;  /* 0x0000002402027981 */ /* 0x000ea4000c1e1b00 */
[----:B--2---:R0:W2:Y:S02]  /*7530*/  I2F.U64 R4, R2 ;  /* 0x0000000200047312 */ /* 0x0040a40000301000 */
[----:B0-2---:R-:W-:Y:S05]  /*7540*/  BRA `(.L_x_4290) ;  /* 0x0000000000087947 */ /* 0x005fea0003800000 */
.L_x_4309:
[----:B------:R-:W2:Y:S02]  /*7550*/  LDG.E R2, desc[UR36][R2.64] ;  /* 0x0000002402027981 */ /* 0x000ea4000c1e1900 */
[----:B--2---:R-:W-:-:S07]  /*7560*/  I2FP.F32.U32 R4, R2 ;  /* 0x0000000200047245 */ /* 0x004fce0000201000 */
.L_x_4290:
[----:B------:R-:W-:Y:S05]  /*7570*/  BSYNC.RECONVERGENT B6 ;  /* 0x0000000000067941 */ /* 0x000fea0003800200 */
.L_x_4284:
[----:B------:R-:W4:Y:S01]  /*7580*/  LDCU.64 UR6, c[0x0][0x5e8] ;  /* 0x0000bd00ff0677ac */ /* 0x000f220008000a00 */
[----:B0123-5:R-:W-:Y:S01]  /*7590*/  LOP3.LUT R4, R19, 0x80000000, R4, 0xb8, !PT ;  /* 0x8000000013047812 */ /* 0x02ffe200078eb804 */
[----:B------:R-:W-:-:S04]  /*75a0*/  UPRMT UR4, UR43, 0x9910, URZ ;  /* 0x000099102b047896 */ /* 0x000fc800080000ff */
[----:B------:R-:W-:Y:S01]  /*75b0*/  UISETP.GT.AND UP0, UPT, UR4, 0x9, UPT ;  /* 0x000000090400788c */ /* 0x000fe2000bf04270 */
[----:B----4-:R-:W-:-:S05]  /*75c0*/  IADD3 R2, P0, PT, R16, UR6, RZ ;  /* 0x0000000610027c10 */ /* 0x010fca000ff1e0ff */
        /* <DEDUP_REMOVED lines=13> */
.L_x_4315:
[----:B------:R-:W0:Y:S02]  /*76a0*/  F2I.S64.TRUNC R4, R4 ;  /* 0x0000000400047311 */ /* 0x000e24000020d900 */
[----:B0-----:R-:W-:-:S05]  /*76b0*/  IMAD.MOV.U32 R7, RZ, RZ, R4 ;  /* 0x000000ffff077224 */ /* 0x001fca00078e0004 */
[----:B------:R0:W-:Y:S01]  /*76c0*/  STG.E.U8 desc[UR36][R2.64], R7 ;  /* 0x0000000702007986 */ /* 0x0001e2000c101124 */
[----:B------:R-:W-:Y:S05]  /*76d0*/  BRA `(.L_x_4317) ;  /* 0x0000000c00287947 */ /* 0x000fea0003800000 */
.L_x_4314:
        /* <DEDUP_REMOVED lines=9> */
.L_x_4319:
[----:B------:R-:W0:Y:S02]  /*7770*/  F2I.FTZ.TRUNC.NTZ R5, R4 ;  /* 0x0000000400057305 */ /* 0x000e24000021f100 */
[----:B0-----:R0:W-:Y:S01]  /*7780*/  STG.E desc[UR36][R2.64], R5 ;  /* 0x0000000502007986 */ /* 0x0011e2000c101924 */
[----:B------:R-:W-:Y:S05]  /*7790*/  BRA `(.L_x_4317) ;  /* 0x0000000800f87947 */ /* 0x000fea0003800000 */
.L_x_4318:
[----:B------:R-:W0:Y:S02]  /*77a0*/  F2I.FTZ.TRUNC.NTZ R5, R4 ;  /* 0x0000000400057305 */ /* 0x000e24000021f100 */
[----:B0-----:R0:W-:Y:S01]  /*77b0*/  STG.E.U16 desc[UR36][R2.64], R5 ;  /* 0x0000000502007986 */ /* 0x0011e2000c101524 */
[----:B------:R-:W-:Y:S05]  /*77c0*/  BRA `(.L_x_4317) ;  /* 0x0000000800ec7947 */ /* 0x000fea0003800000 */
.L_x_4313:
        /* <DEDUP_REMOVED lines=8> */
.L_x_4321:
[----:B------:R-:W-:-:S05]  /*7850*/  F2FP.F16.F32.PACK_AB R4, RZ, R4 ;  /* 0x00000004ff04723e */ /* 0x000fca00000000ff */
[----:B------:R0:W-:Y:S01]  /*7860*/  STG.E.U16 desc[UR36][R2.64], R4 ;  /* 0x0000000402007986 */ /* 0x0001e2000c101524 */
[----:B------:R-:W-:Y:S05]  /*7870*/  BRA `(.L_x_4317) ;  /* 0x0000000800c07947 */ /* 0x000fea0003800000 */
.L_x_4320:
[----:B------:R-:W-:-:S09]  /*7880*/  UISETP.NE.AND UP0, UPT, UR4, 0x7, UPT ;  /* 0x000000070400788c */ /* 0x000fd2000bf05270 */
[----:B------:R-:W-:Y:S05]  /*7890*/  BRA.U !UP0, `(.L_x_4322) ;  /* 0x00000001082c7547 */ /* 0x000fea000b800000 */
[----:B------:R-:W-:-:S09]  /*78a0*/  UISETP.NE.AND UP0, UPT, UR4, 0x8, UPT ;  /* 0x000000080400788c */ /* 0x000fd2000bf05270 */
[----:B------:R-:W-:Y:S05]  /*78b0*/  BRA.U !UP0, `(.L_x_4323) ;  /* 0x0000000108147547 */ /* 0x000fea000b800000 */
[----:B------:R-:W-:-:S09]  /*78c0*/  UISETP.NE.AND UP0, UPT, UR4, 0x9, UPT ;  /* 0x000000090400788c */ /* 0x000fd2000bf05270 */
[----:B------:R-:W-:Y:S05]  /*78d0*/  BRA.U UP0, `(.L_x_4316) ;  /* 0x0000000500d07547 */ /* 0x000fea000b800000 */
[----:B------:R-:W-:-:S05]  /*78e0*/  HFMA2 R5, -RZ, RZ, 0, 0 ;  /* 0x00000000ff057431 */ /* 0x000fca00000001ff */
[----:B------:R0:W-:Y:S01]  /*78f0*/  STG.E.64 desc[UR36][R2.64], R4 ;  /* 0x0000000402007986 */ /* 0x0001e2000c101b24 */
[----:B------:R-:W-:Y:S05]  /*7900*/  BRA `(.L_x_4317) ;  /* 0x00000008009c7947 */ /* 0x000fea0003800000 */
.L_x_4323:
[----:B------:R-:W-:-:S04]  /*7910*/  F2FP.F16.F32.PACK_AB R5, RZ, R4 ;  /* 0x00000004ff05723e */ /* 0x000fc800000000ff */
[----:B------:R-:W-:-:S05]  /*7920*/  PRMT R5, R5, 0x5410, RZ ;  /* 0x0000541005057816 */ /* 0x000fca00000000ff */
[----:B------:R0:W-:Y:S01]  /*7930*/  STG.E desc[UR36][R2.64], R5 ;  /* 0x0000000502007986 */ /* 0x0001e2000c101924 */
[----:B------:R-:W-:Y:S05]  /*7940*/  BRA `(.L_x_4317) ;  /* 0x00000008008c7947 */ /* 0x000fea0003800000 */
.L_x_4322:
[----:B------:R-:W-:-:S06]  /*7950*/  FMUL.FTZ R4, R4, 1 ;  /* 0x3f80000004047820 */ /* 0x000fcc0000410000 */
[----:B------:R-:W0:Y:S02]  /*7960*/  F2F.F64.F32 R4, R4 ;  /* 0x0000000400047310 */ /* 0x000e240000201800 */
[----:B0-----:R0:W-:Y:S01]  /*7970*/  STG.E.64 desc[UR36][R2.64], R4 ;  /* 0x0000000402007986 */ /* 0x0011e2000c101b24 */
[----:B------:R-:W-:Y:S05]  /*7980*/  BRA `(.L_x_4317) ;  /* 0x00000008007c7947 */ /* 0x000fea0003800000 */
.L_x_4312:
        /* <DEDUP_REMOVED lines=13> */
.L_x_4327:
[----:B------:R-:W-:Y:S01]  /*7a60*/  LOP3.LUT R6, R4, 0x7fffffff, RZ, 0xc0, !PT ;  /* 0x7fffffff04067812 */ /* 0x000fe200078ec0ff */
[----:B------:R-:W-:Y:S01]  /*7a70*/  BSSY.RECONVERGENT B0, `(.L_x_4328) ;  /* 0x0000012000007945 */ /* 0x000fe20003800200 */
[----:B------:R-:W-:Y:S02]  /*7a80*/  IMAD.MOV.U32 R0, RZ, RZ, 0x80 ;  /* 0x00000080ff007424 */ /* 0x000fe400078e00ff */
        /* <DEDUP_REMOVED lines=13> */
.L_x_4330:
[----:B------:R-:W-:-:S04]  /*7b60*/  SHF.R.U32.HI R4, RZ, 0x18, R4 ;  /* 0x00000018ff047819 */ /* 0x000fc80000011604 */
[----:B------:R-:W-:-:S04]  /*7b70*/  LOP3.LUT R4, R5, 0x80, R4, 0xf8, !PT ;  /* 0x0000008005047812 */ /* 0x000fc800078ef804 */
[----:B------:R-:W-:-:S07]  /*7b80*/  PRMT R0, R4, 0x7610, R0 ;  /* 0x0000761004007816 */ /* 0x000fce0000000000 */
.L_x_4329:
[----:B------:R-:W-:Y:S05]  /*7b90*/  BSYNC.RECONVERGENT B0 ;  /* 0x0000000000007941 */ /* 0x000fea0003800200 */
.L_x_4328:
[----:B------:R0:W-:Y:S01]  /*7ba0*/  STG.E.U8 desc[UR36][R2.64], R0 ;  /* 0x0000000002007986 */ /* 0x0001e2000c101124 */
[----:B------:R-:W-:Y:S05]  /*7bb0*/  BRA `(.L_x_4317) ;  /* 0x0000000400f07947 */ /* 0x000fea0003800000 */
.L_x_4326:
        /* <DEDUP_REMOVED lines=16> */
.L_x_4333:
[----:B------:R-:W-:-:S04]  /*7cc0*/  SHF.R.U32.HI R4, RZ, 0x18, R4 ;  /* 0x00000018ff047819 */ /* 0x000fc80000011604 */
[----:B------:R-:W-:-:S04]  /*7cd0*/  LOP3.LUT R5, R5, 0x80, R4, 0xf8, !PT ;  /* 0x0000008005057812 */ /* 0x000fc800078ef804 */
[----:B------:R-:W-:-:S07]  /*7ce0*/  PRMT R0, R5, 0x7610, R0 ;  /* 0x0000761005007816 */ /* 0x000fce0000000000 */
.L_x_4332:
[----:B------:R-:W-:Y:S05]  /*7cf0*/  BSYNC.RECONVERGENT B0 ;  /* 0x0000000000007941 */ /* 0x000fea0003800200 */
.L_x_4331:
[----:B------:R0:W-:Y:S01]  /*7d00*/  STG.E.U8 desc[UR36][R2.64], R0 ;  /* 0x0000000002007986 */ /* 0x0001e2000c101124 */
[----:B------:R-:W-:Y:S05]  /*7d10*/  BRA `(.L_x_4317) ;  /* 0x0000000400987947 */ /* 0x000fea0003800000 */
.L_x_4325:
[----:B------:R-:W-:-:S09]  /*7d20*/  UISETP.NE.AND UP0, UPT, UR4, 0x1c, UPT ;  /* 0x0000001c0400788c */ /* 0x000fd2000bf05270 */
[----:B------:R-:W-:Y:S05]  /*7d30*/  BRA.U !UP0, `(.L_x_4334) ;  /* 0x0000000108587547 */ /* 0x000fea000b800000 */
[----:B------:R-:W-:-:S09]  /*7d40*/  UISETP.NE.AND UP0, UPT, UR4, 0x1d, UPT ;  /* 0x0000001d0400788c */ /* 0x000fd2000bf05270 */
[----:B------:R-:W-:Y:S05]  /*7d50*/  BRA.U !UP0, `(.L_x_4335) ;  /* 0x0000000108447547 */ /* 0x000fea000b800000 */
[----:B------:R-:W-:-:S09]  /*7d60*/  UISETP.NE.AND UP0, UPT, UR4, 0x2c, UPT ;  /* 0x0000002c0400788c */ /* 0x000fd2000bf05270 */
[----:B------:R-:W-:Y:S05]  /*7d70*/  BRA.U UP0, `(.L_x_4316) ;  /* 0x0000000100a87547 */ /* 0x000fea000b800000 */
        /* <DEDUP_REMOVED lines=15> */
.L_x_4335:
[----:B------:R-:W0:Y:S02]  /*7e70*/  F2I.U64.TRUNC R4, R4 ;  /* 0x0000000400047311 */ /* 0x000e24000020d800 */
[----:B0-----:R0:W-:Y:S01]  /*7e80*/  STG.E.64 desc[UR36][R2.64], R4 ;  /* 0x0000000402007986 */ /* 0x0011e2000c101b24 */
[----:B------:R-:W-:Y:S05]  /*7e90*/  BRA `(.L_x_4317) ;  /* 0x0000000400387947 */ /* 0x000fea0003800000 */
.L_x_4334:
[----:B------:R-:W0:Y:S02]  /*7ea0*/  F2I.FTZ.U32.TRUNC.NTZ R5, R4 ;  /* 0x0000000400057305 */ /* 0x000e24000021f000 */
[----:B0-----:R0:W-:Y:S01]  /*7eb0*/  STG.E desc[UR36][R2.64], R5 ;  /* 0x0000000502007986 */ /* 0x0011e2000c101924 */
[----:B------:R-:W-:Y:S05]  /*7ec0*/  BRA `(.L_x_4317) ;  /* 0x00000004002c7947 */ /* 0x000fea0003800000 */
.L_x_4324:
        /* <DEDUP_REMOVED lines=10> */
.L_x_4337:
[----:B------:R-:W-:Y:S01]  /*7f70*/  FMUL.FTZ R4, R4, 1 ;  /* 0x3f80000004047820 */ /* 0x000fe20000410000 */
[----:B------:R-:W-:-:S05]  /*7f80*/  CS2R R6, SRZ ;  /* 0x0000000000067805 */ /* 0x000fca000001ff00 */
[----:B------:R-:W0:Y:S02]  /*7f90*/  F2F.F64.F32 R4, R4 ;  /* 0x0000000400047310 */ /* 0x000e240000201800 */
[----:B0-----:R3:W-:Y:S01]  /*7fa0*/  STG.E.128 desc[UR36][R2.64], R4 ;  /* 0x0000000402007986 */ /* 0x0017e2000c101d24 */
[----:B------:R-:W-:Y:S05]  /*7fb0*/  BRA `(.L_x_4317) ;  /* 0x0000000000f07947 */ /* 0x000fea0003800000 */
.L_x_4336:
[----:B------:R-:W-:-:S09]  /*7fc0*/  UISETP.NE.AND UP0, UPT, UR4, 0xf, UPT ;  /* 0x0000000f0400788c */ /* 0x000fd2000bf05270 */
[----:B------:R-:W-:Y:S05]  /*7fd0*/  BRA.U !UP0, `(.L_x_4338) ;  /* 0x0000000108e07547 */ /* 0x000fea000b800000 */
[----:B------:R-:W-:-:S09]  /*7fe0*/  UISETP.NE.AND UP0, UPT, UR4, 0x17, UPT ;  /* 0x000000170400788c */ /* 0x000fd2000bf05270 */
[----:B------:R-:W-:Y:S05]  /*7ff0*/  BRA.U !UP0, `(.L_x_4339) ;  /* 0x00000001088c7547 */ /* 0x000fea000b800000 */
[----:B------:R-:W-:-:S09]  /*8000*/  UISETP.NE.AND UP0, UPT, UR4, 0x18, UPT ;  /* 0x000000180400788c */ /* 0x000fd2000bf05270 */
[----:B------:R-:W-:Y:S05]  /*8010*/  BRA.U !UP0, `(.L_x_4340) ;  /* 0x0000000108447547 */ /* 0x000fea000b800000 */
.L_x_4316:
        /* <DEDUP_REMOVED lines=16> */
.L_x_4341:
[----:B------:R-:W-:Y:S05]  /*8120*/  BRA `(.L_x_4317) ;  /* 0x0000000000947947 */ /* 0x000fea0003800000 */
.L_x_4340:
[----:B------:R-:W-:Y:S01]  /*8130*/  LOP3.LUT R6, R4, 0x7fffffff, RZ, 0xc0, !PT ;  /* 0x7fffffff04067812 */ /* 0x000fe200078ec0ff */
[----:B------:R-:W-:Y:S01]  /*8140*/  BSSY.RECONVERGENT B0, `(.L_x_4342) ;  /* 0x000000b000007945 */ /* 0x000fe20003800200 */
[----:B------:R-:W-:Y:S01]  /*8150*/  SHF.R.U32.HI R7, RZ, 0x18, R4 ;  /* 0x00000018ff077819 */ /* 0x000fe20000011604 */
[----:B------:R-:W-:Y:S01]  /*8160*/  IMAD.MOV.U32 R0, RZ, RZ, 0x7f ;  /* 0x0000007fff007424 */ /* 0x000fe200078e00ff */
        /* <DEDUP_REMOVED lines=8> */
.L_x_4343:
[----:B------:R-:W-:Y:S05]  /*81f0*/  BSYNC.RECONVERGENT B0 ;  /* 0x0000000000007941 */ /* 0x000fea0003800200 */
.L_x_4342:
[----:B------:R-:W-:-:S05]  /*8200*/  LOP3.LUT R5, R0, 0x80, R7, 0xf8, !PT ;  /* 0x0000008000057812 */ /* 0x000fca00078ef807 */
[----:B------:R1:W-:Y:S01]  /*8210*/  STG.E.U8 desc[UR36][R2.64], R5 ;  /* 0x0000000502007986 */ /* 0x0003e2000c101124 */
[----:B------:R-:W-:Y:S05]  /*8220*/  BRA `(.L_x_4317) ;  /* 0x0000000000547947 */ /* 0x000fea0003800000 */
.L_x_4339:
[----:B------:R-:W-:Y:S01]  /*8230*/  LOP3.LUT R6, R4, 0x7fffffff, RZ, 0xc0, !PT ;  /* 0x7fffffff04067812 */ /* 0x000fe200078ec0ff */
[----:B------:R-:W-:Y:S03]  /*8240*/  BSSY.RECONVERGENT B0, `(.L_x_4344) ;  /* 0x000000d000007945 */ /* 0x000fe60003800200 */
        /* <DEDUP_REMOVED lines=9> */
.L_x_4345:
[----:B------:R-:W-:Y:S01]  /*82e0*/  IMAD.MOV.U32 R0, RZ, RZ, 0x7f ;  /* 0x0000007fff007424 */ /* 0x000fe200078e00ff */
[----:B------:R-:W-:-:S04]  /*82f0*/  ISETP.GT.U32.AND P0, PT, R6, 0x7f800000, PT ;  /* 0x7f8000000600780c */ /* 0x000fc80003f04070 */
[----:B------:R-:W-:-:S09]  /*8300*/  SEL R0, R0, 0x7c, P0 ;  /* 0x0000007c00007807 */ /* 0x000fd20000000000 */
.L_x_4346:
[----:B------:R-:W-:Y:S05]  /*8310*/  BSYNC.RECONVERGENT B0 ;  /* 0x0000000000007941 */ /* 0x000fea0003800200 */
.L_x_4344:
[----:B------:R-:W-:-:S04]  /*8320*/  SHF.R.U32.HI R5, RZ, 0x18, R4 ;  /* 0x00000018ff057819 */ /* 0x000fc80000011604 */
[----:B------:R-:W-:-:S05]  /*8330*/  LOP3.LUT R5, R0, 0x80, R5, 0xf8, !PT ;  /* 0x0000008000057812 */ /* 0x000fca00078ef805 */
[----:B------:R2:W-:Y:S01]  /*8340*/  STG.E.U8 desc[UR36][R2.64], R5 ;  /* 0x0000000502007986 */ /* 0x0005e2000c101124 */
[----:B------:R-:W-:Y:S05]  /*8350*/  BRA `(.L_x_4317) ;  /* 0x0000000000087947 */ /* 0x000fea0003800000 */
.L_x_4338:
[----:B------:R-:W-:-:S05]  /*8360*/  F2FP.BF16.F32.PACK_AB R4, RZ, R4 ;  /* 0x00000004ff04723e */ /* 0x000fca00000010ff */
[----:B------:R0:W-:Y:S02]  /*8370*/  STG.E.U16 desc[UR36][R2.64], R4 ;  /* 0x0000000402007986 */ /* 0x0001e4000c101524 */
.L_x_4317:
[----:B------:R-:W-:-:S07]  /*8380*/  IADD3 R17, PT, PT, R17, 0x80, RZ ;  /* 0x0000008011117810 */ /* 0x000fce0007ffe0ff */
.L_x_4254:
[----:B------:R-:W-:Y:S05]  /*8390*/  BSYNC.RECONVERGENT B7 ;  /* 0x0000000000077941 */ /* 0x000fea0003800200 */
.L_x_4253:
[----:B------:R-:W5:Y:S01]  /*83a0*/  LDCU UR4, c[0x0][0x380] ;  /* 0x00007000ff0477ac */ /* 0x000f620008000800 */
[----:B------:R-:W-:Y:S01]  /*83b0*/  BSSY.RECONVERGENT B7, `(.L_x_4347) ;  /* 0x0000414000077945 */ /* 0x000fe20003800200 */
[----:B-----5:R-:W-:-:S13]  /*83c0*/  ISETP.GE.AND P0, PT, R17, UR4, PT ;  /* 0x0000000411007c0c */ /* 0x020fda000bf06270 */
[----:B------:R-:W-:Y:S05]  /*83d0*/  @P0 BRA `(.L_x_4348) ;  /* 0x0000004000440947 */ /* 0x000fea0003800000 */
[----:B------:R-:W5:Y:S01]  /*83e0*/  LDCU UR4, c[0x0][0x388] ;  /* 0x00007100ff0477ac */ /* 0x000f620008000800 */
[----:B------:R-:W-:Y:S01]  /*83f0*/  IMAD.MOV.U32 R18, RZ, RZ, RZ ;  /* 0x000000ffff127224 */ /* 0x000fe200078e00ff */
[----:B------:R-:W-:Y:S01]  /*8400*/  MOV R16, RZ ;  /* 0x000000ff00107202 */ /* 0x000fe20000000f00 */
        /* <DEDUP_REMOVED lines=351> */
.L_x_4349:
[----:B------:R-:W1:Y:S01]  /*9a00*/  LDCU.64 UR6, c[0x0][0x5f0] ;  /* 0x0000be00ff0677ac */ /* 0x000e620008000a00 */
[----:B------:R-:W-:Y:S01]  /*9a10*/  BSSY.RECONVERGENT B6, `(.L_x_4350) ;  /* 0x00000e5000067945 */ /* 0x000fe20003800200 */
        /* <DEDUP_REMOVED lines=16> */
.L_x_4354:
[----:B------:R-:W2:Y:S02]  /*9b20*/  LDG.E.U8 R2, desc[UR36][R2.64] ;  /* 0x0000002402027981 */ /* 0x000ea4000c1e1100 */
[----:B--2---:R-:W-:Y:S01]  /*9b30*/  I2FP.F32.U32 R19, R2 ;  /* 0x0000000200137245 */ /* 0x004fe20000201000 */
[----:B------:R-:W-:Y:S06]  /*9b40*/  BRA `(.L_x_4356) ;  /* 0x0000000c00447947 */ /* 0x000fec0003800000 */
.L_x_4353:
        /* <DEDUP_REMOVED lines=9> */
.L_x_4358:
[----:B------:R-:W2:Y:S02]  /*9be0*/  LDG.E R2, desc[UR36][R2.64] ;  /* 0x0000002402027981 */ /* 0x000ea4000c1e1900 */
[----:B--2---:R-:W-:Y:S01]  /*9bf0*/  I2FP.F32.S32 R19, R2 ;  /* 0x0000000200137245 */ /* 0x004fe20000201400 */
[----:B------:R-:W-:Y:S06]  /*9c00*/  BRA `(.L_x_4356) ;  /* 0x0000000c00147947 */ /* 0x000fec0003800000 */
.L_x_4357:
[----:B------:R-:W2:Y:S02]  /*9c10*/  LDG.E.U16 R2, desc[UR36][R2.64] ;  /* 0x0000002402027981 */ /* 0x000ea4000c1e1500 */
[----:B--2---:R0:W1:Y:S01]  /*9c20*/  I2F.S16 R19, R2 ;  /* 0x0000000200137306 */ /* 0x0040620000101400 */
[----:B------:R-:W-:Y:S05]  /*9c30*/  BRA `(.L_x_4356) ;  /* 0x0000000c00087947 */ /* 0x000fea0003800000 */
.L_x_4352:
        /* <DEDUP_REMOVED lines=8> */
.L_x_4360:
[----:B------:R-:W2:Y:S02]  /*9cc0*/  LDG.E.U16 R2, desc[UR36][R2.64] ;  /* 0x0000002402027981 */ /* 0x000ea4000c1e1500 */
[----:B--2---:R-:W-:Y:S01]  /*9cd0*/  HADD2.F32 R19, -RZ, R2.H0_H0 ;  /* 0x20000002ff137230 */ /* 0x004fe20000004100 */
[----:B------:R-:W-:Y:S06]  /*9ce0*/  BRA `(.L_x_4356) ;  /* 0x0000000800dc7947 */ /* 0x000fec0003800000 */
.L_x_4359:
        /* <DEDUP_REMOVED lines=8> */
.L_x_4362:
[----:B------:R-:W2:Y:S02]  /*9d70*/  LDG.E.U16 R2, desc[UR36][R2.64] ;  /* 0x0000002402027981 */ /* 0x000ea4000c1e1500 */
[----:B--2---:R-:W-:Y:S01]  /*9d80*/  HADD2.F32 R19, -RZ, R2.H0_H0 ;  /* 0x20000002ff137230 */ /* 0x004fe20000004100 */
[----:B------:R-:W-:Y:S06]  /*9d90*/  BRA `(.L_x_4356) ;  /* 0x0000000800b07947 */ /* 0x000fec0003800000 */
.L_x_4361:
        /* <DEDUP_REMOVED lines=11> */
.L_x_4351:
        /* <DEDUP_REMOVED lines=12> */
.L_x_4365:
        /* <DEDUP_REMOVED lines=11> */
.L_x_4364:
        /* <DEDUP_REMOVED lines=14> */
[----:B------:R-:W-:Y:S01]  /*a0a0*/  VIADD R5, R4, 0xfffffffc ;  /* 0xfffffffc04057836 */ /* 0x000fe20000000000 */
[----:B------:R-:W-:-:S04]  /*a0b0*/  IADD3 R4, PT, PT, R0, 0x1000000, RZ ;  /* 0x0100000000047810 */ /* 0x000fc80007ffe0ff */
[----:B------:R-:W-:Y:S01]  /*a0c0*/  SHF.L.U32 R6, R0, R5, RZ ;  /* 0x0000000500067219 */ /* 0x000fe200000006ff */
[----:B------:R-:W-:Y:S01]  /*a0d0*/  IMAD.SHL.U32 R5, R5, 0x800000, RZ ;  /* 0x0080000005057824 */ /* 0x000fe200078e00ff */
[----:B------:R-:W-:-:S04]  /*a0e0*/  SHF.R.S32.HI R4, RZ, 0x8, R4 ;  /* 0x00000008ff047819 */ /* 0x000fc80000011404 */
[----:B------:R-:W-:-:S05]  /*a0f0*/  LEA.HI R5, R6, -R5, RZ, 0x1c ;  /* 0x8000000506057211 */ /* 0x000fca00078fe0ff */
[----:B------:R-:W-:-:S05]  /*a100*/  VIADD R5, R5, 0x3c000000 ;  /* 0x3c00000005057836 */ /* 0x000fca0000000000 */
[----:B------:R-:W-:-:S04]  /*a110*/  LOP3.LUT R4, R5, 0x7f800000, R4, 0xf8, !PT ;  /* 0x7f80000005047812 */ /* 0x000fc800078ef804 */
[----:B------:R-:W-:-:S04]  /*a120*/  SEL R4, R4, RZ, P0 ;  /* 0x000000ff04047207 */ /* 0x000fc80000000000 */
[----:B------:R-:W-:Y:S01]  /*a130*/  LOP3.LUT R19, R4, 0x80000000, R19, 0xf8, !PT ;  /* 0x8000000004137812 */ /* 0x000fe200078ef813 */
[----:B------:R-:W-:Y:S06]  /*a140*/  BRA `(.L_x_4356) ;  /* 0x0000000400c47947 */ /* 0x000fec0003800000 */
.L_x_4367:
[----:B------:R-:W2:Y:S02]  /*a150*/  LDG.E.U8 R2, desc[UR36][R2.64] ;  /* 0x0000002402027981 */ /* 0x000ea4000c1e1100 */
[C---:B--2---:R-:W-:Y:S01]  /*a160*/  IMAD.SHL.U32 R0, R2.reuse, 0x2000000, RZ ;  /* 0x0200000002007824 */ /* 0x044fe200078e00ff */
[----:B------:R-:W-:-:S04]  /*a170*/  SHF.L.U32 R5, R2, 0x8, RZ ;  /* 0x0000000802057819 */ /* 0x000fc800000006ff */
        /* <DEDUP_REMOVED lines=9> */
.L_x_4366:
[----:B------:R-:W2:Y:S02]  /*a210*/  LDG.E.U16 R2, desc[UR36][R2.64] ;  /* 0x0000002402027981 */ /* 0x000ea4000c1e1500 */
[----:B--2---:R-:W-:Y:S01]  /*a220*/  IMAD.U32 R19, R2, 0x10000, RZ ;  /* 0x0001000002137824 */ /* 0x004fe200078e00ff */
[----:B------:R-:W-:Y:S06]  /*a230*/  BRA `(.L_x_4356) ;  /* 0x0000000400887947 */ /* 0x000fec0003800000 */
.L_x_4363:
        /* <DEDUP_REMOVED lines=11> */
.L_x_4370:
        /* <DEDUP_REMOVED lines=20> */
.L_x_4372:
[----:B------:R-:W-:Y:S05]  /*a430*/  BSYNC.RECONVERGENT B0 ;  /* 0x0000000000007941 */ /* 0x000fea0003800200 */
.L_x_4371:
[----:B------:R-:W-:Y:S02]  /*a440*/  SHF.L.U32 R0, R0, 0x14, RZ ;  /* 0x0000001400007819 */ /* 0x000fe400000006ff */
[----:B------:R-:W-:-:S04]  /*a450*/  LEA R2, R2, 0x3b800000, 0x17 ;  /* 0x3b80000002027811 */ /* 0x000fc800078eb8ff */
[----:B------:R-:W-:Y:S01]  /*a460*/  LOP3.LUT R19, R2, R0, R19, 0xfe, !PT ;  /* 0x0000000002137212 */ /* 0x000fe200078efe13 */
[----:B------:R-:W-:Y:S06]  /*a470*/  BRA `(.L_x_4356) ;  /* 0x0000000000f87947 */ /* 0x000fec0003800000 */
.L_x_4369:
        /* <DEDUP_REMOVED lines=20> */
.L_x_4374:
[----:B------:R-:W-:Y:S05]  /*a5c0*/  BSYNC.RECONVERGENT B0 ;  /* 0x0000000000007941 */ /* 0x000fea0003800200 */
.L_x_4373:
[----:B------:R-:W-:Y:S01]  /*a5d0*/  IMAD.SHL.U32 R0, R0, 0x200000, RZ ;  /* 0x0020000000007824 */ /* 0x000fe200078e00ff */
[----:B------:R-:W-:-:S04]  /*a5e0*/  LEA R2, R2, 0x37800000, 0x17 ;  /* 0x3780000002027811 */ /* 0x000fc800078eb8ff */
[----:B------:R-:W-:Y:S01]  /*a5f0*/  LOP3.LUT R19, R2, R0, R19, 0xfe, !PT ;  /* 0x0000000002137212 */ /* 0x000fe200078efe13 */
[----:B------:R-:W-:Y:S06]  /*a600*/  BRA `(.L_x_4356) ;  /* 0x0000000000947947 */ /* 0x000fec0003800000 */
.L_x_4368:
        /* <DEDUP_REMOVED lines=14> */
.L_x_4355:
        /* <DEDUP_REMOVED lines=10> */
[----:B-1----:R-:W-:Y:S01]  /*a790*/  IMAD.U32 R6, RZ, RZ, UR6 ;  /* 0x00000006ff067e24 */ /* 0x002fe2000f8e00ff */
[----:B------:R-:W-:Y:S01]  /*a7a0*/  MOV R7, UR7 ;  /* 0x0000000700077c02 */ /* 0x000fe20008000f00 */
[----:B---3--:R-:W-:Y:S02]  /*a7b0*/  IMAD.U32 R10, RZ, RZ, UR8 ;  /* 0x00000008ff0a7e24 */ /* 0x008fe4000f8e00ff */
[----:B------:R-:W-:-:S07]  /*a7c0*/  IMAD.U32 R11, RZ, RZ, UR9 ;  /* 0x00000009ff0b7e24 */ /* 0x000fce000f8e00ff */
[----:B------:R-:W-:-:S07]  /*a7d0*/  LEPC R20, `(.L_x_4377) ;  /* 0x000000001014794e */ /* 0x000fce0000000000 */
[----:B--2---:R-:W-:Y:S05]  /*a7e0*/  CALL.ABS.NOINC R2 ;  /* 0x0000000002007343 */ /* 0x004fea0003c00000 */
.L_x_4377:
[----:B------:R-:W-:Y:S01]  /*a7f0*/  MOV R19, RZ ;  /* 0x000000ff00137202 */ /* 0x000fe20000000f00 */
[----:B------:R-:W-:Y:S06]  /*a800*/  BRA `(.L_x_4356) ;  /* 0x0000000000147947 */ /* 0x000fec0003800000 */
.L_x_4376:
[----:B------:R-:W2:Y:S02]  /*a810*/  LDG.E.64 R2, desc[UR36][R2.64] ;  /* 0x0000002402027981 */ /* 0x000ea4000c1e1b00 */
[----:B--2---:R0:W1:Y:S02]  /*a820*/  I2F.U64 R19, R2 ;  /* 0x0000000200137312 */ /* 0x0040640000301000 */
[----:B01----:R-:W-:Y:S05]  /*a830*/  BRA `(.L_x_4356) ;  /* 0x0000000000087947 */ /* 0x003fea0003800000 */
.L_x_4375:
[----:B------:R-:W2:Y:S02]  /*a840*/  LDG.E R2, desc[UR36][R2.64] ;  /* 0x0000002402027981 */ /* 0x000ea4000c1e1900 */
[----:B--2---:R-:W-:-:S07]  /*a850*/  I2FP.F32.U32 R19, R2 ;  /* 0x0000000200137245 */ /* 0x004fce0000201000 */
.L_x_4356:
[----:B------:R-:W-:Y:S05]  /*a860*/  BSYNC.RECONVERGENT B6 ;  /* 0x0000000000067941 */ /* 0x000fea0003800200 */
.L_x_4350:
[----:B------:R-:W0:Y:S01]  /*a870*/  LDCU.64 UR6, c[0x0][0x5f8] ;  /* 0x0000bf00ff0677ac */ /* 0x000e220008000a00 */
[----:B------:R-:W-:Y:S01]  /*a880*/  BSSY.RECONVERGENT B6, `(.L_x_4378) ;  /* 0x00000e5000067945 */ /* 0x000fe20003800200 */
[----:B------:R-:W-:-:S04]  /*a890*/  UPRMT UR4, UR42, 0x9910, URZ ;  /* 0x000099102a047896 */ /* 0x000fc800080000ff */
[----:B------:R-:W-:Y:S01]  /*a8a0*/  UISETP.GT.AND UP0, UPT, UR4, 0x9, UPT ;  /* 0x000000090400788c */ /* 0x000fe2000bf04270 */
[----:B0-2-4-:R-:W-:-:S05]  /*a8b0*/  IADD3 R2, P0, PT, R18, UR6, RZ ;  /* 0x0000000612027c10 */ /* 0x015fca000ff1e0ff */
        /* <DEDUP_REMOVED lines=11> */
[----:B--2---:R0:W2:Y:S01]  /*a970*/  I2F.S16 R4, R2 ;  /* 0x0000000200047306 */ /* 0x0040a20000101400 */
[----:B------:R-:W-:Y:S05]  /*a980*/  BRA `(.L_x_4384) ;  /* 0x0000000c00507947 */ /* 0x000fea0003800000 */
.L_x_4382:
[----:B------:R-:W2:Y:S02]  /*a990*/  LDG.E.U8 R2, desc[UR36][R2.64] ;  /* 0x0000002402027981 */ /* 0x000ea4000c1e1100 */
[----:B--2---:R-:W-:Y:S01]  /*a9a0*/  I2FP.F32.U32 R4, R2 ;  /* 0x0000000200047245 */ /* 0x004fe20000201000 */
[----:B------:R-:W-:Y:S06]  /*a9b0*/  BRA `(.L_x_4384) ;  /* 0x0000000c00447947 */ /* 0x000fec0003800000 */
.L_x_4381:
        /* <DEDUP_REMOVED lines=9> */
.L_x_4386:
[----:B------:R-:W2:Y:S02]  /*aa50*/  LDG.E R2, desc[UR36][R2.64] ;  /* 0x0000002402027981 */ /* 0x000ea4000c1e1900 */
[----:B--2---:R-:W-:Y:S01]  /*aa60*/  I2FP.F32.S32 R4, R2 ;  /* 0x0000000200047245 */ /* 0x004fe20000201400 */
[----:B------:R-:W-:Y:S06]  /*aa70*/  BRA `(.L_x_4384) ;  /* 0x0000000c00147947 */ /* 0x000fec0003800000 */
.L_x_4385:
[----:B------:R-:W2:Y:S02]  /*aa80*/  LDG.E.U16 R2, desc[UR36][R2.64] ;  /* 0x0000002402027981 */ /* 0x000ea4000c1e1500 */
[----:B--2---:R4:W0:Y:S01]  /*aa90*/  I2F.S16 R4, R2 ;  /* 0x0000000200047306 */ /* 0x0048220000101400 */
[----:B------:R-:W-:Y:S05]  /*aaa0*/  BRA `(.L_x_4384) ;  /* 0x0000000c00087947 */ /* 0x000fea0003800000 */
.L_x_4380:
        /* <DEDUP_REMOVED lines=8> */
.L_x_4388:
[----:B------:R-:W2:Y:S02]  /*ab30*/  LDG.E.U16 R2, desc[UR36][R2.64] ;  /* 0x0000002402027981 */ /* 0x000ea4000c1e1500 */
[----:B--2---:R-:W-:Y:S01]  /*ab40*/  HADD2.F32 R4, -RZ, R2.H0_H0 ;  /* 0x20000002ff047230 */ /* 0x004fe20000004100 */
[----:B------:R-:W-:Y:S06]  /*ab50*/  BRA `(.L_x_4384) ;  /* 0x0000000800dc7947 */ /* 0x000fec0003800000 */
.L_x_4387:
        /* <DEDUP_REMOVED lines=8> */
.L_x_4390:
[----:B------:R-:W2:Y:S02]  /*abe0*/  LDG.E.U16 R2, desc[UR36][R2.64] ;  /* 0x0000002402027981 */ /* 0x000ea4000c1e1500 */
[----:B--2---:R-:W-:Y:S01]  /*abf0*/  HADD2.F32 R4, -RZ, R2.H0_H0 ;  /* 0x20000002ff047230 */ /* 0x004fe20000004100 */
[----:B------:R-:W-:Y:S06]  /*ac00*/  BRA `(.L_x_4384) ;  /* 0x0000000800b07947 */ /* 0x000fec0003800000 */
.L_x_4389:
        /* <DEDUP_REMOVED lines=11> */
.L_x_4379:
        /* <DEDUP_REMOVED lines=12> */
.L_x_4393:
        /* <DEDUP_REMOVED lines=11> */
.L_x_4392:
        /* <DEDUP_REMOVED lines=23> */
[----:B------:R-:W-:Y:S01]  /*afa0*/  LOP3.LUT R4, R5, 0x80000000, R4, 0xf8, !PT ;  /* 0x8000000005047812 */ /* 0x000fe200078ef804 */
[----:B------:R-:W-:Y:S06]  /*afb0*/  BRA `(.L_x_4384) ;  /* 0x0000000400c47947 */ /* 0x000fec0003800000 */
.L_x_4395:
        /* <DEDUP_REMOVED lines=12> */
.L_x_4394:
[----:B------:R-:W2:Y:S02]  /*b080*/  LDG.E.U16 R2, desc[UR36][R2.64] ;  /* 0x0000002402027981 */ /* 0x000ea4000c1e1500 */
[----:B--2---:R-:W-:Y:S01]  /*b090*/  IMAD.U32 R4, R2, 0x10000, RZ ;  /* 0x0001000002047824 */ /* 0x004fe200078e00ff */
[----:B------:R-:W-:Y:S06]  /*b0a0*/  BRA `(.L_x_4384) ;  /* 0x0000000400887947 */ /* 0x000fec0003800000 */
.L_x_4391:
        /* <DEDUP_REMOVED lines=11> */
.L_x_4398:
        /* <DEDUP_REMOVED lines=20> */
.L_x_4400:
[----:B------:R-:W-:Y:S05]  /*b2a0*/  BSYNC.RECONVERGENT B0 ;  /* 0x0000000000007941 */ /* 0x000fea0003800200 */
.L_x_4399:
[----:B------:R-:W-:Y:S01]  /*b2b0*/  IMAD.SHL.U32 R0, R0, 0x100000, RZ ;  /* 0x0010000000007824 */ /* 0x000fe200078e00ff */
[----:B------:R-:W-:-:S04]  /*b2c0*/  LEA R2, R2, 0x3b800000, 0x17 ;  /* 0x3b80000002027811 */ /* 0x000fc800078eb8ff */
[----:B------:R-:W-:Y:S01]  /*b2d0*/  LOP3.LUT R4, R2, R0, R7, 0xfe, !PT ;  /* 0x0000000002047212 */ /* 0x000fe200078efe07 */
[----:B------:R-:W-:Y:S06]  /*b2e0*/  BRA `(.L_x_4384) ;  /* 0x0000000000f87947 */ /* 0x000fec0003800000 */
.L_x_4397:
        /* <DEDUP_REMOVED lines=20> */
.L_x_4402:
[----:B------:R-:W-:Y:S05]  /*b430*/  BSYNC.RECONVERGENT B0 ;  /* 0x0000000000007941 */ /* 0x000fea0003800200 */
.L_x_4401:
[----:B------:R-:W-:Y:S02]  /*b440*/  SHF.L.U32 R0, R0, 0x15, RZ ;  /* 0x0000001500007819 */ /* 0x000fe400000006ff */
[----:B------:R-:W-:-:S04]  /*b450*/  LEA R2, R2, 0x37800000, 0x17 ;  /* 0x3780000002027811 */ /* 0x000fc800078eb8ff */
[----:B------:R-:W-:Y:S01]  /*b460*/  LOP3.LUT R4, R2, R0, R7, 0xfe, !PT ;  /* 0x0000000002047212 */ /* 0x000fe200078efe07 */
[----:B------:R-:W-:Y:S06]  /*b470*/  BRA `(.L_x_4384) ;  /* 0x0000000000947947 */ /* 0x000fec0003800000 */
.L_x_4396:
        /* <DEDUP_REMOVED lines=11> */
[----:B------:R-:W-:Y:S01]  /*b530*/  @!P0 IMAD.MOV.U32 R4, RZ, RZ, 0x7f800001 ;  /* 0x7f800001ff048424 */ /* 0x000fe200078e00ff */
[----:B------:R-:W-:Y:S01]  /*b540*/  @P0 SHF.L.U32 R4, R2, 0x17, RZ ;  /* 0x0000001702040819 */ /* 0x000fe200000006ff */
[----:B------:R-:W-:Y:S06]  /*b550*/  BRA `(.L_x_4384) ;  /* 0x00000000005c7947 */ /* 0x000fec0003800000 */
.L_x_4383:
[----:B------:R-:W-:Y:S01]  /*b560*/  MOV R2, 0x0 ;  /* 0x0000000000027802 */ /* 0x000fe20000000f00 */
[----:B------:R-:W0:Y:S01]  /*b570*/  LDCU.64 UR4, c[0x4][0x128] ;  /* 0x01002500ff0477ac */ /* 0x000e220008000a00 */
[----:B------:R-:W-:Y:S02]  /*b580*/  HFMA2 R13, -RZ, RZ, 0, 0 ;  /* 0x00000000ff0d7431 */ /* 0x000fe400000001ff */
[----:B------:R-:W-:Y:S01]  /*b590*/  IMAD.MOV.U32 R8, RZ, RZ, 0x4e ;  /* 0x0000004eff087424 */ /* 0x000fe200078e00ff */
[----:B------:R-:W2:Y:S01]  /*b5a0*/  LDCU.64 UR6, c[0x4][0x130] ;  /* 0x01002600ff0677ac */ /* 0x000ea20008000a00 */
[----:B------:R-:W4:Y:S01]  /*b5b0*/  LDC.64 R2, c[0x4][R2] ;  /* 0x0100000002027b82 */ /* 0x000f220000000a00 */
[----:B------:R-:W-:Y:S01]  /*b5c0*/  IMAD.MOV.U32 R12, RZ, RZ, 0x1 ;  /* 0x00000001ff0c7424 */ /* 0x000fe200078e00ff */
[----:B------:R-:W1:Y:S01]  /*b5d0*/  LDCU.64 UR8, c[0x4][0x18] ;  /* 0x01000300ff0877ac */ /* 0x000e620008000a00 */
[----:B0-----:R-:W-:Y:S02]  /*b5e0*/  IMAD.U32 R4, RZ, RZ, UR4 ;  /* 0x00000004ff047e24 */ /* 0x001fe4000f8e00ff */
[----:B------:R-:W-:Y:S01]  /*b5f0*/  IMAD.U32 R5, RZ, RZ, UR5 ;  /* 0x00000005ff057e24 */ /* 0x000fe2000f8e00ff */
[----:B--2---:R-:W-:Y:S01]  /*b600*/  MOV R6, UR6 ;  /* 0x0000000600067c02 */ /* 0x004fe20008000f00 */
[----:B------:R-:W-:-:S02]  /*b610*/  IMAD.U32 R7, RZ, RZ, UR7 ;  /* 0x00000007ff077e24 */ /* 0x000fc4000f8e00ff */
[----:B-1----:R-:W-:Y:S01]  /*b620*/  IMAD.U32 R10, RZ, RZ, UR8 ;  /* 0x00000008ff0a7e24 */ /* 0x002fe2000f8e00ff */
[----:B------:R-:W-:-:S07]  /*b630*/  MOV R11, UR9 ;  /* 0x00000009000b7c02 */ /* 0x000fce0008000f00 */
[----:B------:R-:W-:-:S07]  /*b640*/  LEPC R20, `(.L_x_4405) ;  /* 0x000000001014794e */ /* 0x000fce0000000000 */
[----:B---345:R-:W-:Y:S05]  /*b650*/  CALL.ABS.NOINC R2 ;  /* 0x0000000002007343 */ /* 0x038fea0003c00000 */
.L_x_4405:
[----:B------:R-:W-:Y:S01]  /*b660*/  IMAD.MOV.U32 R4, RZ, RZ, RZ ;  /* 0x000000ffff047224 */ /* 0x000fe200078e00ff */
[----:B------:R-:W-:Y:S06]  /*b670*/  BRA `(.L_x_4384) ;  /* 0x0000000000147947 */ /* 0x000fec0003800000 */
.L_x_4404:
[----:B------:R-:W2:Y:S02]  /*b680*/  LDG.E.64 R2, desc[UR36][R2.64] ;  /* 0x0000002402027981 */ /* 0x000ea4000c1e1b00 */
[----:B--2---:R0:W2:Y:S02]  /*b690*/  I2F.U64 R4, R2 ;  /* 0x0000000200047312 */ /* 0x0040a40000301000 */
[----:B0-2---:R-:W-:Y:S05]  /*b6a0*/  BRA `(.L_x_4384) ;  /* 0x0000000000087947 */ /* 0x005fea0003800000 */
.L_x_4403:
[----:B------:R-:W2:Y:S02]  /*b6b0*/  LDG.E R2, desc[UR36][R2.64] ;  /* 0x0000002402027981 */ /* 0x000ea4000c1e1900 */
[----:B--2---:R-:W-:-:S07]  /*b6c0*/  I2FP.F32.U32 R4, R2 ;  /* 0x0000000200047245 */ /* 0x004fce0000201000 */
.L_x_4384:
[----:B------:R-:W-:Y:S05]  /*b6d0*/  BSYNC.RECONVERGENT B6 ;  /* 0x0000000000067941 */ /* 0x000fea0003800200 */
.L_x_4378:
        /* <DEDUP_REMOVED lines=18> */
.L_x_4409:
[----:B------:R-:W0:Y:S02]  /*b800*/  F2I.S64.TRUNC R4, R4 ;  /* 0x0000000400047311 */ /* 0x000e24000020d900 */
[----:B0-----:R-:W-:-:S05]  /*b810*/  MOV R7, R4 ;  /* 0x0000000400077202 */ /* 0x001fca0000000f00 */
[----:B------:R0:W-:Y:S01]  /*b820*/  STG.E.U8 desc[UR36][R2.64], R7 ;  /* 0x0000000702007986 */ /* 0x0001e2000c101124 */
[----:B------:R-:W-:Y:S05]  /*b830*/  BRA `(.L_x_4411) ;  /* 0x0000000c00287947 */ /* 0x000fea0003800000 */
.L_x_4408:
        /* <DEDUP_REMOVED lines=9> */
.L_x_4413:
[----:B------:R-:W0:Y:S02]  /*b8d0*/  F2I.FTZ.TRUNC.NTZ R5, R4 ;  /* 0x0000000400057305 */ /* 0x000e24000021f100 */
[----:B0-----:R0:W-:Y:S01]  /*b8e0*/  STG.E desc[UR36][R2.64], R5 ;  /* 0x0000000502007986 */ /* 0x0011e2000c101924 */
[----:B------:R-:W-:Y:S05]  /*b8f0*/  BRA `(.L_x_4411) ;  /* 0x0000000800f87947 */ /* 0x000fea0003800000 */
.L_x_4412:
[----:B------:R-:W0:Y:S02]  /*b900*/  F2I.FTZ.TRUNC.NTZ R5, R4 ;  /* 0x0000000400057305 */ /* 0x000e24000021f100 */
[----:B0-----:R0:W-:Y:S01]  /*b910*/  STG.E.U16 desc[UR36][R2.64], R5 ;  /* 0x0000000502007986 */ /* 0x0011e2000c101524 */
[----:B------:R-:W-:Y:S05]  /*b920*/  BRA `(.L_x_4411) ;  /* 0x0000000800ec7947 */ /* 0x000fea0003800000 */
.L_x_4407:
        /* <DEDUP_REMOVED lines=8> */
.L_x_4415:
[----:B------:R-:W-:-:S05]  /*b9b0*/  F2FP.F16.F32.PACK_AB R4, RZ, R4 ;  /* 0x00000004ff04723e */ /* 0x000fca00000000ff */
[----:B------:R0:W-:Y:S01]  /*b9c0*/  STG.E.U16 desc[UR36][R2.64], R4 ;  /* 0x0000000402007986 */ /* 0x0001e2000c101524 */
[----:B------:R-:W-:Y:S05]  /*b9d0*/  BRA `(.L_x_4411) ;  /* 0x0000000800c07947 */ /* 0x000fea0003800000 */
.L_x_4414:
        /* <DEDUP_REMOVED lines=9> */
.L_x_4417:
[----:B------:R-:W-:-:S04]  /*ba70*/  F2FP.F16.F32.PACK_AB R5, RZ, R4 ;  /* 0x00000004ff05723e */ /* 0x000fc800000000ff */
[----:B------:R-:W-:-:S05]  /*ba80*/  PRMT R5, R5, 0x5410, RZ ;  /* 0x0000541005057816 */ /* 0x000fca00000000ff */
[----:B------:R0:W-:Y:S01]  /*ba90*/  STG.E desc[UR36][R2.64], R5 ;  /* 0x0000000502007986 */ /* 0x0001e2000c101924 */
[----:B------:R-:W-:Y:S05]  /*baa0*/  BRA `(.L_x_4411) ;  /* 0x00000008008c7947 */ /* 0x000fea0003800000 */
.L_x_4416:
[----:B------:R-:W-:-:S06]  /*bab0*/  FMUL.FTZ R4, R4, 1 ;  /* 0x3f80000004047820 */ /* 0x000fcc0000410000 */
[----:B------:R-:W0:Y:S02]  /*bac0*/  F2F.F64.F32 R4, R4 ;  /* 0x0000000400047310 */ /* 0x000e240000201800 */
[----:B0-----:R0:W-:Y:S01]  /*bad0*/  STG.E.64 desc[UR36][R2.64], R4 ;  /* 0x0000000402007986 */ /* 0x0011e2000c101b24 */
[----:B------:R-:W-:Y:S05]  /*bae0*/  BRA `(.L_x_4411) ;  /* 0x00000008007c7947 */ /* 0x000fea0003800000 */
.L_x_4406:
        /* <DEDUP_REMOVED lines=13> */
.L_x_4421:
        /* <DEDUP_REMOVED lines=16> */
.L_x_4424:
[----:B------:R-:W-:-:S04]  /*bcc0*/  SHF.R.U32.HI R4, RZ, 0x18, R4 ;  /* 0x00000018ff047819 */ /* 0x000fc80000011604 */
[----:B------:R-:W-:-:S04]  /*bcd0*/  LOP3.LUT R4, R5, 0x80, R4, 0xf8, !PT ;  /* 0x0000008005047812 */ /* 0x000fc800078ef804 */
[----:B------:R-:W-:-:S07]  /*bce0*/  PRMT R0, R4, 0x7610, R0 ;  /* 0x0000761004007816 */ /* 0x000fce0000000000 */
.L_x_4423:
[----:B------:R-:W-:Y:S05]  /*bcf0*/  BSYNC.RECONVERGENT B0 ;  /* 0x0000000000007941 */ /* 0x000fea0003800200 */
.L_x_4422:
[----:B------:R0:W-:Y:S01]  /*bd00*/  STG.E.U8 desc[UR36][R2.64], R0 ;  /* 0x0000000002007986 */ /* 0x0001e2000c101124 */
[----:B------:R-:W-:Y:S05]  /*bd10*/  BRA `(.L_x_4411) ;  /* 0x0000000400f07947 */ /* 0x000fea0003800000 */
.L_x_4420:
[----:B------:R-:W-:Y:S01]  /*bd20*/  LOP3.LUT R6, R4, 0x7fffffff, RZ, 0xc0, !PT ;  /* 0x7fffffff04067812 */ /* 0x000fe200078ec0ff */
[----:B------:R-:W-:Y:S01]  /*bd30*/  BSSY.RECONVERGENT B0, `(.L_x_4425) ;  /* 0x0000012000007945 */ /* 0x000fe20003800200 */
[----:B------:R-:W-:Y:S02]  /*bd40*/  HFMA2 R0, -RZ, RZ, 0, 7.62939453125e-06 ;  /* 0x00000080ff007431 */ /* 0x000fe400000001ff */
        /* <DEDUP_REMOVED lines=13> */
.L_x_4427:
[----:B------:R-:W-:-:S04]  /*be20*/  SHF.R.U32.HI R4, RZ, 0x18, R4 ;  /* 0x00000018ff047819 */ /* 0x000fc80000011604 */
[----:B------:R-:W-:-:S04]  /*be30*/  LOP3.LUT R5, R5, 0x80, R4, 0xf8, !PT ;  /* 0x0000008005057812 */ /* 0x000fc800078ef804 */
[----:B------:R-:W-:-:S07]  /*be40*/  PRMT R0, R5, 0x7610, R0 ;  /* 0x0000761005007816 */ /* 0x000fce0000000000 */
.L_x_4426:
[----:B------:R-:W-:Y:S05]  /*be50*/  BSYNC.RECONVERGENT B0 ;  /* 0x0000000000007941 */ /* 0x000fea0003800200 */
.L_x_4425:
[----:B------:R0:W-:Y:S01]  /*be60*/  STG.E.U8 desc[UR36][R2.64], R0 ;  /* 0x0000000002007986 */ /* 0x0001e2000c101124 */
[----:B------:R-:W-:Y:S05]  /*be70*/  BRA `(.L_x_4411) ;  /* 0x0000000400987947 */ /* 0x000fea0003800000 */
.L_x_4419:
        /* <DEDUP_REMOVED lines=21> */
.L_x_4429:
[----:B------:R-:W0:Y:S02]  /*bfd0*/  F2I.U64.TRUNC R4, R4 ;  /* 0x0000000400047311 */ /* 0x000e24000020d800 */
[----:B0-----:R0:W-:Y:S01]  /*bfe0*/  STG.E.64 desc[UR36][R2.64], R4 ;  /* 0x0000000402007986 */ /* 0x0011e2000c101b24 */
[----:B------:R-:W-:Y:S05]  /*bff0*/  BRA `(.L_x_4411) ;  /* 0x0000000400387947 */ /* 0x000fea0003800000 */
.L_x_4428:
[----:B------:R-:W0:Y:S02]  /*c000*/  F2I.FTZ.U32.TRUNC.NTZ R5, R4 ;  /* 0x0000000400057305 */ /* 0x000e24000021f000 */
[----:B0-----:R0:W-:Y:S01]  /*c010*/  STG.E desc[UR36][R2.64], R5 ;  /* 0x0000000502007986 */ /* 0x0011e2000c101924 */
[----:B------:R-:W-:Y:S05]  /*c020*/  BRA `(.L_x_4411) ;  /* 0x00000004002c7947 */ /* 0x000fea0003800000 */
.L_x_4418:
        /* <DEDUP_REMOVED lines=10> */
.L_x_4431:
[----:B------:R-:W-:Y:S01]  /*c0d0*/  FMUL.FTZ R4, R4, 1 ;  /* 0x3f80000004047820 */ /* 0x000fe20000410000 */
[----:B------:R-:W-:-:S05]  /*c0e0*/  CS2R R6, SRZ ;  /* 0x0000000000067805 */ /* 0x000fca000001ff00 */
[----:B------:R-:W0:Y:S02]  /*c0f0*/  F2F.F64.F32 R4, R4 ;  /* 0x0000000400047310 */ /* 0x000e240000201800 */
[----:B0-----:R4:W-:Y:S01]  /*c100*/  STG.E.128 desc[UR36][R2.64], R4 ;  /* 0x0000000402007986 */ /* 0x0019e2000c101d24 */
[----:B------:R-:W-:Y:S05]  /*c110*/  BRA `(.L_x_4411) ;  /* 0x0000000000f07947 */ /* 0x000fea0003800000 */
.L_x_4430:
[----:B------:R-:W-:-:S09]  /*c120*/  UISETP.NE.AND UP0, UPT, UR4, 0xf, UPT ;  /* 0x0000000f0400788c */ /* 0x000fd2000bf05270 */
[----:B------:R-:W-:Y:S05]  /*c130*/  BRA.U !UP0, `(.L_x_4432) ;  /* 0x0000000108e07547 */ /* 0x000fea000b800000 */
[----:B------:R-:W-:-:S09]  /*c140*/  UISETP.NE.AND UP0, UPT, UR4, 0x17, UPT ;  /* 0x000000170400788c */ /* 0x000fd2000bf05270 */
[----:B------:R-:W-:Y:S05]  /*c150*/  BRA.U !UP0, `(.L_x_4433) ;  /* 0x00000001088c7547 */ /* 0x000fea000b800000 */
[----:B------:R-:W-:-:S09]  /*c160*/  UISETP.NE.AND UP0, UPT, UR4, 0x18, UPT ;  /* 0x000000180400788c */ /* 0x000fd2000bf05270 */
[----:B------:R-:W-:Y:S05]  /*c170*/  BRA.U !UP0, `(.L_x_4434) ;  /* 0x0000000108447547 */ /* 0x000fea000b800000 */
.L_x_4410:
        /* <DEDUP_REMOVED lines=16> */
.L_x_4435:
[----:B------:R-:W-:Y:S05]  /*c280*/  BRA `(.L_x_4411) ;  /* 0x0000000000947947 */ /* 0x000fea0003800000 */
.L_x_4434:
        /* <DEDUP_REMOVED lines=12> */
.L_x_4437:
[----:B------:R-:W-:Y:S05]  /*c350*/  BSYNC.RECONVERGENT B0 ;  /* 0x0000000000007941 */ /* 0x000fea0003800200 */
.L_x_4436:
[----:B------:R-:W-:-:S05]  /*c360*/  LOP3.LUT R5, R0, 0x80, R7, 0xf8, !PT ;  /* 0x0000008000057812 */ /* 0x000fca00078ef807 */
[----:B------:R1:W-:Y:S01]  /*c370*/  STG.E.U8 desc[UR36][R2.64], R5 ;  /* 0x0000000502007986 */ /* 0x0003e2000c101124 */
[----:B------:R-:W-:Y:S05]  /*c380*/  BRA `(.L_x_4411) ;  /* 0x0000000000547947 */ /* 0x000fea0003800000 */
.L_x_4433:
        /* <DEDUP_REMOVED lines=11> */
.L_x_4439:
[----:B------:R-:W-:Y:S02]  /*c440*/  ISETP.GT.U32.AND P0, PT, R6, 0x7f800000, PT ;  /* 0x7f8000000600780c */ /* 0x000fe40003f04070 */
[----:B------:R-:W-:-:S04]  /*c450*/  MOV R0, 0x7f ;  /* 0x0000007f00007802 */ /* 0x000fc80000000f00 */
[----:B------:R-:W-:-:S07]  /*c460*/  SEL R0, R0, 0x7c, P0 ;  /* 0x0000007c00007807 */ /* 0x000fce0000000000 */
.L_x_4440:
[----:B------:R-:W-:Y:S05]  /*c470*/  BSYNC.RECONVERGENT B0 ;  /* 0x0000000000007941 */ /* 0x000fea0003800200 */
.L_x_4438:
[----:B------:R-:W-:-:S04]  /*c480*/  SHF.R.U32.HI R5, RZ, 0x18, R4 ;  /* 0x00000018ff057819 */ /* 0x000fc80000011604 */
[----:B------:R-:W-:-:S05]  /*c490*/  LOP3.LUT R5, R0, 0x80, R5, 0xf8, !PT ;  /* 0x0000008000057812 */ /* 0x000fca00078ef805 */
[----:B------:R0:W-:Y:S01]  /*c4a0*/  STG.E.U8 desc[UR36][R2.64], R5 ;  /* 0x0000000502007986 */ /* 0x0001e2000c101124 */
[----:B------:R-:W-:Y:S05]  /*c4b0*/  BRA `(.L_x_4411) ;  /* 0x0000000000087947 */ /* 0x000fea0003800000 */
.L_x_4432:
[----:B------:R-:W-:-:S05]  /*c4c0*/  F2FP.BF16.F32.PACK_AB R4, RZ, R4 ;  /* 0x00000004ff04723e */ /* 0x000fca00000010ff */
[----:B------:R2:W-:Y:S02]  /*c4d0*/  STG.E.U16 desc[UR36][R2.64], R4 ;  /* 0x0000000402007986 */ /* 0x0005e4000c101524 */
.L_x_4411:
[----:B------:R-:W-:-:S07]  /*c4e0*/  VIADD R17, R17, 0x80 ;  /* 0x0000008011117836 */ /* 0x000fce0000000000 */
.L_x_4348:
[----:B------:R-:W-:Y:S05]  /*c4f0*/  BSYNC.RECONVERGENT B7 ;  /* 0x0000000000077941 */ /* 0x000fea0003800200 */
.L_x_4347:
[----:B------:R-:W5:Y:S02]  /*c500*/  LDCU UR4, c[0x0][0x380] ;  /* 0x00007000ff0477ac */ /* 0x000f640008000800 */
[----:B-----5:R-:W-:-:S13]  /*c510*/  ISETP.GE.AND P0, PT, R17, UR4, PT ;  /* 0x0000000411007c0c */ /* 0x020fda000bf06270 */
[----:B------:R-:W-:Y:S05]  /*c520*/  @P0 EXIT ;  /* 0x000000000000094d */ /* 0x000fea0003800000 */
        /* <DEDUP_REMOVED lines=354> */
.L_x_4441:
[----:B------:R-:W0:Y:S01]  /*db50*/  LDCU.64 UR6, c[0x0][0x5e8] ;  /* 0x0000bd00ff0677ac */ /* 0x000e220008000a00 */
[----:B------:R-:W-:Y:S01]  /*db60*/  BSSY.RECONVERGENT B6, `(.L_x_4442) ;  /* 0x00000e8000067945 */ /* 0x000fe20003800200 */
[----:B------:R-:W1:Y:S01]  /*db70*/  LDCU.64 UR8, c[0x0][0x5f0] ;  /* 0x0000be00ff0877ac */ /* 0x000e620008000a00 */
        /* <DEDUP_REMOVED lines=18> */
.L_x_4446:
[----:B------:R-:W2:Y:S02]  /*dca0*/  LDG.E.U8 R2, desc[UR36][R2.64] ;  /* 0x0000002402027981 */ /* 0x000ea4000c1e1100 */
[----:B--2---:R-:W-:Y:S01]  /*dcb0*/  I2FP.F32.U32 R19, R2 ;  /* 0x0000000200137245 */ /* 0x004fe20000201000 */
[----:B------:R-:W-:Y:S06]  /*dcc0*/  BRA `(.L_x_4448) ;  /* 0x0000000c00447947 */ /* 0x000fec0003800000 */
.L_x_4445:
[----:B------:R-:W-:-:S09]  /*dcd0*/  UISETP.NE.AND UP0, UPT, UR4, 0x2, UPT ;  /* 0x000000020400788c */ /* 0x000fd2000bf05270 */
[----:B------:R-:W-:Y:S05]  /*dce0*/  BRA.U !UP0, `(.L_x_4449) ;  /* 0x0000000108287547 */ /* 0x000fea000b800000 */
[----:B------:R-:W-:-:S09]  /*dcf0*/  UISETP.NE.AND UP0, UPT, UR4, 0x3, UPT ;  /* 0x000000030400788c */ /* 0x000fd2000bf05270 */
[----:B------:R-:W-:Y:S05]  /*dd00*/  BRA.U !UP0, `(.L_x_4450) ;  /* 0x0000000108147547 */ /* 0x000fea000b800000 */
[----:B------:R-:W-:-:S09]  /*dd10*/  UISETP.NE.AND UP0, UPT, UR4, 0x4, UPT ;  /* 0x000000040400788c */ /* 0x000fd2000bf05270 */
[----:B------:R-:W-:Y:S05]  /*dd20*/  BRA.U UP0, `(.L_x_4447) ;  /* 0x0000000900d07547 */ /* 0x000fea000b800000 */
[----:B------:R-:W2:Y:S02]  /*dd30*/  LDG.E.64 R2, desc[UR36][R2.64] ;  /* 0x0000002402027981 */ /* 0x000ea4000c1e1b00 */
[----:B--2---:R4:W0:Y:S02]  /*dd40*/  I2F.S64 R19, R2 ;  /* 0x0000000200137312 */ /* 0x0048240000301400 */
[----:B0---4-:R-:W-:Y:S05]  /*dd50*/  BRA `(.L_x_4448) ;  /* 0x0000000c00207947 */ /* 0x011fea0003800000 */
.L_x_4450:
[----:B------:R-:W2:Y:S02]  /*dd60*/  LDG.E R2, desc[UR36][R2.64] ;  /* 0x0000002402027981 */ /* 0x000ea4000c1e1900 */
[----:B--2---:R-:W-:Y:S01]  /*dd70*/  I2FP.F32.S32 R19, R2 ;  /* 0x0000000200137245 */ /* 0x004fe20000201400 */
[----:B------:R-:W-:Y:S06]  /*dd80*/  BRA `(.L_x_4448) ;  /* 0x0000000c00147947 */ /* 0x000fec0003800000 */
.L_x_4449:
[----:B------:R-:W2:Y:S02]  /*dd90*/  LDG.E.U16 R2, desc[UR36][R2.64] ;  /* 0x0000002402027981 */ /* 0x000ea4000c1e1500 */
[----:B--2---:R4:W0:Y:S01]  /*dda0*/  I2F.S16 R19, R2 ;  /* 0x0000000200137306 */ /* 0x0048220000101400 */
[----:B------:R-:W-:Y:S05]  /*ddb0*/  BRA `(.L_x_4448) ;  /* 0x0000000c00087947 */ /* 0x000fea0003800000 */
.L_x_4444:
        /* <DEDUP_REMOVED lines=8> */
.L_x_4452:
[----:B------:R-:W2:Y:S02]  /*de40*/  LDG.E.U16 R2, desc[UR36][R2.64] ;  /* 0x0000002402027981 */ /* 0x000ea4000c1e1500 */
[----:B--2---:R-:W-:Y:S01]  /*de50*/  HADD2.F32 R19, -RZ, R2.H0_H0 ;  /* 0x20000002ff137230 */ /* 0x004fe20000004100 */
[----:B------:R-:W-:Y:S06]  /*de60*/  BRA `(.L_x_4448) ;  /* 0x0000000800dc7947 */ /* 0x000fec0003800000 */
.L_x_4451:
        /* <DEDUP_REMOVED lines=8> */
.L_x_4454:
[----:B------:R-:W2:Y:S02]  /*def0*/  LDG.E.U16 R2, desc[UR36][R2.64] ;  /* 0x0000002402027981 */ /* 0x000ea4000c1e1500 */
[----:B--2---:R-:W-:Y:S01]  /*df00*/  HADD2.F32 R19, -RZ, R2.H0_H0 ;  /* 0x20000002ff137230 */ /* 0x004fe20000004100 */
[----:B------:R-:W-:Y:S06]  /*df10*/  BRA `(.L_x_4448) ;  /* 0x0000000800b07947 */ /* 0x000fec0003800000 */
.L_x_4453:
        /* <DEDUP_REMOVED lines=11> */
.L_x_4443:
        /* <DEDUP_REMOVED lines=12> */
.L_x_4457:
        /* <DEDUP_REMOVED lines=11> */
.L_x_4456:
        /* <DEDUP_REMOVED lines=25> */
.L_x_4459:
        /* <DEDUP_REMOVED lines=12> */
.L_x_4458:
[----:B------:R-:W2:Y:S02]  /*e390*/  LDG.E.U16 R2, desc[UR36][R2.64] ;  /* 0x0000002402027981 */ /* 0x000ea4000c1e1500 */
[----:B--2---:R-:W-:Y:S01]  /*e3a0*/  SHF.L.U32 R19, R2, 0x10, RZ ;  /* 0x0000001002137819 */ /* 0x004fe200000006ff */
[----:B------:R-:W-:Y:S06]  /*e3b0*/  BRA `(.L_x_4448) ;  /* 0x0000000400887947 */ /* 0x000fec0003800000 */
.L_x_4455:
        /* <DEDUP_REMOVED lines=11> */
.L_x_4462:
        /* <DEDUP_REMOVED lines=20> */
.L_x_4464:
[----:B------:R-:W-:Y:S05]  /*e5b0*/  BSYNC.RECONVERGENT B0 ;  /* 0x0000000000007941 */ /* 0x000fea0003800200 */
.L_x_4463:
[----:B------:R-:W-:Y:S01]  /*e5c0*/  IMAD.SHL.U32 R0, R0, 0x100000, RZ ;  /* 0x0010000000007824 */ /* 0x000fe200078e00ff */
[----:B------:R-:W-:-:S04]  /*e5d0*/  LEA R2, R2, 0x3b800000, 0x17 ;  /* 0x3b80000002027811 */ /* 0x000fc800078eb8ff */
[----:B------:R-:W-:Y:S01]  /*e5e0*/  LOP3.LUT R19, R2, R0, R19, 0xfe, !PT ;  /* 0x0000000002137212 */ /* 0x000fe200078efe13 */
[----:B------:R-:W-:Y:S06]  /*e5f0*/  BRA `(.L_x_4448) ;  /* 0x0000000000f87947 */ /* 0x000fec0003800000 */
.L_x_4461:
        /* <DEDUP_REMOVED lines=20> */
.L_x_4466:
[----:B------:R-:W-:Y:S05]  /*e740*/  BSYNC.RECONVERGENT B0 ;  /* 0x0000000000007941 */ /* 0x000fea0003800200 */
.L_x_4465:
[----:B------:R-:W-:Y:S01]  /*e750*/  IMAD.SHL.U32 R0, R0, 0x200000, RZ ;  /* 0x0020000000007824 */ /* 0x000fe200078e00ff */
[----:B------:R-:W-:-:S04]  /*e760*/  LEA R2, R2, 0x37800000, 0x17 ;  /* 0x3780000002027811 */ /* 0x000fc800078eb8ff */
[----:B------:R-:W-:Y:S01]  /*e770*/  LOP3.LUT R19, R2, R0, R19, 0xfe, !PT ;  /* 0x0000000002137212 */ /* 0x000fe200078efe13 */
[----:B------:R-:W-:Y:S06]  /*e780*/  BRA `(.L_x_4448) ;  /* 0x0000000000947947 */ /* 0x000fec0003800000 */
.L_x_4460:
        /* <DEDUP_REMOVED lines=14> */
.L_x_4447:
        /* <DEDUP_REMOVED lines=16> */
.L_x_4469:
[----:B------:R-:W-:Y:S01]  /*e970*/  IMAD.MOV.U32 R19, RZ, RZ, RZ ;  /* 0x000000ffff137224 */ /* 0x000fe200078e00ff */
[----:B------:R-:W-:Y:S06]  /*e980*/  BRA `(.L_x_4448) ;  /* 0x0000000000147947 */ /* 0x000fec0003800000 */
.L_x_4468:
[----:B------:R-:W2:Y:S02]  /*e990*/  LDG.E.64 R2, desc[UR36][R2.64] ;  /* 0x0000002402027981 */ /* 0x000ea4000c1e1b00 */
[----:B--2---:R0:W1:Y:S02]  /*e9a0*/  I2F.U64 R19, R2 ;  /* 0x0000000200137312 */ /* 0x0040640000301000 */
[----:B01----:R-:W-:Y:S05]  /*e9b0*/  BRA `(.L_x_4448) ;  /* 0x0000000000087947 */ /* 0x003fea0003800000 */
.L_x_4467:
[----:B------:R-:W2:Y:S02]  /*e9c0*/  LDG.E R2, desc[UR36][R2.64] ;  /* 0x0000002402027981 */ /* 0x000ea4000c1e1900 */
[----:B--2---:R-:W-:-:S07]  /*e9d0*/  I2FP.F32.U32 R19, R2 ;  /* 0x0000000200137245 */ /* 0x004fce0000201000 */
.L_x_4448:
[----:B------:R-:W-:Y:S05]  /*e9e0*/  BSYNC.RECONVERGENT B6 ;  /* 0x0000000000067941 */ /* 0x000fea0003800200 */
.L_x_4442:
[----:B------:R-:W0:Y:S01]  /*e9f0*/  LDCU.64 UR6, c[0x0][0x5f8] ;  /* 0x0000bf00ff0677ac */ /* 0x000e220008000a00 */
[----:B------:R-:W-:Y:S01]  /*ea00*/  BSSY.RECONVERGENT B6, `(.L_x_4470) ;  /* 0x00000e5000067945 */ /* 0x000fe20003800200 */
[----:B------:R-:W-:-:S04]  /*ea10*/  UPRMT UR4, UR42, 0x9910, URZ ;  /* 0x000099102a047896 */ /* 0x000fc800080000ff */
[----:B------:R-:W-:Y:S01]  /*ea20*/  UISETP.GT.AND UP0, UPT, UR4, 0x9, UPT ;  /* 0x000000090400788c */ /* 0x000fe2000bf04270 */
[----:B012-4-:R-:W-:-:S04]  /*ea30*/  IADD3 R2, P0, PT, R18, UR6, RZ ;  /* 0x0000000612027c10 */ /* 0x017fc8000ff1e0ff */
        /* <DEDUP_REMOVED lines=13> */
.L_x_4474:
[----:B------:R-:W2:Y:S02]  /*eb10*/  LDG.E.U8 R0, desc[UR36][R2.64] ;  /* 0x0000002402007981 */ /* 0x000ea4000c1e1100 */
[----:B--2---:R-:W-:Y:S01]  /*eb20*/  I2FP.F32.U32 R0, R0 ;  /* 0x0000000000007245 */ /* 0x004fe20000201000 */
[----:B------:R-:W-:Y:S06]  /*eb30*/  BRA `(.L_x_4476) ;  /* 0x0000000c00447947 */ /* 0x000fec0003800000 */
.L_x_4473:
[----:B------:R-:W-:-:S09]  /*eb40*/  UISETP.NE.AND UP0, UPT, UR4, 0x2, UPT ;  /* 0x000000020400788c */ /* 0x000fd2000bf05270 */
[----:B------:R-:W-:Y:S05]  /*eb50*/  BRA.U !UP0, `(.L_x_4477) ;  /* 0x0000000108287547 */ /* 0x000fea000b800000 */
[----:B------:R-:W-:-:S09]  /*eb60*/  UISETP.NE.AND UP0, UPT, UR4, 0x3, UPT ;  /* 0x000000030400788c */ /* 0x000fd2000bf05270 */
[----:B------:R-:W-:Y:S05]  /*eb70*/  BRA.U !UP0, `(.L_x_4478) ;  /* 0x0000000108147547 */ /* 0x000fea000b800000 */
[----:B------:R-:W-:-:S09]  /*eb80*/  UISETP.NE.AND UP0, UPT, UR4, 0x4, UPT ;  /* 0x000000040400788c */ /* 0x000fd2000bf05270 */
[----:B------:R-:W-:Y:S05]  /*eb90*/  BRA.U UP0, `(.L_x_4475) ;  /* 0x0000000900d07547 */ /* 0x000fea000b800000 */
[----:B------:R-:W2:Y:S02]  /*eba0*/  LDG.E.64 R2, desc[UR36][R2.64] ;  /* 0x0000002402027981 */ /* 0x000ea4000c1e1b00 */
[----:B--2---:R2:W4:Y:S02]  /*ebb0*/  I2F.S64 R0, R2 ;  /* 0x0000000200007312 */ /* 0x0045240000301400 */
[----:B--2-4-:R-:W-:Y:S05]  /*ebc0*/  BRA `(.L_x_4476) ;  /* 0x0000000c00207947 */ /* 0x014fea0003800000 */
.L_x_4478:
[----:B------:R-:W2:Y:S02]  /*ebd0*/  LDG.E R0, desc[UR36][R2.64] ;  /* 0x0000002402007981 */ /* 0x000ea4000c1e1900 */
[----:B--2---:R-:W-:Y:S01]  /*ebe0*/  I2FP.F32.S32 R0, R0 ;  /* 0x0000000000007245 */ /* 0x004fe20000201400 */
[----:B------:R-:W-:Y:S06]  /*ebf0*/  BRA `(.L_x_4476) ;  /* 0x0000000c00147947 */ /* 0x000fec0003800000 */
.L_x_4477:
[----:B------:R-:W2:Y:S02]  /*ec00*/  LDG.E.U16 R0, desc[UR36][R2.64] ;  /* 0x0000002402007981 */ /* 0x000ea4000c1e1500 */
[----:B--2---:R-:W2:Y:S01]  /*ec10*/  I2F.S16 R0, R0 ;  /* 0x0000000000007306 */ /* 0x004ea20000101400 */
[----:B------:R-:W-:Y:S05]  /*ec20*/  BRA `(.L_x_4476) ;  /* 0x0000000c00087947 */ /* 0x000fea0003800000 */
.L_x_4472:
        /* <DEDUP_REMOVED lines=8> */
.L_x_4480:
[----:B------:R-:W2:Y:S02]  /*ecb0*/  LDG.E.U16 R0, desc[UR36][R2.64] ;  /* 0x0000002402007981 */ /* 0x000ea4000c1e1500 */
[----:B--2---:R-:W-:Y:S01]  /*ecc0*/  HADD2.F32 R0, -RZ, R0.H0_H0 ;  /* 0x20000000ff007230 */ /* 0x004fe20000004100 */
[----:B------:R-:W-:Y:S06]  /*ecd0*/  BRA `(.L_x_4476) ;  /* 0x0000000800dc7947 */ /* 0x000fec0003800000 */
.L_x_4479:
        /* <DEDUP_REMOVED lines=8> */
.L_x_4482:
[----:B------:R-:W2:Y:S02]  /*ed60*/  LDG.E.U16 R0, desc[UR36][R2.64] ;  /* 0x0000002402007981 */ /* 0x000ea4000c1e1500 */
[----:B--2---:R-:W-:Y:S01]  /*ed70*/  HADD2.F32 R0, -RZ, R0.H0_H0 ;  /* 0x20000000ff007230 */ /* 0x004fe20000004100 */
[----:B------:R-:W-:Y:S06]  /*ed80*/  BRA `(.L_x_4476) ;  /* 0x0000000800b07947 */ /* 0x000fec0003800000 */
.L_x_4481:
        /* <DEDUP_REMOVED lines=11> */
.L_x_4471:
        /* <DEDUP_REMOVED lines=12> */
.L_x_4485:
        /* <DEDUP_REMOVED lines=11> */
.L_x_4484:
        /* <DEDUP_REMOVED lines=25> */
.L_x_4487:
        /* <DEDUP_REMOVED lines=12> */
.L_x_4486:
[----:B------:R-:W2:Y:S02]  /*f200*/  LDG.E.U16 R0, desc[UR36][R2.64] ;  /* 0x0000002402007981 */ /* 0x000ea4000c1e1500 */
[----:B--2---:R-:W-:Y:S01]  /*f210*/  IMAD.U32 R0, R0, 0x10000, RZ ;  /* 0x0001000000007824 */ /* 0x004fe200078e00ff */
[----:B------:R-:W-:Y:S06]  /*f220*/  BRA `(.L_x_4476) ;  /* 0x0000000400887947 */ /* 0x000fec0003800000 */
.L_x_4483:
        /* <DEDUP_REMOVED lines=11> */
.L_x_4490:
        /* <DEDUP_REMOVED lines=20> */
.L_x_4492:
[----:B------:R-:W-:Y:S05]  /*f420*/  BSYNC.RECONVERGENT B0 ;  /* 0x0000000000007941 */ /* 0x000fea0003800200 */
.L_x_4491:
[----:B------:R-:W-:Y:S02]  /*f430*/  SHF.L.U32 R0, R0, 0x14, RZ ;  /* 0x0000001400007819 */ /* 0x000fe400000006ff */
[----:B------:R-:W-:-:S04]  /*f440*/  LEA R2, R2, 0x3b800000, 0x17 ;  /* 0x3b80000002027811 */ /* 0x000fc800078eb8ff */
[----:B------:R-:W-:Y:S01]  /*f450*/  LOP3.LUT R0, R2, R0, R7, 0xfe, !PT ;  /* 0x0000000002007212 */ /* 0x000fe200078efe07 */
[----:B------:R-:W-:Y:S06]  /*f460*/  BRA `(.L_x_4476) ;  /* 0x0000000000f87947 */ /* 0x000fec0003800000 */
.L_x_4489:
        /* <DEDUP_REMOVED lines=20> */
.L_x_4494:
[----:B------:R-:W-:Y:S05]  /*f5b0*/  BSYNC.RECONVERGENT B0 ;  /* 0x0000000000007941 */ /* 0x000fea0003800200 */
.L_x_4493:
[----:B------:R-:W-:Y:S01]  /*f5c0*/  IMAD.SHL.U32 R0, R0, 0x200000, RZ ;  /* 0x0020000000007824 */ /* 0x000fe200078e00ff */
[----:B------:R-:W-:-:S04]  /*f5d0*/  LEA R2, R2, 0x37800000, 0x17 ;  /* 0x3780000002027811 */ /* 0x000fc800078eb8ff */
[----:B------:R-:W-:Y:S01]  /*f5e0*/  LOP3.LUT R0, R2, R0, R7, 0xfe, !PT ;  /* 0x0000000002007212 */ /* 0x000fe200078efe07 */
[----:B------:R-:W-:Y:S06]  /*f5f0*/  BRA `(.L_x_4476) ;  /* 0x0000000000947947 */ /* 0x000fec0003800000 */
.L_x_4488:
        /* <DEDUP_REMOVED lines=14> */
.L_x_4475:
[----:B------:R-:W-:Y:S01]  /*f6e0*/  MOV R2, 0x0 ;  /* 0x0000000000027802 */ /* 0x000fe20000000f00 */
[----:B------:R-:W0:Y:S01]  /*f6f0*/  LDCU.64 UR4, c[0x4][0x128] ;  /* 0x01002500ff0477ac */ /* 0x000e220008000a00 */
[----:B------:R-:W-:Y:S02]  /*f700*/  HFMA2 R8, -RZ, RZ, 0, 4.64916229248046875e-06 ;  /* 0x0000004eff087431 */ /* 0x000fe400000001ff */
[----:B------:R-:W-:Y:S01]  /*f710*/  IMAD.MOV.U32 R12, RZ, RZ, 0x1 ;  /* 0x00000001ff0c7424 */ /* 0x000fe200078e00ff */
[----:B------:R-:W1:Y:S01]  /*f720*/  LDCU.64 UR6, c[0x4][0x130] ;  /* 0x01002600ff0677ac */ /* 0x000e620008000a00 */
[----:B------:R-:W2:Y:S01]  /*f730*/  LDC.64 R2, c[0x4][R2] ;  /* 0x0100000002027b82 */ /* 0x000ea20000000a00 */
[----:B------:R-:W-:Y:S01]  /*f740*/  IMAD.MOV.U32 R13, RZ, RZ, RZ ;  /* 0x000000ffff0d7224 */ /* 0x000fe200078e00ff */
[----:B------:R-:W4:Y:S01]  /*f750*/  LDCU.64 UR8, c[0x4][0x18] ;  /* 0x01000300ff0877ac */ /* 0x000f220008000a00 */
[----:B0-----:R-:W-:Y:S01]  /*f760*/  MOV R4, UR4 ;  /* 0x0000000400047c02 */ /* 0x001fe20008000f00 */
[----:B------:R-:W-:-:S02]  /*f770*/  IMAD.U32 R5, RZ, RZ, UR5 ;  /* 0x00000005ff057e24 */ /* 0x000fc4000f8e00ff */
[----:B-1----:R-:W-:Y:S01]  /*f780*/  IMAD.U32 R6, RZ, RZ, UR6 ;  /* 0x00000006ff067e24 */ /* 0x002fe2000f8e00ff */
[----:B------:R-:W-:Y:S01]  /*f790*/  MOV R7, UR7 ;  /* 0x0000000700077c02 */ /* 0x000fe20008000f00 */
[----:B----4-:R-:W-:Y:S02]  /*f7a0*/  IMAD.U32 R10, RZ, RZ, UR8 ;  /* 0x00000008ff0a7e24 */ /* 0x010fe4000f8e00ff */
[----:B------:R-:W-:-:S07]  /*f7b0*/  IMAD.U32 R11, RZ, RZ, UR9 ;  /* 0x00000009ff0b7e24 */ /* 0x000fce000f8e00ff */
[----:B------:R-:W-:-:S07]  /*f7c0*/  LEPC R20, `(.L_x_4497) ;  /* 0x000000001014794e */ /* 0x000fce0000000000 */
[----:B--23-5:R-:W-:Y:S05]  /*f7d0*/  CALL.ABS.NOINC R2 ;  /* 0x0000000002007343 */ /* 0x02cfea0003c00000 */
.L_x_4497:
[----:B------:R-:W-:Y:S01]  /*f7e0*/  MOV R0, RZ ;  /* 0x000000ff00007202 */ /* 0x000fe20000000f00 */
[----:B------:R-:W-:Y:S06]  /*f7f0*/  BRA `(.L_x_4476) ;  /* 0x0000000000147947 */ /* 0x000fec0003800000 */
.L_x_4496:
[----:B------:R-:W2:Y:S02]  /*f800*/  LDG.E.64 R2, desc[UR36][R2.64] ;  /* 0x0000002402027981 */ /* 0x000ea4000c1e1b00 */
[----:B--2---:R0:W1:Y:S02]  /*f810*/  I2F.U64 R0, R2 ;  /* 0x0000000200007312 */ /* 0x0040640000301000 */
[----:B01----:R-:W-:Y:S05]  /*f820*/  BRA `(.L_x_4476) ;  /* 0x0000000000087947 */ /* 0x003fea0003800000 */
.L_x_4495:
[----:B------:R-:W2:Y:S02]  /*f830*/  LDG.E R0, desc[UR36][R2.64] ;  /* 0x0000002402007981 */ /* 0x000ea4000c1e1900 */
[----:B--2---:R-:W-:-:S07]  /*f840*/  I2FP.F32.U32 R0, R0 ;  /* 0x0000000000007245 */ /* 0x004fce0000201000 */
.L_x_4476:
[----:B------:R-:W-:Y:S05]  /*f850*/  BSYNC.RECONVERGENT B6 ;  /* 0x0000000000067941 */ /* 0x000fea0003800200 */
.L_x_4470:
[----:B------:R-:W-:Y:S01]  /*f860*/  UPRMT UR4, UR43, 0x9910, URZ ;  /* 0x000099102b047896 */ /* 0x000fe200080000ff */
[----:B012345:R-:W-:-:S03]  /*f870*/  LOP3.LUT R2, R19, 0x80000000, R0, 0xb8, !PT ;  /* 0x8000000013027812 */ /* 0x03ffc600078eb800 */
[----:B------:R-:W-:-:S09]  /*f880*/  UISETP.GT.AND UP0, UPT, UR4, 0x9, UPT ;  /* 0x000000090400788c */ /* 0x000fd2000bf04270 */
        /* <DEDUP_REMOVED lines=10> */
[----:B0-----:R-:W-:Y:S01]  /*f930*/  STG.E.U8 desc[UR36][R16.64], R3 ;  /* 0x0000000310007986 */ /* 0x001fe2000c101124 */
[----:B------:R-:W-:Y:S05]  /*f940*/  EXIT ;  /* 0x000000000000794d */ /* 0x000fea0003800000 */
.L_x_4501:
[----:B------:R-:W0:Y:S02]  /*f950*/  F2I.S64.TRUNC R2, R2 ;  /* 0x0000000200027311 */ /* 0x000e24000020d900 */
[----:B0-----:R-:W-:-:S05]  /*f960*/  IMAD.MOV.U32 R5, RZ, RZ, R2 ;  /* 0x000000ffff057224 */ /* 0x001fca00078e0002 */
[----:B------:R-:W-:Y:S01]  /*f970*/  STG.E.U8 desc[UR36][R16.64], R5 ;  /* 0x0000000510007986 */ /* 0x000fe2000c101124 */
[----:B------:R-:W-:Y:S05]  /*f980*/  EXIT ;  /* 0x000000000000794d */ /* 0x000fea0003800000 */
.L_x_4500:
[----:B------:R-:W-:-:S09]  /*f990*/  UISETP.NE.AND UP0, UPT, UR4, 0x2, UPT ;  /* 0x000000020400788c */ /* 0x000fd2000bf05270 */
[----:B------:R-:W-:Y:S05]  /*f9a0*/  BRA.U !UP0, `(.L_x_4503) ;  /* 0x0000000108287547 */ /* 0x000fea000b800000 */
[----:B------:R-:W-:-:S09]  /*f9b0*/  UISETP.NE.AND UP0, UPT, UR4, 0x3, UPT ;  /* 0x000000030400788c */ /* 0x000fd2000bf05270 */
[----:B------:R-:W-:Y:S05]  /*f9c0*/  BRA.U !UP0, `(.L_x_4504) ;  /* 0x0000000108147547 */ /* 0x000fea000b800000 */
[----:B------:R-:W-:-:S09]  /*f9d0*/  UISETP.NE.AND UP0, UPT, UR4, 0x4, UPT ;  /* 0x000000040400788c */ /* 0x000fd2000bf05270 */
[----:B------:R-:W-:Y:S05]  /*f9e0*/  BRA.U UP0, `(.L_x_4502) ;  /* 0x0000000900387547 */ /* 0x000fea000b800000 */
[----:B------:R-:W0:Y:S02]  /*f9f0*/  F2I.S64.TRUNC R2, R2 ;  /* 0x0000000200027311 */ /* 0x000e24000020d900 */
[----:B0-----:R-:W-:Y:S01]  /*fa00*/  STG.E.64 desc[UR36][R16.64], R2 ;  /* 0x0000000210007986 */ /* 0x001fe2000c101b24 */
[----:B------:R-:W-:Y:S05]  /*fa10*/  EXIT ;  /* 0x000000000000794d */ /* 0x000fea0003800000 */
.L_x_4504:
[----:B------:R-:W0:Y:S02]  /*fa20*/  F2I.FTZ.TRUNC.NTZ R3, R2 ;  /* 0x0000000200037305 */ /* 0x000e24000021f100 */
[----:B0-----:R-:W-:Y:S01]  /*fa30*/  STG.E desc[UR36][R16.64], R3 ;  /* 0x0000000310007986 */ /* 0x001fe2000c101924 */
[----:B------:R-:W-:Y:S05]  /*fa40*/  EXIT ;  /* 0x000000000000794d */ /* 0x000fea0003800000 */
.L_x_4503:
[----:B------:R-:W0:Y:S02]  /*fa50*/  F2I.FTZ.TRUNC.NTZ R3, R2 ;  /* 0x0000000200037305 */ /* 0x000e24000021f100 */
[----:B0-----:R-:W-:Y:S01]  /*fa60*/  STG.E.U16 desc[UR36][R16.64], R3 ;  /* 0x0000000310007986 */ /* 0x001fe2000c101524 */
[----:B------:R-:W-:Y:S05]  /*fa70*/  EXIT ;  /* 0x000000000000794d */ /* 0x000fea0003800000 */
.L_x_4499:
[----:B------:R-:W-:-:S09]  /*fa80*/  UISETP.GT.AND UP0, UPT, UR4, 0x6, UPT ;  /* 0x000000060400788c */ /* 0x000fd2000bf04270 */
[----:B------:R-:W-:Y:S05]  /*fa90*/  BRA.U UP0, `(.L_x_4505) ;  /* 0x0000000100247547 */ /* 0x000fea000b800000 */
[----:B------:R-:W-:-:S09]  /*faa0*/  UISETP.NE.AND UP0, UPT, UR4, 0x5, UPT ;  /* 0x000000050400788c */ /* 0x000fd2000bf05270 */
[----:B------:R-:W-:Y:S05]  /*fab0*/  BRA.U !UP0, `(.L_x_4506) ;  /* 0x0000000108107547 */ /* 0x000fea000b800000 */
[----:B------:R-:W-:-:S09]  /*fac0*/  UISETP.NE.AND UP0, UPT, UR4, 0x6, UPT ;  /* 0x000000060400788c */ /* 0x000fd2000bf05270 */
[----:B------:R-:W-:Y:S05]  /*fad0*/  BRA.U UP0, `(.L_x_4502) ;  /* 0x0000000500fc7547 */ /* 0x000fea000b800000 */
[----:B------:R-:W-:Y:S01]  /*fae0*/  STG.E desc[UR36][R16.64], R2 ;  /* 0x0000000210007986 */ /* 0x000fe2000c101924 */
[----:B------:R-:W-:Y:S05]  /*faf0*/  EXIT ;  /* 0x000000000000794d */ /* 0x000fea0003800000 */
.L_x_4506:
[----:B------:R-:W-:-:S05]  /*fb00*/  F2FP.F16.F32.PACK_AB R2, RZ, R2 ;  /* 0x00000002ff02723e */ /* 0x000fca00000000ff */
[----:B------:R-:W-:Y:S01]  /*fb10*/  STG.E.U16 desc[UR36][R16.64], R2 ;  /* 0x0000000210007986 */ /* 0x000fe2000c101524 */
[----:B------:R-:W-:Y:S05]  /*fb20*/  EXIT ;  /* 0x000000000000794d */ /* 0x000fea0003800000 */
.L_x_4505:
[----:B------:R-:W-:-:S09]  /*fb30*/  UISETP.NE.AND UP0, UPT, UR4, 0x7, UPT ;  /* 0x000000070400788c */ /* 0x000fd2000bf05270 */
[----:B------:R-:W-:Y:S05]  /*fb40*/  BRA.U !UP0, `(.L_x_4507) ;  /* 0x00000001082c7547 */ /* 0x000fea000b800000 */
[----:B------:R-:W-:-:S09]  /*fb50*/  UISETP.NE.AND UP0, UPT, UR4, 0x8, UPT ;  /* 0x000000080400788c */ /* 0x000fd2000bf05270 */
[----:B------:R-:W-:Y:S05]  /*fb60*/  BRA.U !UP0, `(.L_x_4508) ;  /* 0x0000000108147547 */ /* 0x000fea000b800000 */
[----:B------:R-:W-:-:S09]  /*fb70*/  UISETP.NE.AND UP0, UPT, UR4, 0x9, UPT ;  /* 0x000000090400788c */ /* 0x000fd2000bf05270 */
[----:B------:R-:W-:Y:S05]  /*fb80*/  BRA.U UP0, `(.L_x_4502) ;  /* 0x0000000500d07547 */ /* 0x000fea000b800000 */
[----:B------:R-:W-:-:S05]  /*fb90*/  IMAD.MOV.U32 R3, RZ, RZ, RZ ;  /* 0x000000ffff037224 */ /* 0x000fca00078e00ff */
[----:B------:R-:W-:Y:S01]  /*fba0*/  STG.E.64 desc[UR36][R16.64], R2 ;  /* 0x0000000210007986 */ /* 0x000fe2000c101b24 */
[----:B------:R-:W-:Y:S05]  /*fbb0*/  EXIT ;  /* 0x000000000000794d */ /* 0x000fea0003800000 */
.L_x_4508:
[----:B------:R-:W-:-:S04]  /*fbc0*/  F2FP.F16.F32.PACK_AB R3, RZ, R2 ;  /* 0x00000002ff03723e */ /* 0x000fc800000000ff */
[----:B------:R-:W-:-:S05]  /*fbd0*/  PRMT R3, R3, 0x5410, RZ ;  /* 0x0000541003037816 */ /* 0x000fca00000000ff */
[----:B------:R-:W-:Y:S01]  /*fbe0*/  STG.E desc[UR36][R16.64], R3 ;  /* 0x0000000310007986 */ /* 0x000fe2000c101924 */
[----:B------:R-:W-:Y:S05]  /*fbf0*/  EXIT ;  /* 0x000000000000794d */ /* 0x000fea0003800000 */
.L_x_4507:
[----:B------:R-:W-:-:S06]  /*fc00*/  FMUL.FTZ R2, R2, 1 ;  /* 0x3f80000002027820 */ /* 0x000fcc0000410000 */
[----:B------:R-:W0:Y:S02]  /*fc10*/  F2F.F64.F32 R2, R2 ;  /* 0x0000000200027310 */ /* 0x000e240000201800 */
[----:B0-----:R-:W-:Y:S01]  /*fc20*/  STG.E.64 desc[UR36][R16.64], R2 ;  /* 0x0000000210007986 */ /* 0x001fe2000c101b24 */
[----:B------:R-:W-:Y:S05]  /*fc30*/  EXIT ;  /* 0x000000000000794d */ /* 0x000fea0003800000 */
.L_x_4498:
        /* <DEDUP_REMOVED lines=11> */
[----:B0-----:R-:W-:Y:S01]  /*fcf0*/  STG.E.U16 desc[UR36][R16.64], R3 ;  /* 0x0000000310007986 */ /* 0x001fe2000c101524 */
[----:B------:R-:W-:Y:S05]  /*fd00*/  EXIT ;  /* 0x000000000000794d */ /* 0x000fea0003800000 */
.L_x_4512:
        /* <DEDUP_REMOVED lines=16> */
.L_x_4515:
[----:B------:R-:W-:-:S04]  /*fe10*/  SHF.R.U32.HI R2, RZ, 0x18, R2 ;  /* 0x00000018ff027819 */ /* 0x000fc80000011602 */
[----:B------:R-:W-:-:S04]  /*fe20*/  LOP3.LUT R2, R3, 0x80, R2, 0xf8, !PT ;  /* 0x0000008003027812 */ /* 0x000fc800078ef802 */
[----:B------:R-:W-:-:S07]  /*fe30*/  PRMT R8, R2, 0x7610, R8 ;  /* 0x0000761002087816 */ /* 0x000fce0000000008 */
.L_x_4514:
[----:B------:R-:W-:Y:S05]  /*fe40*/  BSYNC.RECONVERGENT B0 ;  /* 0x0000000000007941 */ /* 0x000fea0003800200 */
.L_x_4513:
[----:B------:R-:W-:Y:S01]  /*fe50*/  STG.E.U8 desc[UR36][R16.64], R8 ;  /* 0x0000000810007986 */ /* 0x000fe2000c101124 */
[----:B------:R-:W-:Y:S05]  /*fe60*/  EXIT ;  /* 0x000000000000794d */ /* 0x000fea0003800000 */
.L_x_4511:
        /* <DEDUP_REMOVED lines=16> */
.L_x_4518:
[----:B------:R-:W-:-:S04]  /*ff70*/  SHF.R.U32.HI R2, RZ, 0x18, R2 ;  /* 0x00000018ff027819 */ /* 0x000fc80000011602 */
[----:B------:R-:W-:-:S04]  /*ff80*/  LOP3.LUT R3, R3, 0x80, R2, 0xf8, !PT ;  /* 0x0000008003037812 */ /* 0x000fc800078ef802 */
[----:B------:R-:W-:-:S07]  /*ff90*/  PRMT R8, R3, 0x7610, R8 ;  /* 0x0000761003087816 */ /* 0x000fce0000000008 */
.L_x_4517:
[----:B------:R-:W-:Y:S05]  /*ffa0*/  BSYNC.RECONVERGENT B0 ;  /* 0x0000000000007941 */ /* 0x000fea0003800200 */
.L_x_4516:
[----:B------:R-:W-:Y:S01]  /*ffb0*/  STG.E.U8 desc[UR36][R16.64], R8 ;  /* 0x0000000810007986 */ /* 0x000fe2000c101124 */
[----:B------:R-:W-:Y:S05]  /*ffc0*/  EXIT ;  /* 0x000000000000794d */ /* 0x000fea0003800000 */
.L_x_4510:
        /* <DEDUP_REMOVED lines=21> */
.L_x_4520:
[----:B------:R-:W0:Y:S02]  /*10120*/  F2I.U64.TRUNC R2, R2 ;  /* 0x0000000200027311 */ /* 0x000e24000020d800 */
[----:B0-----:R-:W-:Y:S01]  /*10130*/  STG.E.64 desc[UR36][R16.64], R2 ;  /* 0x0000000210007986 */ /* 0x001fe2000c101b24 */
[----:B------:R-:W-:Y:S05]  /*10140*/  EXIT ;  /* 0x000000000000794d */ /* 0x000fea0003800000 */
.L_x_4519:
[----:B------:R-:W0:Y:S02]  /*10150*/  F2I.FTZ.U32.TRUNC.NTZ R3, R2 ;  /* 0x0000000200037305 */ /* 0x000e24000021f000 */
[----:B0-----:R-:W-:Y:S01]  /*10160*/  STG.E desc[UR36][R16.64], R3 ;  /* 0x0000000310007986 */ /* 0x001fe2000c101924 */
[----:B------:R-:W-:Y:S05]  /*10170*/  EXIT ;  /* 0x000000000000794d */ /* 0x000fea0003800000 */
.L_x_4509:
        /* <DEDUP_REMOVED lines=8> */
[----:B------:R-:W-:Y:S01]  /*10200*/  STG.E.U8 desc[UR36][R16.64], R3 ;  /* 0x0000000310007986 */ /* 0x000fe2000c101124 */
[----:B------:R-:W-:Y:S05]  /*10210*/  EXIT ;  /* 0x000000000000794d */ /* 0x000fea0003800000 */
.L_x_4522:
[----:B------:R-:W-:Y:S01]  /*10220*/  FMUL.FTZ R4, R2, 1 ;  /* 0x3f80000002047820 */ /* 0x000fe20000410000 */
[----:B------:R-:W-:-:S05]  /*10230*/  CS2R R6, SRZ ;  /* 0x0000000000067805 */ /* 0x000fca000001ff00 */
[----:B------:R-:W0:Y:S02]  /*10240*/  F2F.F64.F32 R4, R4 ;  /* 0x0000000400047310 */ /* 0x000e240000201800 */
[----:B0-----:R-:W-:Y:S01]  /*10250*/  STG.E.128 desc[UR36][R16.64], R4 ;  /* 0x0000000410007986 */ /* 0x001fe2000c101d24 */
[----:B------:R-:W-:Y:S05]  /*10260*/  EXIT ;  /* 0x000000000000794d */ /* 0x000fea0003800000 */
.L_x_4521:
[----:B------:R-:W-:-:S09]  /*10270*/  UISETP.NE.AND UP0, UPT, UR4, 0xf, UPT ;  /* 0x0000000f0400788c */ /* 0x000fd2000bf05270 */
[----:B------:R-:W-:Y:S05]  /*10280*/  BRA.U !UP0, `(.L_x_4523) ;  /* 0x0000000108e07547 */ /* 0x000fea000b800000 */
[----:B------:R-:W-:-:S09]  /*10290*/  UISETP.NE.AND UP0, UPT, UR4, 0x17, UPT ;  /* 0x000000170400788c */ /* 0x000fd2000bf05270 */
[----:B------:R-:W-:Y:S05]  /*102a0*/  BRA.U !UP0, `(.L_x_4524) ;  /* 0x00000001088c7547 */ /* 0x000fea000b800000 */
[----:B------:R-:W-:-:S09]  /*102b0*/  UISETP.NE.AND UP0, UPT, UR4, 0x18, UPT ;  /* 0x000000180400788c */ /* 0x000fd2000bf05270 */
[----:B------:R-:W-:Y:S05]  /*102c0*/  BRA.U !UP0, `(.L_x_4525) ;  /* 0x0000000108447547 */ /* 0x000fea000b800000 */
.L_x_4502:
        /* <DEDUP_REMOVED lines=16> */
.L_x_4526:
[----:B------:R-:W-:Y:S05]  /*103d0*/  EXIT ;  /* 0x000000000000794d */ /* 0x000fea0003800000 */
.L_x_4525:
[----:B------:R-:W-:Y:S01]  /*103e0*/  LOP3.LUT R4, R2, 0x7fffffff, RZ, 0xc0, !PT ;  /* 0x7fffffff02047812 */ /* 0x000fe200078ec0ff */
[----:B------:R-:W-:Y:S01]  /*103f0*/  BSSY.RECONVERGENT B0, `(.L_x_4527) ;  /* 0x000000b000007945 */ /* 0x000fe20003800200 */
[----:B------:R-:W-:Y:S02]  /*10400*/  SHF.R.U32.HI R5, RZ, 0x18, R2 ;  /* 0x00000018ff057819 */ /* 0x000fe40000011602 */
[----:B------:R-:W-:Y:S02]  /*10410*/  ISETP.GT.U32.AND P0, PT, R4, 0x43efffff, PT ;  /* 0x43efffff0400780c */ /* 0x000fe40003f04070 */
[----:B------:R-:W-:-:S11]  /*10420*/  MOV R0, 0x7f ;  /* 0x0000007f00007802 */ /* 0x000fd60000000f00 */
[----:B------:R-:W-:Y:S05]  /*10430*/  @P0 BRA `(.L_x_4528) ;  /* 0x0000000000180947 */ /* 0x000fea0003800000 */
[----:B------:R-:W-:-:S13]  /*10440*/  ISETP.GE.U32.AND P0, PT, R4, 0x3c800000, PT ;  /* 0x3c8000000400780c */ /* 0x000fda0003f06070 */
[----:B------:R-:W-:-:S04]  /*10450*/  @P0 SHF.R.U32.HI R0, RZ, 0x14, R2 ;  /* 0x00000014ff000819 */ /* 0x000fc80000011602 */
[----:B------:R-:W-:-:S04]  /*10460*/  @P0 LOP3.LUT R3, R0, 0x1, RZ, 0xc0, !PT ;  /* 0x0000000100030812 */ /* 0x000fc800078ec0ff */
[----:B------:R-:W-:-:S04]  /*10470*/  @P0 IADD3 R0, PT, PT, R2, 0x407ffff, R3 ;  /* 0x0407ffff02000810 */ /* 0x000fc80007ffe003 */
[----:B------:R-:W-:Y:S01]  /*10480*/  @P0 SHF.R.U32.HI R0, RZ, 0x14, R0 ;  /* 0x00000014ff000819 */ /* 0x000fe20000011600 */
[----:B------:R-:W-:-:S07]  /*10490*/  @!P0 FADD.FTZ R0, R4, 16384 ;  /* 0x4680000004008421 */ /* 0x000fce0000010000 */
.L_x_4528:
[----:B------:R-:W-:Y:S05]  /*104a0*/  BSYNC.RECONVERGENT B0 ;  /* 0x0000000000007941 */ /* 0x000fea0003800200 */
.L_x_4527:
[----:B------:R-:W-:-:S05]  /*104b0*/  LOP3.LUT R3, R0, 0x80, R5, 0xf8, !PT ;  /* 0x0000008000037812 */ /* 0x000fca00078ef805 */
[----:B------:R-:W-:Y:S01]  /*104c0*/  STG.E.U8 desc[UR36][R16.64], R3 ;  /* 0x0000000310007986 */ /* 0x000fe2000c101124 */
[----:B------:R-:W-:Y:S05]  /*104d0*/  EXIT ;  /* 0x000000000000794d */ /* 0x000fea0003800000 */
.L_x_4524:
        /* <DEDUP_REMOVED lines=11> */
.L_x_4530:
[----:B------:R-:W-:Y:S01]  /*10590*/  IMAD.MOV.U32 R0, RZ, RZ, 0x7f ;  /* 0x0000007fff007424 */ /* 0x000fe200078e00ff */
[----:B------:R-:W-:-:S04]  /*105a0*/  ISETP.GT.U32.AND P0, PT, R4, 0x7f800000, PT ;  /* 0x7f8000000400780c */ /* 0x000fc80003f04070 */
[----:B------:R-:W-:-:S09]  /*105b0*/  SEL R0, R0, 0x7c, P0 ;  /* 0x0000007c00007807 */ /* 0x000fd20000000000 */
.L_x_4531:
[----:B------:R-:W-:Y:S05]  /*105c0*/  BSYNC.RECONVERGENT B0 ;  /* 0x0000000000007941 */ /* 0x000fea0003800200 */
.L_x_4529:
[----:B------:R-:W-:-:S04]  /*105d0*/  SHF.R.U32.HI R3, RZ, 0x18, R2 ;  /* 0x00000018ff037819 */ /* 0x000fc80000011602 */
[----:B------:R-:W-:-:S05]  /*105e0*/  LOP3.LUT R3, R0, 0x80, R3, 0xf8, !PT ;  /* 0x0000008000037812 */ /* 0x000fca00078ef803 */
[----:B------:R-:W-:Y:S01]  /*105f0*/  STG.E.U8 desc[UR36][R16.64], R3 ;  /* 0x0000000310007986 */ /* 0x000fe2000c101124 */
[----:B------:R-:W-:Y:S05]  /*10600*/  EXIT ;  /* 0x000000000000794d */ /* 0x000fea0003800000 */
.L_x_4523:
[----:B------:R-:W-:-:S05]  /*10610*/  F2FP.BF16.F32.PACK_AB R2, RZ, R2 ;  /* 0x00000002ff02723e */ /* 0x000fca00000010ff */
[----:B------:R-:W-:Y:S01]  /*10620*/  STG.E.U16 desc[UR36][R16.64], R2 ;  /* 0x0000000210007986 */ /* 0x000fe2000c101524 */
[----:B------:R-:W-:Y:S05]  /*10630*/  EXIT ;  /* 0x000000000000794d */ /* 0x000fea0003800000 */
.L_x_4532:
        /* <DEDUP_REMOVED lines=12> */
.L_x_8022:


//--------------------- .text._ZN2at6native27unrolled_elementwise_kernelINS0_13BinaryFunctorIfffZZZNS0_20copysign_kernel_cudaERNS_18TensorIteratorBaseEENKUlvE_clEvENKUlvE0_clEvEUlffE_EESt5arrayIPcLm3EELi4E23TrivialOffsetCalculatorILi2EjESC_ILi1EjENS0_6memory12LoadWithCastILi2EEENSF_13StoreWithCastILi1EEEEEviT_T0_T2_T3_T4_T5_ --------------------------
	.section	.text._ZN2at6native27unrolled_elementwise_kernelINS0_13BinaryFunctorIfffZZZNS0_20copysign_kernel_cudaERNS_18TensorIteratorBaseEENKUlvE_clEvENKUlvE0_clEvEUlffE_EESt5arrayIPcLm3EELi4E23TrivialOffsetCalculatorILi2EjESC_ILi1EjENS0_6memory12LoadWithCastILi2EEENSF_13StoreWithCastILi1EEEEEviT_T0_T2_T3_T4_T5_,"ax",@progbits
	.align	128
        .global         _ZN2at6native27unrolled_elementwise_kernelINS0_13BinaryFunctorIfffZZZNS0_20copysign_kernel_cudaERNS_18TensorIteratorBaseEENKUlvE_clEvENKUlvE0_clEvEUlffE_EESt5arrayIPcLm3EELi4E23TrivialOffsetCalculatorILi2EjESC_ILi1EjENS0_6memory12LoadWithCastILi2EEENSF_13StoreWithCastILi1EEEEEviT_T0_T2_T3_T4_T5_
        .type           _ZN2at6native27unrolled_elementwise_kernelINS0_13BinaryFunctorIfffZZZNS0_20copysign_kernel_cudaERNS_18TensorIteratorBaseEENKUlvE_clEvENKUlvE0_clEvEUlffE_EESt5arrayIPcLm3EELi4E23TrivialOffsetCalculatorILi2EjESC_ILi1EjENS0_6memory12LoadWithCastILi2EEENSF_13StoreWithCastILi1EEEEEviT_T0_T2_T3_T4_T5_,@function
        .size           _ZN2at6native27unrolled_elementwise_kernelINS0_13BinaryFunctorIfffZZZNS0_20copysign_kernel_cudaERNS_18TensorIteratorBaseEENKUlvE_clEvENKUlvE0_clEvEUlffE_EESt5arrayIPcLm3EELi4E23TrivialOffsetCalculatorILi2EjESC_ILi1EjENS0_6memory12LoadWithCastILi2EEENSF_13StoreWithCastILi1EEEEEviT_T0_T2_T3_T4_T5_,(.L_x_8023 - _ZN2at6native27unrolled_elementwise_kernelINS0_13BinaryFunctorIfffZZZNS0_20copysign_kernel_cudaERNS_18TensorIteratorBaseEENKUlvE_clEvENKUlvE0_clEvEUlffE_EESt5arrayIPcLm3EELi4E23TrivialOffsetCalculatorILi2EjESC_ILi1EjENS0_6memory12LoadWithCastILi2EEENSF_13StoreWithCastILi1EEEEEviT_T0_T2_T3_T4_T5_)
        .other          _ZN2at6native27unrolled_elementwise_kernelINS0_13BinaryFunctorIfffZZZNS0_20copysign_kernel_cudaERNS_18TensorIteratorBaseEENKUlvE_clEvENKUlvE0_clEvEUlffE_EESt5arrayIPcLm3EELi4E23TrivialOffsetCalculatorILi2EjESC_ILi1EjENS0_6memory12LoadWithCastILi2EEENSF_13StoreWithCastILi1EEEEEviT_T0_T2_T3_T4_T5_,@"STO_CUDA_ENTRY STV_DEFAULT"
_ZN2at6native27unrolled_elementwise_kernelINS0_13BinaryFunctorIfffZZZNS0_20copysign_kernel_cudaERNS_18TensorIteratorBaseEENKUlvE_clEvENKUlvE0_clEvEUlffE_EESt5arrayIPcLm3EELi4E23TrivialOffsetCalculatorILi2EjESC_ILi1EjENS0_6memory12LoadWithCastILi2EEENSF_13StoreWithCastILi1EEEEEviT_T0_T2_T3_T4_T5_:
.text._ZN2at6native27unrolled_elementwise_kernelINS0_13BinaryFunctorIfffZZZNS0_20copysign_kernel_cudaERNS_18TensorIteratorBaseEENKUlvE_clEvENKUlvE0_clEvEUlffE_EESt5arrayIPcLm3EELi4E23TrivialOffsetCalculatorILi2EjESC_ILi1EjENS0_6memory12LoadWithCastILi2EEENSF_13StoreWithCastILi1EEEEEviT_T0_T2_T3_T4_T5_:
[----:B------:R-:W0:Y:S01]  /*0000*/  LDC R1, c[0x0][0x37c] ;  /* 0x0000df00ff017b82 */ /* 0x000e220000000800 */
[----:B------:R-:W1:Y:S07]  /*0010*/  S2R R2, SR_CTAID.X ;  /* 0x0000000000027919 */ /* 0x000e6e0000002500 */
[----:B------:R-:W1:Y:S01]  /*0020*/  LDC R17, c[0x0][0x380] ;  /* 0x0000e000ff117b82 */ /* 0x000e620000000800 */
[----:B------:R-:W2:Y:S01]  /*0030*/  LDCU.64 UR36, c[0x0][0x358] ;  /* 0x00006b00ff2477ac */ /* 0x000ea20008000a00 */
[----:B------:R-:W-:Y:S01]  /*0040*/  BSSY.RECONVERGENT B7, `(.L_x_4533) ;  /* 0x00001df000077945 */ /* 0x000fe20003800200 */
[----:B------:R-:W3:Y:S01]  /*0050*/  S2R R16, SR_TID.X ;  /* 0x0000000000107919 */ /* 0x000ee20000002100 */
[----:B------:R-:W-:Y:S01]  /*0060*/  IMAD.MOV.U32 R29, RZ, RZ, RZ ;  /* 0x000000ffff1d7224 */ /* 0x000fe200078e00ff */
[----:B------:R-:W4:Y:S01]  /*0070*/  LDCU.U8 UR38, c[0x0][0x3a4] ;  /* 0x00007480ff2677ac */ /* 0x000f220008000000 */
[----:B------:R-:W-:Y:S01]  /*0080*/  IMAD.MOV.U32 R26, RZ, RZ, RZ ;  /* 0x000000ffff1a7224 */ /* 0x000fe200078e00ff */
        /* <DEDUP_REMOVED lines=8> */
[----:B------:R-:W-:Y:S01]  /*0110*/  BSSY.RECONVERGENT B6, `(.L_x_4535) ;  /* 0x00000e6000067945 */ /* 0x000fe20003800200 */
        /* <DEDUP_REMOVED lines=17> */
.L_x_4539:
[----:B------:R-:W2:Y:S02]  /*0230*/  LDG.E.U8 R4, desc[UR36][R4.64] ;  /* 0x0000002404047981 */ /* 0x000ea4000c1e1100 */
[----:B--2---:R-:W-:Y:S01]  /*0240*/  I2FP.F32.U32 R29, R4 ;  /* 0x00000004001d7245 */ /* 0x004fe20000201000 */
[----:B------:R-:W-:Y:S06]  /*0250*/  BRA `(.L_x_4541) ;  /* 0x0000000c00447947 */ /* 0x000fec0003800000 */
.L_x_4538:
        /* <DEDUP_REMOVED lines=9> */
.L_x_4543:
[----:B------:R-:W2:Y:S02]  /*02f0*/  LDG.E R4, desc[UR36][R4.64] ;  /* 0x0000002404047981 */ /* 0x000ea4000c1e1900 */
[----:B--2---:R-:W-:Y:S01]  /*0300*/  I2FP.F32.S32 R29, R4 ;  /* 0x00000004001d7245 */ /* 0x004fe20000201400 */
[----:B------:R-:W-:Y:S06]  /*0310*/  BRA `(.L_x_4541) ;  /* 0x0000000c00147947 */ /* 0x000fec0003800000 */
.L_x_4542:
[----:B------:R-:W2:Y:S02]  /*0320*/  LDG.E.U16 R4, desc[UR36][R4.64] ;  /* 0x0000002404047981 */ /* 0x000ea4000c1e1500 */
[----:B--2---:R0:W1:Y:S01]  /*0330*/  I2F.S16 R29, R4 ;  /* 0x00000004001d7306 */ /* 0x0040620000101400 */
[----:B------:R-:W-:Y:S05]  /*0340*/  BRA `(.L_x_4541) ;  /* 0x0000000c00087947 */ /* 0x000fea0003800000 */
.L_x_4537:
        /* <DEDUP_REMOVED lines=8> */
.L_x_4545:
[----:B------:R-:W2:Y:S02]  /*03d0*/  LDG.E.U16 R4, desc[UR36][R4.64] ;  /* 0x0000002404047981 */ /* 0x000ea4000c1e1500 */
[----:B--2---:R-:W-:Y:S01]  /*03e0*/  HADD2.F32 R29, -RZ, R4.H0_H0 ;  /* 0x20000004ff1d7230 */ /* 0x004fe20000004100 */
[----:B------:R-:W-:Y:S06]  /*03f0*/  BRA `(.L_x_4541) ;  /* 0x0000000800dc7947 */ /* 0x000fec0003800000 */
.L_x_4544:
        /* <DEDUP_REMOVED lines=8> */
.L_x_4547:
[----:B------:R-:W2:Y:S02]  /*0480*/  LDG.E.U16 R4, desc[UR36][R4.64] ;  /* 0x0000002404047981 */ /* 0x000ea4000c1e1500 */
[----:B--2---:R-:W-:Y:S01]  /*0490*/  HADD2.F32 R29, -RZ, R4.H0_H0 ;  /* 0x20000004ff1d7230 */ /* 0x004fe20000004100 */
[----:B------:R-:W-:Y:S06]  /*04a0*/  BRA `(.L_x_4541) ;  /* 0x0000000800b07947 */ /* 0x000fec0003800000 */
.L_x_4546:
        /* <DEDUP_REMOVED lines=11> */
.L_x_4536:
        /* <DEDUP_REMOVED lines=12> */
.L_x_4550:
        /* <DEDUP_REMOVED lines=11> */
.L_x_4549:
        /* <DEDUP_REMOVED lines=25> */
.L_x_4552:
[----:B------:R-:W2:Y:S02]  /*0860*/  LDG.E.U8 R4, desc[UR36][R4.64] ;  /* 0x0000002404047981 */ /* 0x000ea4000c1e1100 */
[C---:B--2---:R-:W-:Y:S02]  /*0870*/  IMAD.SHL.U32 R3, R4.reuse, 0x2000000, RZ ;  /* 0x0200000004037824 */ /* 0x044fe400078e00ff */
        /* <DEDUP_REMOVED lines=10> */
.L_x_4551:
[----:B------:R-:W2:Y:S02]  /*0920*/  LDG.E.U16 R4, desc[UR36][R4.64] ;  /* 0x0000002404047981 */ /* 0x000ea4000c1e1500 */
[----:B--2---:R-:W-:Y:S01]  /*0930*/  IMAD.U32 R29, R4, 0x10000, RZ ;  /* 0x00010000041d7824 */ /* 0x004fe200078e00ff */
[----:B------:R-:W-:Y:S06]  /*0940*/  BRA `(.L_x_4541) ;  /* 0x0000000400887947 */ /* 0x000fec0003800000 */
.L_x_4548:
        /* <DEDUP_REMOVED lines=11> */
.L_x_4555:
        /* <DEDUP_REMOVED lines=20> */
.L_x_4557:
[----:B------:R-:W-:Y:S05]  /*0b40*/  BSYNC.RECONVERGENT B0 ;  /* 0x0000000000007941 */ /* 0x000fea0003800200 */
.L_x_4556:
[----:B------:R-:W-:Y:S01]  /*0b50*/  IMAD.SHL.U32 R0, R0, 0x100000, RZ ;  /* 0x0010000000007824 */ /* 0x000fe200078e00ff */
[----:B------:R-:W-:-:S04]  /*0b60*/  LEA R3, R3, 0x3b800000, 0x17 ;  /* 0x3b80000003037811 */ /* 0x000fc800078eb8ff */
[----:B------:R-:W-:Y:S01]  /*0b70*/  LOP3.LUT R29, R3, R0, R29, 0xfe, !PT ;  /* 0x00000000031d7212 */ /* 0x000fe200078efe1d */
[----:B------:R-:W-:Y:S06]  /*0b80*/  BRA `(.L_x_4541) ;  /* 0x0000000000f87947 */ /* 0x000fec0003800000 */
.L_x_4554:
        /* <DEDUP_REMOVED lines=20> */
.L_x_4559:
[----:B------:R-:W-:Y:S05]  /*0cd0*/  BSYNC.RECONVERGENT B0 ;  /* 0x0000000000007941 */ /* 0x000fea0003800200 */
.L_x_4558:
[----:B------:R-:W-:Y:S01]  /*0ce0*/  IMAD.SHL.U32 R0, R0, 0x200000, RZ ;  /* 0x0020000000007824 */ /* 0x000fe200078e00ff */
[----:B------:R-:W-:-:S04]  /*0cf0*/  LEA R3, R3, 0x37800000, 0x17 ;  /* 0x3780000003037811 */ /* 0x000fc800078eb8ff */
[----:B------:R-:W-:Y:S01]  /*0d00*/  LOP3.LUT R29, R3, R0, R29, 0xfe, !PT ;  /* 0x00000000031d7212 */ /* 0x000fe200078efe1d */
[----:B------:R-:W-:Y:S06]  /*0d10*/  BRA `(.L_x_4541) ;  /* 0x0000000000947947 */ /* 0x000fec0003800000 */
.L_x_4553:
[----:B------:R-:W-:-:S09]  /*0d20*/  UISETP.NE.AND UP0, UPT, UR4, 0x1c, UPT ;  /* 0x0000001c0400788c */ /* 0x000fd2000bf05270 */
[----:B------:R-:W-:Y:S05]  /*0d30*/  BRA.U !UP0, `(.L_x_4560) ;  /* 0x0000000108847547 */ /* 0x000fea000b800000 */
[----:B------:R-:W-:-:S09]  /*0d40*/  UISETP.NE.AND UP0, UPT, UR4, 0x1d, UPT ;  /* 0x0000001d0400788c */ /* 0x000fd2000bf05270 */
[----:B------:R-:W-:Y:S05]  /*0d50*/  BRA.U !UP0, `(.L_x_4561) ;  /* 0x0000000108707547 */ /* 0x000fea000b800000 */
[----:B------:R-:W-:-:S09]  /*0d60*/  UISETP.NE.AND UP0, UPT, UR4, 0x2c, UPT ;  /* 0x0000002c0400788c */ /* 0x000fd2000bf05270 */
[----:B------:R-:W-:Y:S05]  /*0d70*/  BRA.U !UP0, `(.L_x_4562) ;  /* 0x0000000108487547 */ /* 0x000fea000b800000 */
.L_x_4540:
        /* <DEDUP_REMOVED lines=16> */
.L_x_4563:
[----:B------:R-:W-:Y:S01]  /*0e80*/  IMAD.MOV.U32 R29, RZ, RZ, RZ ;  /* 0x000000ffff1d7224 */ /* 0x000fe200078e00ff */
[----:B------:R-:W-:Y:S06]  /*0e90*/  BRA `(.L_x_4541) ;  /* 0x0000000000347947 */ /* 0x000fec0003800000 */
.L_x_4562:
[----:B------:R-:W2:Y:S01]  /*0ea0*/  LDG.E.U8 R4, desc[UR36][R4.64] ;  /* 0x0000002404047981 */ /* 0x000ea2000c1e1100 */
[----:B------:R-:W-:Y:S01]  /*0eb0*/  IMAD.MOV.U32 R29, RZ, RZ, 0x400000 ;  /* 0x00400000ff1d7424 */ /* 0x000fe200078e00ff */
[----:B--2---:R-:W-:-:S13]  /*0ec0*/  ISETP.NE.AND P0, PT, R4, RZ, PT ;  /* 0x000000ff0400720c */ /* 0x004fda0003f05270 */
[----:B------:R-:W-:Y:S05]  /*0ed0*/  @!P0 BRA `(.L_x_4541) ;  /* 0x0000000000248947 */ /* 0x000fea0003800000 */
[----:B------:R-:W-:-:S13]  /*0ee0*/  ISETP.NE.AND P0, PT, R4, 0xff, PT ;  /* 0x000000ff0400780c */ /* 0x000fda0003f05270 */
[----:B------:R-:W-:Y:S02]  /*0ef0*/  @!P0 IMAD.MOV.U32 R29, RZ, RZ, 0x7f800001 ;  /* 0x7f800001ff1d8424 */ /* 0x000fe400078e00ff */
[----:B------:R-:W-:Y:S01]  /*0f00*/  @P0 IMAD.SHL.U32 R29, R4, 0x800000, RZ ;  /* 0x00800000041d0824 */ /* 0x000fe200078e00ff */
[----:B------:R-:W-:Y:S06]  /*0f10*/  BRA `(.L_x_4541) ;  /* 0x0000000000147947 */ /* 0x000fec0003800000 */
.L_x_4561:
[----:B------:R-:W2:Y:S02]  /*0f20*/  LDG.E.64 R4, desc[UR36][R4.64] ;  /* 0x0000002404047981 */ /* 0x000ea4000c1e1b00 */
[----:B--2---:R0:W1:Y:S02]  /*0f30*/  I2F.U64 R29, R4 ;  /* 0x00000004001d7312 */ /* 0x0040640000301000 */
[----:B01----:R-:W-:Y:S05]  /*0f40*/  BRA `(.L_x_4541) ;  /* 0x0000000000087947 */ /* 0x003fea0003800000 */
.L_x_4560:
[----:B------:R-:W2:Y:S02]  /*0f50*/  LDG.E R4, desc[UR36][R4.64] ;  /* 0x0000002404047981 */ /* 0x000ea4000c1e1900 */
[----:B--2---:R-:W-:-:S07]  /*0f60*/  I2FP.F32.U32 R29, R4 ;  /* 0x00000004001d7245 */ /* 0x004fce0000201000 */
.L_x_4541:
[----:B------:R-:W-:Y:S05]  /*0f70*/  BSYNC.RECONVERGENT B6 ;  /* 0x0000000000067941 */ /* 0x000fea0003800200 */
.L_x_4535:
[----:B0-2-4-:R-:W0:Y:S01]  /*0f80*/  LDC.64 R4, c[0x0][0x398] ;  /* 0x0000e600ff047b82 */ /* 0x015e220000000a00 */
[----:B------:R-:W2:Y:S01]  /*0f90*/  LDCU UR5, c[0x0][0x3ac] ;  /* 0x00007580ff0577ac */ /* 0x000ea20008000800 */
[----:B------:R-:W-:Y:S01]  /*0fa0*/  BSSY.RECONVERGENT B6, `(.L_x_4564) ;  /* 0x00000e7000067945 */ /* 0x000fe20003800200 */
[----:B------:R-:W-:-:S04]  /*0fb0*/  UPRMT UR4, UR39, 0x9910, URZ ;  /* 0x0000991027047896 */ /* 0x000fc800080000ff */
        /* <DEDUP_REMOVED lines=16> */
.L_x_4568:
[----:B------:R-:W2:Y:S02]  /*10c0*/  LDG.E.U8 R4, desc[UR36][R4.64] ;  /* 0x0000002404047981 */ /* 0x000ea4000c1e1100 */
[----:B--2---:R-:W-:Y:S01]  /*10d0*/  I2FP.F32.U32 R26, R4 ;  /* 0x00000004001a7245 */ /* 0x004fe20000201000 */
[----:B------:R-:W-:Y:S06]  /*10e0*/  BRA `(.L_x_4570) ;  /* 0x0000000c00487947 */ /* 0x000fec0003800000 */
.L_x_4567:
        /* <DEDUP_REMOVED lines=9> */
.L_x_4572:
[----:B------:R-:W2:Y:S02]  /*1180*/  LDG.E R4, desc[UR36][R4.64] ;  /* 0x0000002404047981 */ /* 0x000ea4000c1e1900 */
[----:B--2---:R-:W-:Y:S01]  /*1190*/  I2FP.F32.S32 R26, R4 ;  /* 0x00000004001a7245 */ /* 0x004fe20000201400 */
[----:B------:R-:W-:Y:S06]  /*11a0*/  BRA `(.L_x_4570) ;  /* 0x0000000c00187947 */ /* 0x000fec0003800000 */
.L_x_4571:
[----:B------:R-:W2:Y:S02]  /*11b0*/  LDG.E.U16 R4, desc[UR36][R4.64] ;  /* 0x0000002404047981 */ /* 0x000ea4000c1e1500 */
[----:B--2---:R4:W0:Y:S01]  /*11c0*/  I2F.S16 R26, R4 ;  /* 0x00000004001a7306 */ /* 0x0048220000101400 */
[----:B------:R-:W-:Y:S05]  /*11d0*/  BRA `(.L_x_4570) ;  /* 0x0000000c000c7947 */ /* 0x000fea0003800000 */
.L_x_4566:
        /* <DEDUP_REMOVED lines=8> */
.L_x_4574:
[----:B------:R-:W2:Y:S02]  /*1260*/  LDG.E.U16 R4, desc[UR36][R4.64] ;  /* 0x0000002404047981 */ /* 0x000ea4000c1e1500 */
[----:B--2---:R-:W-:Y:S01]  /*1270*/  HADD2.F32 R26, -RZ, R4.H0_H0 ;  /* 0x20000004ff1a7230 */ /* 0x004fe20000004100 */
[----:B------:R-:W-:Y:S06]  /*1280*/  BRA `(.L_x_4570) ;  /* 0x0000000800e07947 */ /* 0x000fec0003800000 */
.L_x_4573:
        /* <DEDUP_REMOVED lines=8> */
.L_x_4576:
[----:B------:R-:W2:Y:S02]  /*1310*/  LDG.E.U16 R4, desc[UR36][R4.64] ;  /* 0x0000002404047981 */ /* 0x000ea4000c1e1500 */
[----:B--2---:R-:W-:Y:S01]  /*1320*/  HADD2.F32 R26, -RZ, R4.H0_H0 ;  /* 0x20000004ff1a7230 */ /* 0x004fe20000004100 */
[----:B------:R-:W-:Y:S06]  /*1330*/  BRA `(.L_x_4570) ;  /* 0x0000000800b47947 */ /* 0x000fec0003800000 */
.L_x_4575:
        /* <DEDUP_REMOVED lines=11> */
.L_x_4565:
        /* <DEDUP_REMOVED lines=12> */
.L_x_4579:
        /* <DEDUP_REMOVED lines=11> */
.L_x_4578:
        /* <DEDUP_REMOVED lines=25> */
.L_x_4581:
        /* <DEDUP_REMOVED lines=11> */
[----:B------:R-:W-:Y:S01]  /*17a0*/  LOP3.LUT R26, R0, 0x80000000, R3, 0xf8, !PT ;  /* 0x80000000001a7812 */ /* 0x000fe200078ef803 */
[----:B------:R-:W-:Y:S06]  /*17b0*/  BRA `(.L_x_4570) ;  /* 0x0000000400947947 */ /* 0x000fec0003800000 */
.L_x_4580:
[----:B------:R-:W2:Y:S02]  /*17c0*/  LDG.E.U16 R4, desc[UR36][R4.64] ;  /* 0x0000002404047981 */ /* 0x000ea4000c1e1500 */
[----:B--2---:R-:W-:Y:S01]  /*17d0*/  IMAD.U32 R26, R4, 0x10000, RZ ;  /* 0x00010000041a7824 */ /* 0x004fe200078e00ff */
[----:B------:R-:W-:Y:S06]  /*17e0*/  BRA `(.L_x_4570) ;  /* 0x0000000400887947 */ /* 0x000fec0003800000 */
.L_x_4577:
        /* <DEDUP_REMOVED lines=11> */
.L_x_4584:
        /* <DEDUP_REMOVED lines=20> */
.L_x_4586:
[----:B------:R-:W-:Y:S05]  /*19e0*/  BSYNC.RECONVERGENT B0 ;  /* 0x0000000000007941 */ /* 0x000fea0003800200 */
.L_x_4585:
[----:B------:R-:W-:Y:S01]  /*19f0*/  IMAD.SHL.U32 R0, R0, 0x100000, RZ ;  /* 0x0010000000007824 */ /* 0x000fe200078e00ff */
[----:B------:R-:W-:-:S04]  /*1a00*/  LEA R3, R3, 0x3b800000, 0x17 ;  /* 0x3b80000003037811 */ /* 0x000fc800078eb8ff */
[----:B------:R-:W-:Y:S01]  /*1a10*/  LOP3.LUT R26, R3, R0, R7, 0xfe, !PT ;  /* 0x00000000031a7212 */ /* 0x000fe200078efe07 */
[----:B------:R-:W-:Y:S06]  /*1a20*/  BRA `(.L_x_4570) ;  /* 0x0000000000f87947 */ /* 0x000fec0003800000 */
.L_x_4583:
        /* <DEDUP_REMOVED lines=20> */
.L_x_4588:
[----:B------:R-:W-:Y:S05]  /*1b70*/  BSYNC.RECONVERGENT B0 ;  /* 0x0000000000007941 */ /* 0x000fea0003800200 */
.L_x_4587:
[----:B------:R-:W-:Y:S01]  /*1b80*/  IMAD.SHL.U32 R0, R0, 0x200000, RZ ;  /* 0x0020000000007824 */ /* 0x000fe200078e00ff */
[----:B------:R-:W-:-:S04]  /*1b90*/  LEA R3, R3, 0x37800000, 0x17 ;  /* 0x3780000003037811 */ /* 0x000fc800078eb8ff */
[----:B------:R-:W-:Y:S01]  /*1ba0*/  LOP3.LUT R26, R3, R0, R7, 0xfe, !PT ;  /* 0x00000000031a7212 */ /* 0x000fe200078efe07 */
[----:B------:R-:W-:Y:S06]  /*1bb0*/  BRA `(.L_x_4570) ;  /* 0x0000000000947947 */ /* 0x000fec0003800000 */
.L_x_4582:
[----:B------:R-:W-:-:S09]  /*1bc0*/  UISETP.NE.AND UP0, UPT, UR4, 0x1c, UPT ;  /* 0x0000001c0400788c */ /* 0x000fd2000bf05270 */
[----:B------:R-:W-:Y:S05]  /*1bd0*/  BRA.U !UP0, `(.L_x_4589) ;  /* 0x0000000108847547 */ /* 0x000fea000b800000 */
[----:B------:R-:W-:-:S09]  /*1be0*/  UISETP.NE.AND UP0, UPT, UR4, 0x1d, UPT ;  /* 0x0000001d0400788c */ /* 0x000fd2000bf05270 */
[----:B------:R-:W-:Y:S05]  /*1bf0*/  BRA.U !UP0, `(.L_x_4590) ;  /* 0x0000000108707547 */ /* 0x000fea000b800000 */
[----:B------:R-:W-:-:S09]  /*1c00*/  UISETP.NE.AND UP0, UPT, UR4, 0x2c, UPT ;  /* 0x0000002c0400788c */ /* 0x000fd2000bf05270 */
[----:B------:R-:W-:Y:S05]  /*1c10*/  BRA.U !UP0, `(.L_x_4591) ;  /* 0x0000000108487547 */ /* 0x000fea000b800000 */
.L_x_4569:
[----:B------:R-:W-:Y:S01]  /*1c20*/  MOV R14, 0x0 ;  /* 0x00000000000e7802 */ /* 0x000fe20000000f00 */
[----:B------:R-:W0:Y:S01]  /*1c30*/  LDCU.64 UR4, c[0x4][0x128] ;  /* 0x01002500ff0477ac */ /* 0x000e220008000a00 */
[----:B------:R-:W-:Y:S02]  /*1c40*/  IMAD.MOV.U32 R8, RZ, RZ, 0x4e ;  /* 0x0000004eff087424 */ /* 0x000fe400078e00ff */
[----:B------:R-:W-:Y:S01]  /*1c50*/  IMAD.MOV.U32 R12, RZ, RZ, 0x1 ;  /* 0x00000001ff0c7424 */ /* 0x000fe200078e00ff */
[----:B------:R-:W2:Y:S01]  /*1c60*/  LDCU.64 UR6, c[0x4][0x130] ;  /* 0x01002600ff0677ac */ /* 0x000ea20008000a00 */
[----:B------:R-:W4:Y:S01]  /*1c70*/  LDC.64 R14, c[0x4][R14] ;  /* 0x010000000e0e7b82 */ /* 0x000f220000000a00 */
[----:B------:R-:W-:Y:S01]  /*1c80*/  IMAD.MOV.U32 R13, RZ, RZ, RZ ;  /* 0x000000ffff0d7224 */ /* 0x000fe200078e00ff */
[----:B------:R-:W1:Y:S01]  /*1c90*/  LDCU.64 UR8, c[0x4][0x18] ;  /* 0x01000300ff0877ac */ /* 0x000e620008000a00 */
[----:B0-----:R-:W-:Y:S02]  /*1ca0*/  IMAD.U32 R4, RZ, RZ, UR4 ;  /* 0x00000004ff047e24 */ /* 0x001fe4000f8e00ff */
[----:B------:R-:W-:-:S02]  /*1cb0*/  IMAD.U32 R5, RZ, RZ, UR5 ;  /* 0x00000005ff057e24 */ /* 0x000fc4000f8e00ff */
[----:B--2---:R-:W-:Y:S02]  /*1cc0*/  IMAD.U32 R6, RZ, RZ, UR6 ;  /* 0x00000006ff067e24 */ /* 0x004fe4000f8e00ff */
[----:B------:R-:W-:Y:S02]  /*1cd0*/  IMAD.U32 R7, RZ, RZ, UR7 ;  /* 0x00000007ff077e24 */ /* 0x000fe4000f8e00ff */
[----:B-1----:R-:W-:Y:S02]  /*1ce0*/  IMAD.U32 R10, RZ, RZ, UR8 ;  /* 0x00000008ff0a7e24 */ /* 0x002fe4000f8e00ff */
[----:B------:R-:W-:-:S07]  /*1cf0*/  IMAD.U32 R11, RZ, RZ, UR9 ;  /* 0x00000009ff0b7e24 */ /* 0x000fce000f8e00ff */
[----:B------:R-:W-:-:S07]  /*1d00*/  LEPC R20, `(.L_x_4592) ;  /* 0x000000001014794e */ /* 0x000fce0000000000 */
[----:B---345:R-:W-:Y:S05]  /*1d10*/  CALL.ABS.NOINC R14 ;  /* 0x000000000e007343 */ /* 0x038fea0003c00000 */
.L_x_4592:
[----:B------:R-:W-:Y:S01]  /*1d20*/  IMAD.MOV.U32 R26, RZ, RZ, RZ ;  /* 0x000000ffff1a7224 */ /* 0x000fe200078e00ff */
[----:B------:R-:W-:Y:S06]  /*1d30*/  BRA `(.L_x_4570) ;  /* 0x0000000000347947 */ /* 0x000fec0003800000 */
.L_x_4591:
        /* <DEDUP_REMOVED lines=8> */
.L_x_4590:
[----:B------:R-:W2:Y:S02]  /*1dc0*/  LDG.E.64 R26, desc[UR36][R4.64] ;  /* 0x00000024041a7981 */ /* 0x000ea4000c1e1b00 */
[----:B--2---:R0:W2:Y:S02]  /*1dd0*/  I2F.U64 R26, R26 ;  /* 0x0000001a001a7312 */ /* 0x0040a40000301000 */
[----:B0-2---:R-:W-:Y:S05]  /*1de0*/  BRA `(.L_x_4570) ;  /* 0x0000000000087947 */ /* 0x005fea0003800000 */
.L_x_4589:
[----:B------:R-:W2:Y:S02]  /*1df0*/  LDG.E R4, desc[UR36][R4.64] ;  /* 0x0000002404047981 */ /* 0x000ea4000c1e1900 */
[----:B--2---:R-:W-:-:S07]  /*1e00*/  I2FP.F32.U32 R26, R4 ;  /* 0x00000004001a7245 */ /* 0x004fce0000201000 */
.L_x_4570:
[----:B------:R-:W-:Y:S05]  /*1e10*/  BSYNC.RECONVERGENT B6 ;  /* 0x0000000000067941 */ /* 0x000fea0003800200 */
.L_x_4564:
[----:B------:R-:W-:-:S07]  /*1e20*/  VIADD R16, R19, 0x80 ;  /* 0x0000008013107836 */ /* 0x000fce0000000000 */
.L_x_4534:
[----:B------:R-:W-:Y:S05]  /*1e30*/  BSYNC.RECONVERGENT B7 ;  /* 0x0000000000077941 */ /* 0x000fea0003800200 */
.L_x_4533:
[----:B------:R-:W-:Y:S01]  /*1e40*/  ISETP.GE.AND P0, PT, R16, R17, PT ;  /* 0x000000111000720c */ /* 0x000fe20003f06270 */
[----:B------:R-:W-:Y:S01]  /*1e50*/  BSSY.RECONVERGENT B7, `(.L_x_4593) ;  /* 0x00001d9000077945 */ /* 0x000fe20003800200 */
[----:B------:R-:W-:Y:S02]  /*1e60*/  IMAD.MOV.U32 R22, RZ, RZ, RZ ;  /* 0x000000ffff167224 */ /* 0x000fe400078e00ff */
[----:B------:R-:W-:-:S09]  /*1e70*/  IMAD.MOV.U32 R27, RZ, RZ, RZ ;  /* 0x000000ffff1b7224 */ /* 0x000fd200078e00ff */
[----:B------:R-:W-:Y:S05]  /*1e80*/  @P0 BRA `(.L_x_4594) ;  /* 0x0000001c00540947 */ /* 0x000fea0003800000 */
[----:B0-2-4-:R-:W0:Y:S01]  /*1e90*/  LDC.64 R4, c[0x0][0x390] ;  /* 0x0000e400ff047b82 */ /* 0x015e220000000a00 */
[----:B------:R-:W2:Y:S01]  /*1ea0*/  LDCU UR5, c[0x0][0x3a8] ;  /* 0x00007500ff0577ac */ /* 0x000ea20008000800 */
[----:B------:R-:W-:Y:S01]  /*1eb0*/  IMAD R18, R2, 0x200, R16 ;  /* 0x0000020002127824 */ /* 0x000fe200078e0210 */
        /* <DEDUP_REMOVED lines=18> */
.L_x_4599:
[----:B------:R-:W2:Y:S02]  /*1fe0*/  LDG.E.U8 R4, desc[UR36][R4.64] ;  /* 0x0000002404047981 */ /* 0x000ea4000c1e1100 */
[----:B--2---:R-:W-:Y:S01]  /*1ff0*/  I2FP.F32.U32 R22, R4 ;  /* 0x0000000400167245 */ /* 0x004fe20000201000 */
[----:B------:R-:W-:Y:S06]  /*2000*/  BRA `(.L_x_4601) ;  /* 0x0000000c00487947 */ /* 0x000fec0003800000 */
.L_x_4598:
        /* <DEDUP_REMOVED lines=9> */
.L_x_4603:
[----:B------:R-:W2:Y:S02]  /*20a0*/  LDG.E R4, desc[UR36][R4.64] ;  /* 0x0000002404047981 */ /* 0x000ea4000c1e1900 */
[----:B--2---:R-:W-:Y:S01]  /*20b0*/  I2FP.F32.S32 R22, R4 ;  /* 0x0000000400167245 */ /* 0x004fe20000201400 */
[----:B------:R-:W-:Y:S06]  /*20c0*/  BRA `(.L_x_4601) ;  /* 0x0000000c00187947 */ /* 0x000fec0003800000 */
.L_x_4602:
[----:B------:R-:W2:Y:S02]  /*20d0*/  LDG.E.U16 R4, desc[UR36][R4.64] ;  /* 0x0000002404047981 */ /* 0x000ea4000c1e1500 */
[----:B--2---:R0:W2:Y:S01]  /*20e0*/  I2F.S16 R22, R4 ;  /* 0x0000000400167306 */ /* 0x0040a20000101400 */
[----:B------:R-:W-:Y:S05]  /*20f0*/  BRA `(.L_x_4601) ;  /* 0x0000000c000c7947 */ /* 0x000fea0003800000 */
.L_x_4597:
        /* <DEDUP_REMOVED lines=8> */
.L_x_4605:
[----:B------:R-:W2:Y:S02]  /*2180*/  LDG.E.U16 R4, desc[UR36][R4.64] ;  /* 0x0000002404047981 */ /* 0x000ea4000c1e1500 */
[----:B--2---:R-:W-:Y:S01]  /*2190*/  HADD2.F32 R22, -RZ, R4.H0_H0 ;  /* 0x20000004ff167230 */ /* 0x004fe20000004100 */
[----:B------:R-:W-:Y:S06]  /*21a0*/  BRA `(.L_x_4601) ;  /* 0x0000000800e07947 */ /* 0x000fec0003800000 */
.L_x_4604:
        /* <DEDUP_REMOVED lines=8> */
.L_x_4607:
[----:B------:R-:W2:Y:S02]  /*2230*/  LDG.E.U16 R4, desc[UR36][R4.64] ;  /* 0x0000002404047981 */ /* 0x000ea4000c1e1500 */
[----:B--2---:R-:W-:Y:S01]  /*2240*/  HADD2.F32 R22, -RZ, R4.H0_H0 ;  /* 0x20000004ff167230 */ /* 0x004fe20000004100 */
[----:B------:R-:W-:Y:S06]  /*2250*/  BRA `(.L_x_4601) ;  /* 0x0000000800b47947 */ /* 0x000fec0003800000 */
.L_x_4606:
        /* <DEDUP_REMOVED lines=11> */
.L_x_4596:
        /* <DEDUP_REMOVED lines=12> */
.L_x_4610:
        /* <DEDUP_REMOVED lines=11> */
.L_x_4609:
        /* <DEDUP_REMOVED lines=25> */
.L_x_4612:
        /* <DEDUP_REMOVED lines=11> */
[----:B------:R-:W-:Y:S01]  /*26c0*/  LOP3.LUT R22, R0, 0x80000000, R3, 0xf8, !PT ;  /* 0x8000000000167812 */ /* 0x000fe200078ef803 */
[----:B------:R-:W-:Y:S06]  /*26d0*/  BRA `(.L_x_4601) ;  /* 0x0000000400947947 */ /* 0x000fec0003800000 */
.L_x_4611:
[----:B------:R-:W2:Y:S02]  /*26e0*/  LDG.E.U16 R4, desc[UR36][R4.64] ;  /* 0x0000002404047981 */ /* 0x000ea4000c1e1500 */
[----:B--2---:R-:W-:Y:S01]  /*26f0*/  IMAD.U32 R22, R4, 0x10000, RZ ;  /* 0x0001000004167824 */ /* 0x004fe200078e00ff */
[----:B------:R-:W-:Y:S06]  /*2700*/  BRA `(.L_x_4601) ;  /* 0x0000000400887947 */ /* 0x000fec0003800000 */
.L_x_4608:
        /* <DEDUP_REMOVED lines=11> */
.L_x_4615:
        /* <DEDUP_REMOVED lines=20> */
.L_x_4617:
[----:B------:R-:W-:Y:S05]  /*2900*/  BSYNC.RECONVERGENT B0 ;  /* 0x0000000000007941 */ /* 0x000fea0003800200 */
.L_x_4616:
[----:B------:R-:W-:Y:S01]  /*2910*/  IMAD.SHL.U32 R0, R0, 0x100000, RZ ;  /* 0x0010000000007824 */ /* 0x000fe200078e00ff */
[----:B------:R-:W-:-:S04]  /*2920*/  LEA R3, R3, 0x3b800000, 0x17 ;  /* 0x3b80000003037811 */ /* 0x000fc800078eb8ff */
[----:B------:R-:W-:Y:S01]  /*2930*/  LOP3.LUT R22, R3, R0, R7, 0xfe, !PT ;  /* 0x0000000003167212 */ /* 0x000fe200078efe07 */
[----:B------:R-:W-:Y:S06]  /*2940*/  BRA `(.L_x_4601) ;  /* 0x0000000000f87947 */ /* 0x000fec0003800000 */
.L_x_4614:
        /* <DEDUP_REMOVED lines=20> */
.L_x_4619:
[----:B------:R-:W-:Y:S05]  /*2a90*/  BSYNC.RECONVERGENT B0 ;  /* 0x0000000000007941 */ /* 0x000fea0003800200 */
.L_x_4618:
[----:B------:R-:W-:Y:S01]  /*2aa0*/  IMAD.SHL.U32 R0, R0, 0x200000, RZ ;  /* 0x0020000000007824 */ /* 0x000fe200078e00ff */
[----:B------:R-:W-:-:S04]  /*2ab0*/  LEA R3, R3, 0x37800000, 0x17 ;  /* 0x3780000003037811 */ /* 0x000fc800078eb8ff */
[----:B------:R-:W-:Y:S01]  /*2ac0*/  LOP3.LUT R22, R3, R0, R7, 0xfe, !PT ;  /* 0x0000000003167212 */ /* 0x000fe200078efe07 */
[----:B------:R-:W-:Y:S06]  /*2ad0*/  BRA `(.L_x_4601) ;  /* 0x0000000000947947 */ /* 0x000fec0003800000 */
.L_x_4613:
        /* <DEDUP_REMOVED lines=14> */
.L_x_4600:
        /* <DEDUP_REMOVED lines=16> */
.L_x_4622:
[----:B------:R-:W-:Y:S01]  /*2cc0*/  IMAD.MOV.U32 R22, RZ, RZ, RZ ;  /* 0x000000ffff167224 */ /* 0x000fe200078e00ff */
[----:B------:R-:W-:Y:S06]  /*2cd0*/  BRA `(.L_x_4601) ;  /* 0x0000000000147947 */ /* 0x000fec0003800000 */
.L_x_4621:
[----:B------:R-:W2:Y:S02]  /*2ce0*/  LDG.E.64 R22, desc[UR36][R4.64] ;  /* 0x0000002404167981 */ /* 0x000ea4000c1e1b00 */
[----:B--2---:R0:W2:Y:S02]  /*2cf0*/  I2F.U64 R22, R22 ;  /* 0x0000001600167312 */ /* 0x0040a40000301000 */
[----:B0-2---:R-:W-:Y:S05]  /*2d00*/  BRA `(.L_x_4601) ;  /* 0x0000000000087947 */ /* 0x005fea0003800000 */
.L_x_4620:
[----:B------:R-:W2:Y:S02]  /*2d10*/  LDG.E R4, desc[UR36][R4.64] ;  /* 0x0000002404047981 */ /* 0x000ea4000c1e1900 */
[----:B--2---:R-:W-:-:S07]  /*2d20*/  I2FP.F32.U32 R22, R4 ;  /* 0x0000000400167245 */ /* 0x004fce0000201000 */
.L_x_4601:
[----:B------:R-:W-:Y:S05]  /*2d30*/  BSYNC.RECONVERGENT B6 ;  /* 0x0000000000067941 */ /* 0x000fea0003800200 */
.L_x_4595:
        /* <DEDUP_REMOVED lines=20> */
.L_x_4627:
[----:B------:R-:W2:Y:S02]  /*2e80*/  LDG.E.U8 R4, desc[UR36][R4.64] ;  /* 0x0000002404047981 */ /* 0x000ea4000c1e1100 */
[----:B--2---:R-:W-:Y:S01]  /*2e90*/  I2FP.F32.U32 R27, R4 ;  /* 0x00000004001b7245 */ /* 0x004fe20000201000 */
[----:B------:R-:W-:Y:S06]  /*2ea0*/  BRA `(.L_x_4629) ;  /* 0x0000000c00447947 */ /* 0x000fec0003800000 */
.L_x_4626:
        /* <DEDUP_REMOVED lines=9> */
.L_x_4631:
[----:B------:R-:W2:Y:S02]  /*2f40*/  LDG.E R4, desc[UR36][R4.64] ;  /* 0x0000002404047981 */ /* 0x000ea4000c1e1900 */
[----:B--2---:R-:W-:Y:S01]  /*2f50*/  I2FP.F32.S32 R27, R4 ;  /* 0x00000004001b7245 */ /* 0x004fe20000201400 */
[----:B------:R-:W-:Y:S06]  /*2f60*/  BRA `(.L_x_4629) ;  /* 0x0000000c00147947 */ /* 0x000fec0003800000 */
.L_x_4630:
[----:B------:R-:W2:Y:S02]  /*2f70*/  LDG.E.U16 R4, desc[UR36][R4.64] ;  /* 0x0000002404047981 */ /* 0x000ea4000c1e1500 */
[----:B--2---:R4:W0:Y:S01]  /*2f80*/  I2F.S16 R27, R4 ;  /* 0x00000004001b7306 */ /* 0x0048220000101400 */
[----:B------:R-:W-:Y:S05]  /*2f90*/  BRA `(.L_x_4629) ;  /* 0x0000000c00087947 */ /* 0x000fea0003800000 */
.L_x_4625:
        /* <DEDUP_REMOVED lines=8> */
.L_x_4633:
[----:B------:R-:W2:Y:S02]  /*3020*/  LDG.E.U16 R4, desc[UR36][R4.64] ;  /* 0x0000002404047981 */ /* 0x000ea4000c1e1500 */
[----:B--2---:R-:W-:Y:S01]  /*3030*/  HADD2.F32 R27, -RZ, R4.H0_H0 ;  /* 0x20000004ff1b7230 */ /* 0x004fe20000004100 */
[----:B------:R-:W-:Y:S06]  /*3040*/  BRA `(.L_x_4629) ;  /* 0x0000000800dc7947 */ /* 0x000fec0003800000 */
.L_x_4632:
        /* <DEDUP_REMOVED lines=8> */
.L_x_4635:
[----:B------:R-:W2:Y:S02]  /*30d0*/  LDG.E.U16 R4, desc[UR36][R4.64] ;  /* 0x0000002404047981 */ /* 0x000ea4000c1e1500 */
[----:B--2---:R-:W-:Y:S01]  /*30e0*/  HADD2.F32 R27, -RZ, R4.H0_H0 ;  /* 0x20000004ff1b7230 */ /* 0x004fe20000004100 */
[----:B------:R-:W-:Y:S06]  /*30f0*/  BRA `(.L_x_4629) ;  /* 0x0000000800b07947 */ /* 0x000fec0003800000 */
.L_x_4634:
        /* <DEDUP_REMOVED lines=11> */
.L_x_4624:
        /* <DEDUP_REMOVED lines=12> */
.L_x_4638:
        /* <DEDUP_REMOVED lines=11> */
.L_x_4637:
        /* <DEDUP_REMOVED lines=25> */
.L_x_4640:
        /* <DEDUP_REMOVED lines=12> */
.L_x_4639:
[----:B------:R-:W2:Y:S02]  /*3570*/  LDG.E.U16 R4, desc[UR36][R4.64] ;  /* 0x0000002404047981 */ /* 0x000ea4000c1e1500 */
[----:B--2---:R-:W-:Y:S01]  /*3580*/  IMAD.U32 R27, R4, 0x10000, RZ ;  /* 0x00010000041b7824 */ /* 0x004fe200078e00ff */
[----:B------:R-:W-:Y:S06]  /*3590*/  BRA `(.L_x_4629) ;  /* 0x0000000400887947 */ /* 0x000fec0003800000 */
.L_x_4636:
        /* <DEDUP_REMOVED lines=11> */
.L_x_4643:
        /* <DEDUP_REMOVED lines=20> */
.L_x_4645:
[----:B------:R-:W-:Y:S05]  /*3790*/  BSYNC.RECONVERGENT B0 ;  /* 0x0000000000007941 */ /* 0x000fea0003800200 */
.L_x_4644:
[----:B------:R-:W-:Y:S01]  /*37a0*/  IMAD.SHL.U32 R0, R0, 0x100000, RZ ;  /* 0x0010000000007824 */ /* 0x000fe200078e00ff */
[----:B------:R-:W-:-:S04]  /*37b0*/  LEA R3, R3, 0x3b800000, 0x17 ;  /* 0x3b80000003037811 */ /* 0x000fc800078eb8ff */
[----:B------:R-:W-:Y:S01]  /*37c0*/  LOP3.LUT R27, R3, R0, R27, 0xfe, !PT ;  /* 0x00000000031b7212 */ /* 0x000fe200078efe1b */
[----:B------:R-:W-:Y:S06]  /*37d0*/  BRA `(.L_x_4629) ;  /* 0x0000000000f87947 */ /* 0x000fec0003800000 */
.L_x_4642:
        /* <DEDUP_REMOVED lines=20> */
.L_x_4647:
[----:B------:R-:W-:Y:S05]  /*3920*/  BSYNC.RECONVERGENT B0 ;  /* 0x0000000000007941 */ /* 0x000fea0003800200 */
.L_x_4646:
[----:B------:R-:W-:Y:S01]  /*3930*/  IMAD.SHL.U32 R0, R0, 0x200000, RZ ;  /* 0x0020000000007824 */ /* 0x000fe200078e00ff */
[----:B------:R-:W-:-:S04]  /*3940*/  LEA R3, R3, 0x37800000, 0x17 ;  /* 0x3780000003037811 */ /* 0x000fc800078eb8ff */
[----:B------:R-:W-:Y:S01]  /*3950*/  LOP3.LUT R27, R3, R0, R27, 0xfe, !PT ;  /* 0x00000000031b7212 */ /* 0x000fe200078efe1b */
[----:B------:R-:W-:Y:S06]  /*3960*/  BRA `(.L_x_4629) ;  /* 0x0000000000947947 */ /* 0x000fec0003800000 */
.L_x_4641:
        /* <DEDUP_REMOVED lines=14> */
.L_x_4628:
        /* <DEDUP_REMOVED lines=16> */
.L_x_4650:
[----:B------:R-:W-:Y:S01]  /*3b50*/  IMAD.MOV.U32 R27, RZ, RZ, RZ ;  /* 0x000000ffff1b7224 */ /* 0x000fe200078e00ff */
[----:B------:R-:W-:Y:S06]  /*3b60*/  BRA `(.L_x_4629) ;  /* 0x0000000000147947 */ /* 0x000fec0003800000 */
.L_x_4649:
[----:B------:R-:W2:Y:S02]  /*3b70*/  LDG.E.64 R4, desc[UR36][R4.64] ;  /* 0x0000002404047981 */ /* 0x000ea4000c1e1b00 */
[----:B--2---:R0:W2:Y:S02]  /*3b80*/  I2F.U64 R27, R4 ;  /* 0x00000004001b7312 */ /* 0x0040a40000301000 */
[----:B0-2---:R-:W-:Y:S05]  /*3b90*/  BRA `(.L_x_4629) ;  /* 0x0000000000087947 */ /* 0x005fea0003800000 */
.L_x_4648:
[----:B------:R-:W2:Y:S02]  /*3ba0*/  LDG.E R4, desc[UR36][R4.64] ;  /* 0x0000002404047981 */ /* 0x000ea4000c1e1900 */
[----:B--2---:R-:W-:-:S07]  /*3bb0*/  I2FP.F32.U32 R27, R4 ;  /* 0x00000004001b7245 */ /* 0x004fce0000201000 */
.L_x_4629:
[----:B------:R-:W-:Y:S05]  /*3bc0*/  BSYNC.RECONVERGENT B6 ;  /* 0x0000000000067941 */ /* 0x000fea0003800200 */
.L_x_4623:
[----:B------:R-:W-:-:S07]  /*3bd0*/  VIADD R16, R16, 0x80 ;  /* 0x0000008010107836 */ /* 0x000fce0000000000 */
.L_x_4594:
[----:B------:R-:W-:Y:S05]  /*3be0*/  BSYNC.RECONVERGENT B7 ;  /* 0x0000000000077941 */ /* 0x000fea0003800200 */
.L_x_4593:
[----:B------:R-:W-:Y:S01]  /*3bf0*/  ISETP.GE.AND P0, PT, R16, R17, PT ;  /* 0x000000111000720c */ /* 0x000fe20003f06270 */
[----:B------:R-:W-:Y:S01]  /*3c00*/  BSSY.RECONVERGENT B7, `(.L_x_4651) ;  /* 0x00001d8000077945 */ /* 0x000fe20003800200 */
[----:B------:R-:W-:-:S11]  /*3c10*/  CS2R R24, SRZ ;  /* 0x0000000000187805 */ /* 0x000fd6000001ff00 */
        /* <DEDUP_REMOVED lines=22> */
.L_x_4657:
[----:B------:R-:W2:Y:S02]  /*3d80*/  LDG.E.U8 R4, desc[UR36][R4.64] ;  /* 0x0000002404047981 */ /* 0x000ea4000c1e1100 */
[----:B--2---:R-:W-:Y:S01]  /*3d90*/  I2FP.F32.U32 R24, R4 ;  /* 0x0000000400187245 */ /* 0x004fe20000201000 */
[----:B------:R-:W-:Y:S06]  /*3da0*/  BRA `(.L_x_4659) ;  /* 0x0000000c00487947 */ /* 0x000fec0003800000 */
.L_x_4656:
        /* <DEDUP_REMOVED lines=9> */
.L_x_4661:
[----:B------:R-:W2:Y:S02]  /*3e40*/  LDG.E R4, desc[UR36][R4.64] ;  /* 0x0000002404047981 */ /* 0x000ea4000c1e1900 */
[----:B--2---:R-:W-:Y:S01]  /*3e50*/  I2FP.F32.S32 R24, R4 ;  /* 0x0000000400187245 */ /* 0x004fe20000201400 */
[----:B------:R-:W-:Y:S06]  /*3e60*/  BRA `(.L_x_4659) ;  /* 0x0000000c00187947 */ /* 0x000fec0003800000 */
.L_x_4660:
[----:B------:R-:W2:Y:S02]  /*3e70*/  LDG.E.U16 R4, desc[UR36][R4.64] ;  /* 0x0000002404047981 */ /* 0x000ea4000c1e1500 */
[----:B--2---:R0:W2:Y:S01]  /*3e80*/  I2F.S16 R24, R4 ;  /* 0x0000000400187306 */ /* 0x0040a20000101400 */
[----:B------:R-:W-:Y:S05]  /*3e90*/  BRA `(.L_x_4659) ;  /* 0x0000000c000c7947 */ /* 0x000fea0003800000 */
.L_x_4655:
        /* <DEDUP_REMOVED lines=8> */
.L_x_4663:
[----:B------:R-:W2:Y:S02]  /*3f20*/  LDG.E.U16 R4, desc[UR36][R4.64] ;  /* 0x0000002404047981 */ /* 0x000ea4000c1e1500 */
[----:B--2---:R-:W-:Y:S01]  /*3f30*/  HADD2.F32 R24, -RZ, R4.H0_H0 ;  /* 0x20000004ff187230 */ /* 0x004fe20000004100 */
[----:B------:R-:W-:Y:S06]  /*3f40*/  BRA `(.L_x_4659) ;  /* 0x0000000800e07947 */ /* 0x000fec0003800000 */
.L_x_4662:
        /* <DEDUP_REMOVED lines=8> */
.L_x_4665:
[----:B------:R-:W2:Y:S02]  /*3fd0*/  LDG.E.U16 R4, desc[UR36][R4.64] ;  /* 0x0000002404047981 */ /* 0x000ea4000c1e1500 */
[----:B--2---:R-:W-:Y:S01]  /*3fe0*/  HADD2.F32 R24, -RZ, R4.H0_H0 ;  /* 0x20000004ff187230 */ /* 0x004fe20000004100 */
[----:B------:R-:W-:Y:S06]  /*3ff0*/  BRA `(.L_x_4659) ;  /* 0x0000000800b47947 */ /* 0x000fec0003800000 */
.L_x_4664:
        /* <DEDUP_REMOVED lines=11> */
.L_x_4654:
        /* <DEDUP_REMOVED lines=12> */
.L_x_4668:
        /* <DEDUP_REMOVED lines=11> */
.L_x_4667:
        /* <DEDUP_REMOVED lines=25> */
.L_x_4670:
        /* <DEDUP_REMOVED lines=13> */
.L_x_4669:
[----:B------:R-:W2:Y:S02]  /*4480*/  LDG.E.U16 R4, desc[UR36][R4.64] ;  /* 0x0000002404047981 */ /* 0x000ea4000c1e1500 */
[----:B--2---:R-:W-:Y:S01]  /*4490*/  IMAD.U32 R24, R4, 0x10000, RZ ;  /* 0x0001000004187824 */ /* 0x004fe200078e00ff */
[----:B------:R-:W-:Y:S06]  /*44a0*/  BRA `(.L_x_4659) ;  /* 0x0000000400887947 */ /* 0x000fec0003800000 */
.L_x_4666:
        /* <DEDUP_REMOVED lines=11> */
.L_x_4673:
        /* <DEDUP_REMOVED lines=20> */
.L_x_4675:
[----:B------:R-:W-:Y:S05]  /*46a0*/  BSYNC.RECONVERGENT B0 ;  /* 0x0000000000007941 */ /* 0x000fea0003800200 */
.L_x_4674:
[----:B------:R-:W-:Y:S01]  /*46b0*/  IMAD.SHL.U32 R0, R0, 0x100000, RZ ;  /* 0x0010000000007824 */ /* 0x000fe200078e00ff */
[----:B------:R-:W-:-:S04]  /*46c0*/  LEA R3, R3, 0x3b800000, 0x17 ;  /* 0x3b80000003037811 */ /* 0x000fc800078eb8ff */
[----:B------:R-:W-:Y:S01]  /*46d0*/  LOP3.LUT R24, R3, R0, R7, 0xfe, !PT ;  /* 0x0000000003187212 */ /* 0x000fe200078efe07 */
[----:B------:R-:W-:Y:S06]  /*46e0*/  BRA `(.L_x_4659) ;  /* 0x0000000000f87947 */ /* 0x000fec0003800000 */
.L_x_4672:
        /* <DEDUP_REMOVED lines=20> */
.L_x_4677:
[----:B------:R-:W-:Y:S05]  /*4830*/  BSYNC.RECONVERGENT B0 ;  /* 0x0000000000007941 */ /* 0x000fea0003800200 */
.L_x_4676:
[----:B------:R-:W-:Y:S01]  /*4840*/  IMAD.SHL.U32 R0, R0, 0x200000, RZ ;  /* 0x0020000000007824 */ /* 0x000fe200078e00ff */
[----:B------:R-:W-:-:S04]  /*4850*/  LEA R3, R3, 0x37800000, 0x17 ;  /* 0x3780000003037811 */ /* 0x000fc800078eb8ff */
[----:B------:R-:W-:Y:S01]  /*4860*/  LOP3.LUT R24, R3, R0, R7, 0xfe, !PT ;  /* 0x0000000003187212 */ /* 0x000fe200078efe07 */
[----:B------:R-:W-:Y:S06]  /*4870*/  BRA `(.L_x_4659) ;  /* 0x0000000000947947 */ /* 0x000fec0003800000 */
.L_x_4671:
        /* <DEDUP_REMOVED lines=14> */
.L_x_4658:
        /* <DEDUP_REMOVED lines=16> */
.L_x_4680:
[----:B------:R-:W-:Y:S01]  /*4a60*/  IMAD.MOV.U32 R24, RZ, RZ, RZ ;  /* 0x000000ffff187224 */ /* 0x000fe200078e00ff */
[----:B------:R-:W-:Y:S06]  /*4a70*/  BRA `(.L_x_4659) ;  /* 0x0000000000147947 */ /* 0x000fec0003800000 */
.L_x_4679:
[----:B------:R-:W2:Y:S02]  /*4a80*/  LDG.E.64 R24, desc[UR36][R4.64] ;  /* 0x0000002404187981 */ /* 0x000ea4000c1e1b00 */
[----:B--2---:R0:W2:Y:S02]  /*4a90*/  I2F.U64 R24, R24 ;  /* 0x0000001800187312 */ /* 0x0040a40000301000 */
[----:B0-2---:R-:W-:Y:S05]  /*4aa0*/  BRA `(.L_x_4659) ;  /* 0x0000000000087947 */ /* 0x005fea0003800000 */
.L_x_4678:
[----:B------:R-:W2:Y:S02]  /*4ab0*/  LDG.E R4, desc[UR36][R4.64] ;  /* 0x0000002404047981 */ /* 0x000ea4000c1e1900 */
[----:B--2---:R-:W-:-:S07]  /*4ac0*/  I2FP.F32.U32 R24, R4 ;  /* 0x0000000400187245 */ /* 0x004fce0000201000 */
.L_x_4659:
[----:B------:R-:W-:Y:S05]  /*4ad0*/  BSYNC.RECONVERGENT B6 ;  /* 0x0000000000067941 */ /* 0x000fea0003800200 */
.L_x_4653:
[----:B0---4-:R-:W0:Y:S01]  /*4ae0*/  LDC.64 R4, c[0x0][0x398] ;  /* 0x0000e600ff047b82 */ /* 0x011e220000000a00 */
[----:B------:R-:W4:Y:S01]  /*4af0*/  LDCU UR5, c[0x0][0x3ac] ;  /* 0x00007580ff0577ac */ /* 0x000f220008000800 */
[----:B------:R-:W-:Y:S01]  /*4b00*/  BSSY.RECONVERGENT B6, `(.L_x_4681) ;  /* 0x00000e6000067945 */ /* 0x000fe20003800200 */
[----:B------:R-:W-:-:S04]  /*4b10*/  UPRMT UR4, UR39, 0x9910, URZ ;  /* 0x0000991027047896 */ /* 0x000fc800080000ff */
[----:B------:R-:W-:Y:S01]  /*4b20*/  UISETP.GT.AND UP0, UPT, UR4, 0x9, UPT ;  /* 0x000000090400788c */ /* 0x000fe2000bf04270 */
[----:B----4-:R-:W-:-:S05]  /*4b30*/  IMAD R3, R18, UR5, RZ ;  /* 0x0000000512037c24 */ /* 0x010fca000f8e02ff */
        /* <DEDUP_REMOVED lines=11> */
[----:B------:R-:W4:Y:S02]  /*4bf0*/  LDG.E.S8 R4, desc[UR36][R4.64] ;  /* 0x0000002404047981 */ /* 0x000f24000c1e1300 */
[----:B----4-:R0:W4:Y:S01]  /*4c00*/  I2F.S16 R25, R4 ;  /* 0x0000000400197306 */ /* 0x0101220000101400 */
[----:B------:R-:W-:Y:S05]  /*4c10*/  BRA `(.L_x_4687) ;  /* 0x0000000c00507947 */ /* 0x000fea0003800000 */
.L_x_4685:
[----:B------:R-:W4:Y:S02]  /*4c20*/  LDG.E.U8 R4, desc[UR36][R4.64] ;  /* 0x0000002404047981 */ /* 0x000f24000c1e1100 */
[----:B----4-:R-:W-:Y:S01]  /*4c30*/  I2FP.F32.U32 R25, R4 ;  /* 0x0000000400197245 */ /* 0x010fe20000201000 */
[----:B------:R-:W-:Y:S06]  /*4c40*/  BRA `(.L_x_4687) ;  /* 0x0000000c00447947 */ /* 0x000fec0003800000 */
.L_x_4684:
[----:B------:R-:W-:-:S09]  /*4c50*/  UISETP.NE.AND UP0, UPT, UR4, 0x2, UPT ;  /* 0x000000020400788c */ /* 0x000fd2000bf05270 */
[----:B------:R-:W-:Y:S05]  /*4c60*/  BRA.U !UP0, `(.L_x_4688) ;  /* 0x0000000108287547 */ /* 0x000fea000b800000 */
[----:B------:R-:W-:-:S09]  /*4c70*/  UISETP.NE.AND UP0, UPT, UR4, 0x3, UPT ;  /* 0x000000030400788c */ /* 0x000fd2000bf05270 */
[----:B------:R-:W-:Y:S05]  /*4c80*/  BRA.U !UP0, `(.L_x_4689) ;  /* 0x0000000108147547 */ /* 0x000fea000b800000 */
[----:B------:R-:W-:-:S09]  /*4c90*/  UISETP.NE.AND UP0, UPT, UR4, 0x4, UPT ;  /* 0x000000040400788c */ /* 0x000fd2000bf05270 */
[----:B------:R-:W-:Y:S05]  /*4ca0*/  BRA.U UP0, `(.L_x_4686) ;  /* 0x0000000900d07547 */ /* 0x000fea000b800000 */
[----:B------:R-:W4:Y:S02]  /*4cb0*/  LDG.E.64 R4, desc[UR36][R4.64] ;  /* 0x0000002404047981 */ /* 0x000f24000c1e1b00 */
[----:B----4-:R0:W4:Y:S02]  /*4cc0*/  I2F.S64 R25, R4 ;  /* 0x0000000400197312 */ /* 0x0101240000301400 */
[----:B0---4-:R-:W-:Y:S05]  /*4cd0*/  BRA `(.L_x_4687) ;  /* 0x0000000c00207947 */ /* 0x011fea0003800000 */
.L_x_4689:
[----:B------:R-:W4:Y:S02]  /*4ce0*/  LDG.E R4, desc[UR36][R4.64] ;  /* 0x0000002404047981 */ /* 0x000f24000c1e1900 */
[----:B----4-:R-:W-:Y:S01]  /*4cf0*/  I2FP.F32.S32 R25, R4 ;  /* 0x0000000400197245 */ /* 0x010fe20000201400 */
[----:B------:R-:W-:Y:S06]  /*4d00*/  BRA `(.L_x_4687) ;  /* 0x0000000c00147947 */ /* 0x000fec0003800000 */
.L_x_4688:
[----:B------:R-:W4:Y:S02]  /*4d10*/  LDG.E.U16 R4, desc[UR36][R4.64] ;  /* 0x0000002404047981 */ /* 0x000f24000c1e1500 */
[----:B----4-:R0:W4:Y:S01]  /*4d20*/  I2F.S16 R25, R4 ;  /* 0x0000000400197306 */ /* 0x0101220000101400 */
[----:B------:R-:W-:Y:S05]  /*4d30*/  BRA `(.L_x_4687) ;  /* 0x0000000c00087947 */ /* 0x000fea0003800000 */
.L_x_4683:
        /* <DEDUP_REMOVED lines=8> */
.L_x_4691:
[----:B------:R-:W4:Y:S02]  /*4dc0*/  LDG.E.U16 R4, desc[UR36][R4.64] ;  /* 0x0000002404047981 */ /* 0x000f24000c1e1500 */
[----:B----4-:R-:W-:Y:S01]  /*4dd0*/  HADD2.F32 R25, -RZ, R4.H0_H0 ;  /* 0x20000004ff197230 */ /* 0x010fe20000004100 */
[----:B------:R-:W-:Y:S06]  /*4de0*/  BRA `(.L_x_4687) ;  /* 0x0000000800dc7947 */ /* 0x000fec0003800000 */
.L_x_4690:
        /* <DEDUP_REMOVED lines=8> */
.L_x_4693:
[----:B------:R-:W4:Y:S02]  /*4e70*/  LDG.E.U16 R4, desc[UR36][R4.64] ;  /* 0x0000002404047981 */ /* 0x000f24000c1e1500 */
[----:B----4-:R-:W-:Y:S01]  /*4e80*/  HADD2.F32 R25, -RZ, R4.H0_H0 ;  /* 0x20000004ff197230 */ /* 0x010fe20000004100 */
[----:B------:R-:W-:Y:S06]  /*4e90*/  BRA `(.L_x_4687) ;  /* 0x0000000800b07947 */ /* 0x000fec0003800000 */
.L_x_4692:
[----:B------:R-:W4:Y:S01]  /*4ea0*/  LDG.E.64 R4, desc[UR36][R4.64] ;  /* 0x0000002404047981 */ /* 0x000f22000c1e1b00 */
[----:B------:R-:W-:Y:S01]  /*4eb0*/  UMOV UR4, 0xf0000000 ;  /* 0xf000000000047882 */ /* 0x000fe20000000000 */
[----:B------:R-:W-:Y:S02]  /*4ec0*/  UMOV UR5, 0x380fffff ;  /* 0x380fffff00057882 */ /* 0x000fe40000000000 */
[----:B----4-:R-:W0:-:S15]  /*4ed0*/  DSETP.GEU.AND P0, PT, |R4|, UR4, PT ;  /* 0x0000000404007e2a */ /* 0x010e1e000bf0e200 */
[----:B------:R-:W-:-:S15]  /*4ee0*/  NOP ;  /* 0x0000000000007918 */ /* 0x000fde0000000000 */
[----:B------:R-:W-:-:S15]  /*4ef0*/  NOP ;  /* 0x0000000000007918 */ /* 0x000fde0000000000 */
[----:B------:R-:W-:-:S15]  /*4f00*/  NOP ;  /* 0x0000000000007918 */ /* 0x000fde0000000000 */
[----:B------:R-:W-:-:S04]  /*4f10*/  NOP ;  /* 0x0000000000007918 */ /* 0x000fc80000000000 */
[----:B------:R-:W0:Y:S02]  /*4f20*/  F2F.F32.F64 R25, R4 ;  /* 0x0000000400197310 */ /* 0x000e240000301000 */
[----:B0-----:R-:W-:Y:S01]  /*4f30*/  @!P0 FMUL R25, R25, 1.175494350822287508e-38 ;  /* 0x0080000019198820 */ /* 0x001fe20000400000 */
[----:B------:R-:W-:Y:S06]  /*4f40*/  BRA `(.L_x_4687) ;  /* 0x0000000800847947 */ /* 0x000fec0003800000 */
.L_x_4682:
        /* <DEDUP_REMOVED lines=8> */
[----:B------:R-:W4:Y:S02]  /*4fd0*/  LDG.E.U8 R4, desc[UR36][R4.64] ;  /* 0x0000002404047981 */ /* 0x000f24000c1e1100 */
[----:B----4-:R-:W-:-:S04]  /*4fe0*/  ISETP.NE.AND P0, PT, R4, RZ, PT ;  /* 0x000000ff0400720c */ /* 0x010fc80003f05270 */
[----:B------:R-:W-:Y:S01]  /*4ff0*/  FSEL R25, RZ, 1, !P0 ;  /* 0x3f800000ff197808 */ /* 0x000fe20004000000 */
[----:B------:R-:W-:Y:S08]  /*5000*/  BRA `(.L_x_4687) ;  /* 0x0000000800547947 */ /* 0x000ff00003800000 */
.L_x_4696:
        /* <DEDUP_REMOVED lines=11> */
.L_x_4695:
[----:B------:R-:W-:-:S09]  /*50c0*/  UISETP.NE.AND UP0, UPT, UR4, 0xf, UPT ;  /* 0x0000000f0400788c */ /* 0x000fd2000bf05270 */
[----:B------:R-:W-:Y:S05]  /*50d0*/  BRA.U !UP0, `(.L_x_4697) ;  /* 0x00000001088c7547 */ /* 0x000fea000b800000 */
[----:B------:R-:W-:-:S09]  /*50e0*/  UISETP.NE.AND UP0, UPT, UR4, 0x17, UPT ;  /* 0x000000170400788c */ /* 0x000fd2000bf05270 */
[----:B------:R-:W-:Y:S05]  /*50f0*/  BRA.U !UP0, `(.L_x_4698) ;  /* 0x0000000108547547 */ /* 0x000fea000b800000 */
[----:B------:R-:W-:-:S09]  /*5100*/  UISETP.NE.AND UP0, UPT, UR4, 0x18, UPT ;  /* 0x000000180400788c */ /* 0x000fd2000bf05270 */
[----:B------:R-:W-:Y:S05]  /*5110*/  BRA.U UP0, `(.L_x_4686) ;  /* 0x0000000500b47547 */ /* 0x000fea000b800000 */
[----:B------:R-:W4:Y:S01]  /*5120*/  LDG.E.U8 R25, desc[UR36][R4.64] ;  /* 0x0000002404197981 */ /* 0x000f22000c1e1100 */
[----:B------:R-:W-:Y:S02]  /*5130*/  IMAD.MOV.U32 R6, RZ, RZ, 0x1f ;  /* 0x0000001fff067424 */ /* 0x000fe400078e00ff */
[----:B----4-:R-:W-:-:S05]  /*5140*/  IMAD.SHL.U32 R25, R25, 0x1000000, RZ ;  /* 0x0100000019197824 */ /* 0x010fca00078e00ff */
        /* <DEDUP_REMOVED lines=16> */
.L_x_4698:
[----:B------:R-:W4:Y:S02]  /*5250*/  LDG.E.U8 R4, desc[UR36][R4.64] ;  /* 0x0000002404047981 */ /* 0x000f24000c1e1100 */
[C---:B----4-:R-:W-:Y:S02]  /*5260*/  IMAD.SHL.U32 R0, R4.reuse, 0x2000000, RZ ;  /* 0x0200000004007824 */ /* 0x050fe400078e00ff */
        /* <DEDUP_REMOVED lines=10> */
.L_x_4697:
[----:B------:R-:W4:Y:S02]  /*5310*/  LDG.E.U16 R4, desc[UR36][R4.64] ;  /* 0x0000002404047981 */ /* 0x000f24000c1e1500 */
[----:B----4-:R-:W-:Y:S01]  /*5320*/  IMAD.U32 R25, R4, 0x10000, RZ ;  /* 0x0001000004197824 */ /* 0x010fe200078e00ff */
[----:B------:R-:W-:Y:S06]  /*5330*/  BRA `(.L_x_4687) ;  /* 0x0000000400887947 */ /* 0x000fec0003800000 */
.L_x_4694:
        /* <DEDUP_REMOVED lines=8> */
[----:B------:R-:W4:Y:S02]  /*53c0*/  LDG.E.U16 R4, desc[UR36][R4.64] ;  /* 0x0000002404047981 */ /* 0x000f24000c1e1500 */
[----:B----4-:R-:W-:Y:S01]  /*53d0*/  I2FP.F32.U32 R25, R4 ;  /* 0x0000000400197245 */ /* 0x010fe20000201000 */
[----:B------:R-:W-:Y:S06]  /*53e0*/  BRA `(.L_x_4687) ;  /* 0x00000004005c7947 */ /* 0x000fec0003800000 */
.L_x_4701:
[----:B------:R-:W4:Y:S01]  /*53f0*/  LDG.E.U8 R4, desc[UR36][R4.64] ;  /* 0x0000002404047981 */ /* 0x000f22000c1e1100 */
[----:B------:R-:W-:Y:S01]  /*5400*/  IMAD.MOV.U32 R25, RZ, RZ, RZ ;  /* 0x000000ffff197224 */ /* 0x000fe200078e00ff */
[----:B----4-:R-:W-:-:S13]  /*5410*/  ISETP.NE.AND P0, PT, R4, RZ, PT ;  /* 0x000000ff0400720c */ /* 0x010fda0003f05270 */
        /* <DEDUP_REMOVED lines=17> */
.L_x_4703:
[----:B------:R-:W-:Y:S05]  /*5530*/  BSYNC.RECONVERGENT B0 ;  /* 0x0000000000007941 */ /* 0x000fea0003800200 */
.L_x_4702:
[----:B------:R-:W-:Y:S01]  /*5540*/  IMAD.SHL.U32 R0, R0, 0x100000, RZ ;  /* 0x0010000000007824 */ /* 0x000fe200078e00ff */
[----:B------:R-:W-:-:S04]  /*5550*/  LEA R3, R3, 0x3b800000, 0x17 ;  /* 0x3b80000003037811 */ /* 0x000fc800078eb8ff */
[----:B------:R-:W-:Y:S01]  /*5560*/  LOP3.LUT R25, R3, R0, R25, 0xfe, !PT ;  /* 0x0000000003197212 */ /* 0x000fe200078efe19 */
[----:B------:R-:W-:Y:S06]  /*5570*/  BRA `(.L_x_4687) ;  /* 0x0000000000f87947 */ /* 0x000fec0003800000 */
.L_x_4700:
        /* <DEDUP_REMOVED lines=20> */
.L_x_4705:
[----:B------:R-:W-:Y:S05]  /*56c0*/  BSYNC.RECONVERGENT B0 ;  /* 0x0000000000007941 */ /* 0x000fea0003800200 */
.L_x_4704:
[----:B------:R-:W-:Y:S01]  /*56d0*/  IMAD.SHL.U32 R0, R0, 0x200000, RZ ;  /* 0x0020000000007824 */ /* 0x000fe200078e00ff */
[----:B------:R-:W-:-:S04]  /*56e0*/  LEA R3, R3, 0x37800000, 0x17 ;  /* 0x3780000003037811 */ /* 0x000fc800078eb8ff */
[----:B------:R-:W-:Y:S01]  /*56f0*/  LOP3.LUT R25, R3, R0, R25, 0xfe, !PT ;  /* 0x0000000003197212 */ /* 0x000fe200078efe19 */
[----:B------:R-:W-:Y:S06]  /*5700*/  BRA `(.L_x_4687) ;  /* 0x0000000000947947 */ /* 0x000fec0003800000 */
.L_x_4699:
[----:B------:R-:W-:-:S09]  /*5710*/  UISETP.NE.AND UP0, UPT, UR4, 0x1c, UPT ;  /* 0x0000001c0400788c */ /* 0x000fd2000bf05270 */
[----:B------:R-:W-:Y:S05]  /*5720*/  BRA.U !UP0, `(.L_x_4706) ;  /* 0x0000000108847547 */ /* 0x000fea000b800000 */
[----:B------:R-:W-:-:S09]  /*5730*/  UISETP.NE.AND UP0, UPT, UR4, 0x1d, UPT ;  /* 0x0000001d0400788c */ /* 0x000fd2000bf05270 */
[----:B------:R-:W-:Y:S05]  /*5740*/  BRA.U !UP0, `(.L_x_4707) ;  /* 0x0000000108707547 */ /* 0x000fea000b800000 */
[----:B------:R-:W-:-:S09]  /*5750*/  UISETP.NE.AND UP0, UPT, UR4, 0x2c, UPT ;  /* 0x0000002c0400788c */ /* 0x000fd2000bf05270 */
[----:B------:R-:W-:Y:S05]  /*5760*/  BRA.U UP0, `(.L_x_4686) ;  /* 0x0000000100207547 */ /* 0x000fea000b800000 */
[----:B------:R-:W4:Y:S01]  /*5770*/  LDG.E.U8 R4, desc[UR36][R4.64] ;  /* 0x0000002404047981 */ /* 0x000f22000c1e1100 */
[----:B------:R-:W-:Y:S01]  /*5780*/  IMAD.MOV.U32 R25, RZ, RZ, 0x400000 ;  /* 0x00400000ff197424 */ /* 0x000fe200078e00ff */
[----:B----4-:R-:W-:-:S13]  /*5790*/  ISETP.NE.AND P0, PT, R4, RZ, PT ;  /* 0x000000ff0400720c */ /* 0x010fda0003f05270 */
[----:B------:R-:W-:Y:S05]  /*57a0*/  @!P0 BRA `(.L_x_4687) ;  /* 0x00000000006c8947 */ /* 0x000fea0003800000 */
[----:B------:R-:W-:-:S13]  /*57b0*/  ISETP.NE.AND P0, PT, R4, 0xff, PT ;  /* 0x000000ff0400780c */ /* 0x000fda0003f05270 */
[----:B------:R-:W-:Y:S02]  /*57c0*/  @!P0 IMAD.MOV.U32 R25, RZ, RZ, 0x7f800001 ;  /* 0x7f800001ff198424 */ /* 0x000fe400078e00ff */
[----:B------:R-:W-:Y:S01]  /*57d0*/  @P0 IMAD.SHL.U32 R25, R4, 0x800000, RZ ;  /* 0x0080000004190824 */ /* 0x000fe200078e00ff */
[----:B------:R-:W-:Y:S06]  /*57e0*/  BRA `(.L_x_4687) ;  /* 0x00000000005c7947 */ /* 0x000fec0003800000 */
.L_x_4686:
[----:B------:R-:W-:Y:S01]  /*57f0*/  MOV R14, 0x0 ;  /* 0x00000000000e7802 */ /* 0x000fe20000000f00 */
[----:B------:R-:W0:Y:S01]  /*5800*/  LDCU.64 UR4, c[0x4][0x128] ;  /* 0x01002500ff0477ac */ /* 0x000e220008000a00 */
[----:B------:R-:W-:Y:S02]  /*5810*/  IMAD.MOV.U32 R8, RZ, RZ, 0x4e ;  /* 0x0000004eff087424 */ /* 0x000fe400078e00ff */
[----:B------:R-:W-:Y:S01]  /*5820*/  IMAD.MOV.U32 R12, RZ, RZ, 0x1 ;  /* 0x00000001ff0c7424 */ /* 0x000fe200078e00ff */
[----:B------:R-:W4:Y:S01]  /*5830*/  LDCU.64 UR6, c[0x4][0x130] ;  /* 0x01002600ff0677ac */ /* 0x000f220008000a00 */
[----:B------:R-:W1:Y:S01]  /*5840*/  LDC.64 R14, c[0x4][R14] ;  /* 0x010000000e0e7b82 */ /* 0x000e620000000a00 */
[----:B------:R-:W-:Y:S01]  /*5850*/  IMAD.MOV.U32 R13, RZ, RZ, RZ ;  /* 0x000000ffff0d7224 */ /* 0x000fe200078e00ff */
[----:B------:R-:W2:Y:S01]  /*5860*/  LDCU.64 UR8, c[0x4][0x18] ;  /* 0x01000300ff0877ac */ /* 0x000ea20008000a00 */
[----:B0-----:R-:W-:Y:S02]  /*5870*/  IMAD.U32 R4, RZ, RZ, UR4 ;  /* 0x00000004ff047e24 */ /* 0x001fe4000f8e00ff */
[----:B------:R-:W-:-:S02]  /*5880*/  IMAD.U32 R5, RZ, RZ, UR5 ;  /* 0x00000005ff057e24 */ /* 0x000fc4000f8e00ff */
[----:B----4-:R-:W-:Y:S02]  /*5890*/  IMAD.U32 R6, RZ, RZ, UR6 ;  /* 0x00000006ff067e24 */ /* 0x010fe4000f8e00ff */
[----:B------:R-:W-:Y:S02]  /*58a0*/  IMAD.U32 R7, RZ, RZ, UR7 ;  /* 0x00000007ff077e24 */ /* 0x000fe4000f8e00ff */
[----:B--2---:R-:W-:Y:S02]  /*58b0*/  IMAD.U32 R10, RZ, RZ, UR8 ;  /* 0x00000008ff0a7e24 */ /* 0x004fe4000f8e00ff */
[----:B------:R-:W-:-:S07]  /*58c0*/  IMAD.U32 R11, RZ, RZ, UR9 ;  /* 0x00000009ff0b7e24 */ /* 0x000fce000f8e00ff */
[----:B------:R-:W-:-:S07]  /*58d0*/  LEPC R20, `(.L_x_4708) ;  /* 0x000000001014794e */ /* 0x000fce0000000000 */
[----:B-1-3-5:R-:W-:Y:S05]  /*58e0*/  CALL.ABS.NOINC R14 ;  /* 0x000000000e007343 */ /* 0x02afea0003c00000 */
.L_x_4708:
[----:B------:R-:W-:Y:S01]  /*58f0*/  IMAD.MOV.U32 R25, RZ, RZ, RZ ;  /* 0x000000ffff197224 */ /* 0x000fe200078e00ff */
[----:B------:R-:W-:Y:S06]  /*5900*/  BRA `(.L_x_4687) ;  /* 0x0000000000147947 */ /* 0x000fec0003800000 */
.L_x_4707:
[----:B------:R-:W4:Y:S02]  /*5910*/  LDG.E.64 R4, desc[UR36][R4.64] ;  /* 0x0000002404047981 */ /* 0x000f24000c1e1b00 */
[----:B----4-:R0:W4:Y:S02]  /*5920*/  I2F.U64 R25, R4 ;  /* 0x0000000400197312 */ /* 0x0101240000301000 */
[----:B0---4-:R-:W-:Y:S05]  /*5930*/  BRA `(.L_x_4687) ;  /* 0x0000000000087947 */ /* 0x011fea0003800000 */
.L_x_4706:
[----:B------:R-:W4:Y:S02]  /*5940*/  LDG.E R4, desc[UR36][R4.64] ;  /* 0x0000002404047981 */ /* 0x000f24000c1e1900 */
[----:B----4-:R-:W-:-:S07]  /*5950*/  I2FP.F32.U32 R25, R4 ;  /* 0x0000000400197245 */ /* 0x010fce0000201000 */
.L_x_4687:
[----:B------:R-:W-:Y:S05]  /*5960*/  BSYNC.RECONVERGENT B6 ;  /* 0x0000000000067941 */ /* 0x000fea0003800200 */
.L_x_4681:
[----:B------:R-:W-:-:S07]  /*5970*/  VIADD R16, R16, 0x80 ;  /* 0x0000008010107836 */ /* 0x000fce0000000000 */
.L_x_4652:
[----:B------:R-:W-:Y:S05]  /*5980*/  BSYNC.RECONVERGENT B7 ;  /* 0x0000000000077941 */ /* 0x000fea0003800200 */
.L_x_4651:
        /* <DEDUP_REMOVED lines=26> */
.L_x_4715:
[----:B------:R-:W2:Y:S02]  /*5b30*/  LDG.E.U8 R4, desc[UR36][R4.64] ;  /* 0x0000002404047981 */ /* 0x000ea4000c1e1100 */
[----:B--2---:R-:W-:Y:S01]  /*5b40*/  I2FP.F32.U32 R18, R4 ;  /* 0x0000000400127245 */ /* 0x004fe20000201000 */
[----:B------:R-:W-:Y:S06]  /*5b50*/  BRA `(.L_x_4717) ;  /* 0x0000000c00487947 */ /* 0x000fec0003800000 */
.L_x_4714:
        /* <DEDUP_REMOVED lines=9> */
.L_x_4719:
[----:B------:R-:W2:Y:S02]  /*5bf0*/  LDG.E R4, desc[UR36][R4.64] ;  /* 0x0000002404047981 */ /* 0x000ea4000c1e1900 */
[----:B--2---:R-:W-:Y:S01]  /*5c00*/  I2FP.F32.S32 R18, R4 ;  /* 0x0000000400127245 */ /* 0x004fe20000201400 */
[----:B------:R-:W-:Y:S06]  /*5c10*/  BRA `(.L_x_4717) ;  /* 0x0000000c00187947 */ /* 0x000fec0003800000 */
.L_x_4718:
[----:B------:R-:W2:Y:S02]  /*5c20*/  LDG.E.U16 R4, desc[UR36][R4.64] ;  /* 0x0000002404047981 */ /* 0x000ea4000c1e1500 */
[----:B--2---:R0:W2:Y:S01]  /*5c30*/  I2F.S16 R18, R4 ;  /* 0x0000000400127306 */ /* 0x0040a20000101400 */
[----:B------:R-:W-:Y:S05]  /*5c40*/  BRA `(.L_x_4717) ;  /* 0x0000000c000c7947 */ /* 0x000fea0003800000 */
.L_x_4713:
        /* <DEDUP_REMOVED lines=8> */
.L_x_4721:
[----:B------:R-:W2:Y:S02]  /*5cd0*/  LDG.E.U16 R4, desc[UR36][R4.64] ;  /* 0x0000002404047981 */ /* 0x000ea4000c1e1500 */
[----:B--2---:R-:W-:Y:S01]  /*5ce0*/  HADD2.F32 R18, -RZ, R4.H0_H0 ;  /* 0x20000004ff127230 */ /* 0x004fe20000004100 */
[----:B------:R-:W-:Y:S06]  /*5cf0*/  BRA `(.L_x_4717) ;  /* 0x0000000800e07947 */ /* 0x000fec0003800000 */
.L_x_4720:
        /* <DEDUP_REMOVED lines=8> */
.L_x_4723:
[----:B------:R-:W2:Y:S02]  /*5d80*/  LDG.E.U16 R4, desc[UR36][R4.64] ;  /* 0x0000002404047981 */ /* 0x000ea4000c1e1500 */
[----:B--2---:R-:W-:Y:S01]  /*5d90*/  HADD2.F32 R18, -RZ, R4.H0_H0 ;  /* 0x20000004ff127230 */ /* 0x004fe20000004100 */
[----:B------:R-:W-:Y:S06]  /*5da0*/  BRA `(.L_x_4717) ;  /* 0x0000000800b47947 */ /* 0x000fec0003800000 */
.L_x_4722:
        /* <DEDUP_REMOVED lines=11> */
.L_x_4712:
        /* <DEDUP_REMOVED lines=12> */
.L_x_4726:
        /* <DEDUP_REMOVED lines=11> */
.L_x_4725:
        /* <DEDUP_REMOVED lines=25> */
.L_x_4728:
        /* <DEDUP_REMOVED lines=13> */
.L_x_4727:
[----:B------:R-:W2:Y:S02]  /*6230*/  LDG.E.U16 R4, desc[UR36][R4.64] ;  /* 0x0000002404047981 */ /* 0x000ea4000c1e1500 */
[----:B--2---:R-:W-:Y:S01]  /*6240*/  IMAD.U32 R18, R4, 0x10000, RZ ;  /* 0x0001000004127824 */ /* 0x004fe200078e00ff */
[----:B------:R-:W-:Y:S06]  /*6250*/  BRA `(.L_x_4717) ;  /* 0x0000000400887947 */ /* 0x000fec0003800000 */
.L_x_4724:
        /* <DEDUP_REMOVED lines=11> */
.L_x_4731:
        /* <DEDUP_REMOVED lines=20> */
.L_x_4733:
[----:B------:R-:W-:Y:S05]  /*6450*/  BSYNC.RECONVERGENT B0 ;  /* 0x0000000000007941 */ /* 0x000fea0003800200 */
.L_x_4732:
[----:B------:R-:W-:Y:S01]  /*6460*/  IMAD.SHL.U32 R0, R0, 0x100000, RZ ;  /* 0x0010000000007824 */ /* 0x000fe200078e00ff */
[----:B------:R-:W-:-:S04]  /*6470*/  LEA R3, R3, 0x3b800000, 0x17 ;  /* 0x3b80000003037811 */ /* 0x000fc800078eb8ff */
[----:B------:R-:W-:Y:S01]  /*6480*/  LOP3.LUT R18, R3, R0, R7, 0xfe, !PT ;  /* 0x0000000003127212 */ /* 0x000fe200078efe07 */
[----:B------:R-:W-:Y:S06]  /*6490*/  BRA `(.L_x_4717) ;  /* 0x0000000000f87947 */ /* 0x000fec0003800000 */
.L_x_4730:
        /* <DEDUP_REMOVED lines=20> */
.L_x_4735:
[----:B------:R-:W-:Y:S05]  /*65e0*/  BSYNC.RECONVERGENT B0 ;  /* 0x0000000000007941 */ /* 0x000fea0003800200 */
.L_x_4734:
[----:B------:R-:W-:Y:S01]  /*65f0*/  IMAD.SHL.U32 R0, R0, 0x200000, RZ ;  /* 0x0020000000007824 */ /* 0x000fe200078e00ff */
[----:B------:R-:W-:-:S04]  /*6600*/  LEA R3, R3, 0x37800000, 0x17 ;  /* 0x3780000003037811 */ /* 0x000fc800078eb8ff */
[----:B------:R-:W-:Y:S01]  /*6610*/  LOP3.LUT R18, R3, R0, R7, 0xfe, !PT ;  /* 0x0000000003127212 */ /* 0x000fe200078efe07 */
[----:B------:R-:W-:Y:S06]  /*6620*/  BRA `(.L_x_4717) ;  /* 0x0000000000947947 */ /* 0x000fec0003800000 */
.L_x_4729:
        /* <DEDUP_REMOVED lines=14> */
.L_x_4716:
        /* <DEDUP_REMOVED lines=16> */
.L_x_4738:
[----:B------:R-:W-:Y:S01]  /*6810*/  IMAD.MOV.U32 R18, RZ, RZ, RZ ;  /* 0x000000ffff127224 */ /* 0x000fe200078e00ff */
[----:B------:R-:W-:Y:S06]  /*6820*/  BRA `(.L_x_4717) ;  /* 0x0000000000147947 */ /* 0x000fec0003800000 */
.L_x_4737:
[----:B------:R-:W2:Y:S02]  /*6830*/  LDG.E.64 R4, desc[UR36][R4.64] ;  /* 0x0000002404047981 */ /* 0x000ea4000c1e1b00 */
[----:B--2---:R0:W2:Y:S02]  /*6840*/  I2F.U64 R18, R4 ;  /* 0x0000000400127312 */ /* 0x0040a40000301000 */
[----:B0-2---:R-:W-:Y:S05]  /*6850*/  BRA `(.L_x_4717) ;  /* 0x0000000000087947 */ /* 0x005fea0003800000 */
.L_x_4736:
[----:B------:R-:W2:Y:S02]  /*6860*/  LDG.E R4, desc[UR36][R4.64] ;  /* 0x0000002404047981 */ /* 0x000ea4000c1e1900 */
[----:B--2---:R-:W-:-:S07]  /*6870*/  I2FP.F32.U32 R18, R4 ;  /* 0x0000000400127245 */ /* 0x004fce0000201000 */
.L_x_4717:
[----:B------:R-:W-:Y:S05]  /*6880*/  BSYNC.RECONVERGENT B6 ;  /* 0x0000000000067941 */ /* 0x000fea0003800200 */
.L_x_4711:
[----:B------:R-:W1:Y:S01]  /*6890*/  LDCU.U8 UR6, c[0x0][0x3a5] ;  /* 0x000074a0ff0677ac */ /* 0x000e620008000000 */
[----:B0---4-:R-:W0:Y:S01]  /*68a0*/  LDC.64 R4, c[0x0][0x398] ;  /* 0x0000e600ff047b82 */ /* 0x011e220000000a00 */
[----:B------:R-:W4:Y:S01]  /*68b0*/  LDCU UR5, c[0x0][0x3ac] ;  /* 0x00007580ff0577ac */ /* 0x000f220008000800 */
[----:B-1----:R-:W-:-:S04]  /*68c0*/  UPRMT UR4, UR6, 0x9910, URZ ;  /* 0x0000991006047896 */ /* 0x002fc800080000ff */
        /* <DEDUP_REMOVED lines=14> */
[----:B----4-:R0:W1:Y:S01]  /*69b0*/  I2F.S16 R23, R4 ;  /* 0x0000000400177306 */ /* 0x0100620000101400 */
[----:B------:R-:W-:Y:S05]  /*69c0*/  BRA `(.L_x_4710) ;  /* 0x0000000c00447947 */ /* 0x000fea0003800000 */
.L_x_4742:
[----:B------:R-:W4:Y:S02]  /*69d0*/  LDG.E.U8 R4, desc[UR36][R4.64] ;  /* 0x0000002404047981 */ /* 0x000f24000c1e1100 */
[----:B----4-:R-:W-:Y:S01]  /*69e0*/  I2FP.F32.U32 R23, R4 ;  /* 0x0000000400177245 */ /* 0x010fe20000201000 */
[----:B------:R-:W-:Y:S06]  /*69f0*/  BRA `(.L_x_4710) ;  /* 0x0000000c00387947 */ /* 0x000fec0003800000 */
.L_x_4741:
[----:B------:R-:W-:-:S09]  /*6a00*/  UISETP.NE.AND UP0, UPT, UR4, 0x2, UPT ;  /* 0x000000020400788c */ /* 0x000fd2000bf05270 */
[----:B------:R-:W-:Y:S05]  /*6a10*/  BRA.U !UP0, `(.L_x_4744) ;  /* 0x0000000108287547 */ /* 0x000fea000b800000 */
[----:B------:R-:W-:-:S09]  /*6a20*/  UISETP.NE.AND UP0, UPT, UR4, 0x3, UPT ;  /* 0x000000030400788c */ /* 0x000fd2000bf05270 */
[----:B------:R-:W-:Y:S05]  /*6a30*/  BRA.U !UP0, `(.L_x_4745) ;  /* 0x0000000108147547 */ /* 0x000fea000b800000 */
[----:B------:R-:W-:-:S09]  /*6a40*/  UISETP.NE.AND UP0, UPT, UR4, 0x4, UPT ;  /* 0x000000040400788c */ /* 0x000fd2000bf05270 */
[----:B------:R-:W-:Y:S05]  /*6a50*/  BRA.U UP0, `(.L_x_4743) ;  /* 0x0000000900c87547 */ /* 0x000fea000b800000 */
[----:B------:R-:W4:Y:S02]  /*6a60*/  LDG.E.64 R4, desc[UR36][R4.64] ;  /* 0x0000002404047981 */ /* 0x000f24000c1e1b00 */
[----:B----4-:R0:W1:Y:S02]  /*6a70*/  I2F.S64 R23, R4 ;  /* 0x0000000400177312 */ /* 0x0100640000301400 */
[----:B01----:R-:W-:Y:S05]  /*6a80*/  BRA `(.L_x_4710) ;  /* 0x0000000c00147947 */ /* 0x003fea0003800000 */
.L_x_4745:
[----:B------:R-:W4:Y:S02]  /*6a90*/  LDG.E R4, desc[UR36][R4.64] ;  /* 0x0000002404047981 */ /* 0x000f24000c1e1900 */
[----:B----4-:R-:W-:Y:S01]  /*6aa0*/  I2FP.F32.S32 R23, R4 ;  /* 0x0000000400177245 */ /* 0x010fe20000201400 */
[----:B------:R-:W-:Y:S06]  /*6ab0*/  BRA `(.L_x_4710) ;  /* 0x0000000c00087947 */ /* 0x000fec0003800000 */
.L_x_4744:
[----:B------:R-:W4:Y:S02]  /*6ac0*/  LDG.E.U16 R4, desc[UR36][R4.64] ;  /* 0x0000002404047981 */ /* 0x000f24000c1e1500 */
[----:B----4-:R0:W1:Y:S01]  /*6ad0*/  I2F.S16 R23, R4 ;  /* 0x0000000400177306 */ /* 0x0100620000101400 */
[----:B------:R-:W-:Y:S05]  /*6ae0*/  BRA `(.L_x_4710) ;  /* 0x0000000800fc7947 */ /* 0x000fea0003800000 */
.L_x_4740:
        /* <DEDUP_REMOVED lines=8> */
.L_x_4747:
[----:B------:R-:W4:Y:S02]  /*6b70*/  LDG.E.U16 R4, desc[UR36][R4.64] ;  /* 0x0000002404047981 */ /* 0x000f24000c1e1500 */
[----:B----4-:R-:W-:Y:S01]  /*6b80*/  HADD2.F32 R23, -RZ, R4.H0_H0 ;  /* 0x20000004ff177230 */ /* 0x010fe20000004100 */
[----:B------:R-:W-:Y:S06]  /*6b90*/  BRA `(.L_x_4710) ;  /* 0x0000000800d07947 */ /* 0x000fec0003800000 */
.L_x_4746:
        /* <DEDUP_REMOVED lines=8> */
.L_x_4749:
[----:B------:R-:W4:Y:S02]  /*6c20*/  LDG.E.U16 R4, desc[UR36][R4.64] ;  /* 0x0000002404047981 */ /* 0x000f24000c1e1500 */
[----:B----4-:R-:W-:Y:S01]  /*6c30*/  HADD2.F32 R23, -RZ, R4.H0_H0 ;  /* 0x20000004ff177230 */ /* 0x010fe20000004100 */
[----:B------:R-:W-:Y:S06]  /*6c40*/  BRA `(.L_x_4710) ;  /* 0x0000000800a47947 */ /* 0x000fec0003800000 */
.L_x_4748:
        /* <DEDUP_REMOVED lines=11> */
.L_x_4739:
        /* <DEDUP_REMOVED lines=12> */
.L_x_4752:
        /* <DEDUP_REMOVED lines=11> */
.L_x_4751:
        /* <DEDUP_REMOVED lines=25> */
.L_x_4754:
        /* <DEDUP_REMOVED lines=12> */
.L_x_4753:
[----:B------:R-:W4:Y:S02]  /*70c0*/  LDG.E.U16 R4, desc[UR36][R4.64] ;  /* 0x0000002404047981 */ /* 0x000f24000c1e1500 */
[----:B----4-:R-:W-:Y:S01]  /*70d0*/  IMAD.U32 R23, R4, 0x10000, RZ ;  /* 0x0001000004177824 */ /* 0x010fe200078e00ff */
[----:B------:R-:W-:Y:S06]  /*70e0*/  BRA `(.L_x_4710) ;  /* 0x00000004007c7947 */ /* 0x000fec0003800000 */
.L_x_4750:
        /* <DEDUP_REMOVED lines=11> */
.L_x_4757:
[----:B------:R-:W4:Y:S02]  /*71a0*/  LDG.E.U8 R4, desc[UR36][R4.64] ;  /* 0x0000002404047981 */ /* 0x000f24000c1e1100 */
        /* <DEDUP_REMOVED lines=18> */
.L_x_4759:
[----:B------:R-:W-:Y:S05]  /*72d0*/  BSYNC.RECONVERGENT B0 ;  /* 0x0000000000007941 */ /* 0x000fea0003800200 */
.L_x_4758:
[----:B------:R-:W-:Y:S01]  /*72e0*/  IMAD.SHL.U32 R0, R0, 0x100000, RZ ;  /* 0x0010000000007824 */ /* 0x000fe200078e00ff */
[----:B------:R-:W-:-:S04]  /*72f0*/  LEA R3, R3, 0x3b800000, 0x17 ;  /* 0x3b80000003037811 */ /* 0x000fc800078eb8ff */
[----:B------:R-:W-:Y:S01]  /*7300*/  LOP3.LUT R23, R3, R0, R23, 0xfe, !PT ;  /* 0x0000000003177212 */ /* 0x000fe200078efe17 */
[----:B------:R-:W-:Y:S06]  /*7310*/  BRA `(.L_x_4710) ;  /* 0x0000000000f07947 */ /* 0x000fec0003800000 */
.L_x_4756:
        /* <DEDUP_REMOVED lines=19> */
.L_x_4761:
[----:B------:R-:W-:Y:S05]  /*7450*/  BSYNC.RECONVERGENT B0 ;  /* 0x0000000000007941 */ /* 0x000fea0003800200 */
.L_x_4760:
[----:B------:R-:W-:Y:S01]  /*7460*/  IMAD.SHL.U32 R0, R0, 0x200000, RZ ;  /* 0x0020000000007824 */ /* 0x000fe200078e00ff */
[----:B------:R-:W-:-:S04]  /*7470*/  LEA R3, R3, 0x37800000, 0x17 ;  /* 0x3780000003037811 */ /* 0x000fc800078eb8ff */
[----:B------:R-:W-:Y:S01]  /*7480*/  LOP3.LUT R23, R3, R0, R23, 0xfe, !PT ;  /* 0x0000000003177212 */ /* 0x000fe200078efe17 */
[----:B------:R-:W-:Y:S06]  /*7490*/  BRA `(.L_x_4710) ;  /* 0x0000000000907947 */ /* 0x000fec0003800000 */
.L_x_4755:
        /* <DEDUP_REMOVED lines=14> */
.L_x_4743:
[----:B------:R-:W-:Y:S01]  /*7580*/  MOV R14, 0x0 ;  /* 0x00000000000e7802 */ /* 0x000fe20000000f00 */
[----:B------:R-:W0:Y:S01]  /*7590*/  LDCU.64 UR4, c[0x4][0x128] ;  /* 0x01002500ff0477ac */ /* 0x000e220008000a00 */
[----:B------:R-:W-:Y:S02]  /*75a0*/  IMAD.MOV.U32 R8, RZ, RZ, 0x4e ;  /* 0x0000004eff087424 */ /* 0x000fe400078e00ff */
[----:B------:R-:W-:Y:S01]  /*75b0*/  IMAD.MOV.U32 R12, RZ, RZ, 0x1 ;  /* 0x00000001ff0c7424 */ /* 0x000fe200078e00ff */
[----:B------:R-:W1:Y:S01]  /*75c0*/  LDCU.64 UR6, c[0x4][0x130] ;  /* 0x01002600ff0677ac */ /* 0x000e620008000a00 */
[----:B------:R-:W4:Y:S01]  /*75d0*/  LDC.64 R14, c[0x4][R14] ;  /* 0x010000000e0e7b82 */ /* 0x000f220000000a00 */
[----:B------:R-:W-:Y:S01]  /*75e0*/  IMAD.MOV.U32 R13, RZ, RZ, RZ ;  /* 0x000000ffff0d7224 */ /* 0x000fe200078e00ff */
[----:B------:R-:W2:Y:S01]  /*75f0*/  LDCU.64 UR8, c[0x4][0x18] ;  /* 0x01000300ff0877ac */ /* 0x000ea20008000a00 */
[----:B0-----:R-:W-:Y:S02]  /*7600*/  IMAD.U32 R4, RZ, RZ, UR4 ;  /* 0x00000004ff047e24 */ /* 0x001fe4000f8e00ff */
[----:B------:R-:W-:-:S02]  /*7610*/  IMAD.U32 R5, RZ, RZ, UR5 ;  /* 0x00000005ff057e24 */ /* 0x000fc4000f8e00ff */
[----:B-1----:R-:W-:Y:S02]  /*7620*/  IMAD.U32 R6, RZ, RZ, UR6 ;  /* 0x00000006ff067e24 */ /* 0x002fe4000f8e00ff */
[----:B------:R-:W-:Y:S02]  /*7630*/  IMAD.U32 R7, RZ, RZ, UR7 ;  /* 0x00000007ff077e24 */ /* 0x000fe4000f8e00ff */
[----:B--2---:R-:W-:Y:S02]  /*7640*/  IMAD.U32 R10, RZ, RZ, UR8 ;  /* 0x00000008ff0a7e24 */ /* 0x004fe4000f8e00ff */
[----:B------:R-:W-:-:S07]  /*7650*/  IMAD.U32 R11, RZ, RZ, UR9 ;  /* 0x00000009ff0b7e24 */ /* 0x000fce000f8e00ff */
[----:B------:R-:W-:-:S07]  /*7660*/  LEPC R20, `(.L_x_4764) ;  /* 0x000000001014794e */ /* 0x000fce0000000000 */
[----:B---345:R-:W-:Y:S05]  /*7670*/  CALL.ABS.NOINC R14 ;  /* 0x000000000e007343 */ /* 0x038fea0003c00000 */
.L_x_4764:
[----:B------:R-:W-:Y:S05]  /*7680*/  BRA `(.L_x_4710) ;  /* 0x0000000000147947 */ /* 0x000fea0003800000 */
.L_x_4763:
[----:B------:R-:W4:Y:S02]  /*7690*/  LDG.E.64 R4, desc[UR36][R4.64] ;  /* 0x0000002404047981 */ /* 0x000f24000c1e1b00 */
[----:B----4-:R0:W1:Y:S02]  /*76a0*/  I2F.U64 R23, R4 ;  /* 0x0000000400177312 */ /* 0x0100640000301000 */
[----:B01----:R-:W-:Y:S05]  /*76b0*/  BRA `(.L_x_4710) ;  /* 0x0000000000087947 */ /* 0x003fea0003800000 */
.L_x_4762:
[----:B------:R-:W4:Y:S02]  /*76c0*/  LDG.E R4, desc[UR36][R4.64] ;  /* 0x0000002404047981 */ /* 0x000f24000c1e1900 */
[----:B----4-:R-:W-:-:S07]  /*76d0*/  I2FP.F32.U32 R23, R4 ;  /* 0x0000000400177245 */ /* 0x010fce0000201000 */
.L_x_4710:
[----:B------:R-:W-:Y:S05]  /*76e0*/  BSYNC.RECONVERGENT B7 ;  /* 0x0000000000077941 */ /* 0x000fea0003800200 */
.L_x_4709:
[----:B------:R-:W0:Y:S01]  /*76f0*/  LDC.U8 R16, c[0x0][0x3b0] ;  /* 0x0000ec00ff107b82 */ /* 0x000e220000000000 */
[----:B------:R-:W-:Y:S01]  /*7700*/  ISETP.GE.AND P0, PT, R19, R17, PT ;  /* 0x000000111300720c */ /* 0x000fe20003f06270 */
[----:B------:R-:W-:Y:S04]  /*7710*/  BSSY.RECONVERGENT B7, `(.L_x_4765) ;  /* 0x00002bb000077945 */ /* 0x000fe80003800200 */
[----:B------:R-:W-:Y:S01]  /*7720*/  BSSY.RELIABLE B6, `(.L_x_4766) ;  /* 0x00001d5000067945 */ /* 0x000fe20003800100 */
[----:B012345:R-:W-:Y:S02]  /*7730*/  LOP3.LUT R4, R29, 0x80000000, R26, 0xb8, !PT ;  /* 0x800000001d047812 */ /* 0x03ffe400078eb81a */
[----:B------:R-:W-:Y:S02]  /*7740*/  LOP3.LUT R22, R22, 0x80000000, R27, 0xb8, !PT ;  /* 0x8000000016167812 */ /* 0x000fe400078eb81b */
[----:B------:R-:W-:-:S02]  /*7750*/  LOP3.LUT R24, R24, 0x80000000, R25, 0xb8, !PT ;  /* 0x8000000018187812 */ /* 0x000fc400078eb819 */
[----:B------:R-:W-:Y:S01]  /*7760*/  LOP3.LUT R18, R18, 0x80000000, R23, 0xb8, !PT ;  /* 0x8000000012127812 */ /* 0x000fe200078eb817 */
[----:B------:R-:W-:Y:S06]  /*7770*/  @P0 BRA `(.L_x_4767) ;  /* 0x0000001c00300947 */ /* 0x000fec0003800000 */
[----:B------:R-:W0:Y:S01]  /*7780*/  LDCU UR4, c[0x0][0x3b4] ;  /* 0x00007680ff0477ac */ /* 0x000e220008000800 */
[----:B------:R-:W1:Y:S01]  /*7790*/  LDC.64 R8, c[0x0][0x388] ;  /* 0x0000e200ff087b82 */ /* 0x000e620000000a00 */
[----:B------:R-:W-:Y:S01]  /*77a0*/  IMAD R0, R2, 0x200, R19 ;  /* 0x0000020002007824 */ /* 0x000fe200078e0213 */
[----:B------:R-:W-:Y:S01]  /*77b0*/  PRMT R5, R16, 0x9910, RZ ;  /* 0x0000991010057816 */ /* 0x000fe200000000ff */
[----:B------:R-:W-:Y:S02]  /*77c0*/  VIADD R19, R19, 0x80 ;  /* 0x0000008013137836 */ /* 0x000fe40000000000 */
        /* <DEDUP_REMOVED lines=14> */
[----:B------:R-:W0:Y:S02]  /*78b0*/  F2I.FTZ.TRUNC.NTZ R3, R4 ;  /* 0x0000000400037305 */ /* 0x000e24000021f100 */
[----:B0-----:R0:W-:Y:S01]  /*78c0*/  STG.E.U8 desc[UR36][R8.64], R3 ;  /* 0x0000000308007986 */ /* 0x0011e2000c101124 */
[----:B------:R-:W-:Y:S05]  /*78d0*/  BRA `(.L_x_4773) ;  /* 0x0000000c003c7947 */ /* 0x000fea0003800000 */
.L_x_4771:
[----:B------:R-:W0:Y:S02]  /*78e0*/  F2I.S64.TRUNC R4, R4 ;  /* 0x0000000400047311 */ /* 0x000e24000020d900 */
[----:B0-----:R-:W-:-:S05]  /*78f0*/  IMAD.MOV.U32 R3, RZ, RZ, R4 ;  /* 0x000000ffff037224 */ /* 0x001fca00078e0004 */
[----:B------:R0:W-:Y:S01]  /*7900*/  STG.E.U8 desc[UR36][R8.64], R3 ;  /* 0x0000000308007986 */ /* 0x0001e2000c101124 */
[----:B------:R-:W-:Y:S05]  /*7910*/  BRA `(.L_x_4773) ;  /* 0x0000000c002c7947 */ /* 0x000fea0003800000 */
.L_x_4770:
[----:B------:R-:W-:-:S13]  /*7920*/  ISETP.NE.AND P0, PT, R0, 0x2, PT ;  /* 0x000000020000780c */ /* 0x000fda0003f05270 */
[----:B------:R-:W-:Y:S05]  /*7930*/  @!P0 BRA `(.L_x_4774) ;  /* 0x0000000000288947 */ /* 0x000fea0003800000 */
[----:B------:R-:W-:-:S13]  /*7940*/  ISETP.NE.AND P0, PT, R0, 0x3, PT ;  /* 0x000000030000780c */ /* 0x000fda0003f05270 */
[----:B------:R-:W-:Y:S05]  /*7950*/  @!P0 BRA `(.L_x_4775) ;  /* 0x0000000000148947 */ /* 0x000fea0003800000 */
[----:B------:R-:W-:-:S13]  /*7960*/  ISETP.NE.AND P0, PT, R0, 0x4, PT ;  /* 0x000000040000780c */ /* 0x000fda0003f05270 */
[----:B------:R-:W-:Y:S05]  /*7970*/  @P0 BRA `(.L_x_4772) ;  /* 0x0000000800800947 */ /* 0x000fea0003800000 */
[----:B------:R-:W0:Y:S02]  /*7980*/  F2I.S64.TRUNC R4, R4 ;  /* 0x0000000400047311 */ /* 0x000e24000020d900 */
[----:B0-----:R0:W-:Y:S01]  /*7990*/  STG.E.64 desc[UR36][R8.64], R4 ;  /* 0x0000000408007986 */ /* 0x0011e2000c101b24 */
[----:B------:R-:W-:Y:S05]  /*79a0*/  BRA `(.L_x_4773) ;  /* 0x0000000c00087947 */ /* 0x000fea0003800000 */
.L_x_4775:
[----:B------:R-:W0:Y:S02]  /*79b0*/  F2I.FTZ.TRUNC.NTZ R3, R4 ;  /* 0x0000000400037305 */ /* 0x000e24000021f100 */
[----:B0-----:R0:W-:Y:S01]  /*79c0*/  STG.E desc[UR36][R8.64], R3 ;  /* 0x0000000308007986 */ /* 0x0011e2000c101924 */
[----:B------:R-:W-:Y:S05]  /*79d0*/  BRA `(.L_x_4773) ;  /* 0x0000000800fc7947 */ /* 0x000fea0003800000 */
.L_x_4774:
[----:B------:R-:W0:Y:S02]  /*79e0*/  F2I.FTZ.TRUNC.NTZ R3, R4 ;  /* 0x0000000400037305 */ /* 0x000e24000021f100 */
[----:B0-----:R0:W-:Y:S01]  /*79f0*/  STG.E.U16 desc[UR36][R8.64], R3 ;  /* 0x0000000308007986 */ /* 0x0011e2000c101524 */
[----:B------:R-:W-:Y:S05]  /*7a00*/  BRA `(.L_x_4773) ;  /* 0x0000000800f07947 */ /* 0x000fea0003800000 */
.L_x_4769:
[----:B------:R-:W-:-:S13]  /*7a10*/  ISETP.GT.AND P0, PT, R0, 0x6, PT ;  /* 0x000000060000780c */ /* 0x000fda0003f04270 */
[----:B------:R-:W-:Y:S05]  /*7a20*/  @P0 BRA `(.L_x_4776) ;  /* 0x0000000000240947 */ /* 0x000fea0003800000 */
[----:B------:R-:W-:-:S13]  /*7a30*/  ISETP.NE.AND P0, PT, R0, 0x5, PT ;  /* 0x000000050000780c */ /* 0x000fda0003f05270 */
[----:B------:R-:W-:Y:S05]  /*7a40*/  @!P0 BRA `(.L_x_4777) ;  /* 0x0000000000108947 */ /* 0x000fea0003800000 */
[----:B------:R-:W-:-:S13]  /*7a50*/  ISETP.NE.AND P0, PT, R0, 0x6, PT ;  /* 0x000000060000780c */ /* 0x000fda0003f05270 */
[----:B------:R-:W-:Y:S05]  /*7a60*/  @P0 BRA `(.L_x_4772) ;  /* 0x0000000800440947 */ /* 0x000fea0003800000 */
[----:B------:R3:W-:Y:S01]  /*7a70*/  STG.E desc[UR36][R8.64], R4 ;  /* 0x0000000408007986 */ /* 0x0007e2000c101924 */
[----:B------:R-:W-:Y:S05]  /*7a80*/  BRA `(.L_x_4773) ;  /* 0x0000000800d07947 */ /* 0x000fea0003800000 */
.L_x_4777:
[----:B------:R-:W-:-:S05]  /*7a90*/  F2FP.F16.F32.PACK_AB R4, RZ, R4 ;  /* 0x00000004ff04723e */ /* 0x000fca00000000ff */
[----:B------:R4:W-:Y:S01]  /*7aa0*/  STG.E.U16 desc[UR36][R8.64], R4 ;  /* 0x0000000408007986 */ /* 0x0009e2000c101524 */
[----:B------:R-:W-:Y:S05]  /*7ab0*/  BRA `(.L_x_4773) ;  /* 0x0000000800c47947 */ /* 0x000fea0003800000 */
.L_x_4776:
[----:B------:R-:W-:-:S13]  /*7ac0*/  ISETP.NE.AND P0, PT, R0, 0x7, PT ;  /* 0x000000070000780c */ /* 0x000fda0003f05270 */
[----:B------:R-:W-:Y:S05]  /*7ad0*/  @!P0 BRA `(.L_x_4778) ;  /* 0x00000000002c8947 */ /* 0x000fea0003800000 */
[----:B------:R-:W-:-:S13]  /*7ae0*/  ISETP.NE.AND P0, PT, R0, 0x8, PT ;  /* 0x000000080000780c */ /* 0x000fda0003f05270 */
[----:B------:R-:W-:Y:S05]  /*7af0*/  @!P0 BRA `(.L_x_4779) ;  /* 0x0000000000148947 */ /* 0x000fea0003800000 */
[----:B------:R-:W-:-:S13]  /*7b00*/  ISETP.NE.AND P0, PT, R0, 0x9, PT ;  /* 0x000000090000780c */ /* 0x000fda0003f05270 */
[----:B------:R-:W-:Y:S05]  /*7b10*/  @P0 BRA `(.L_x_4772) ;  /* 0x0000000800180947 */ /* 0x000fea0003800000 */
[----:B------:R-:W-:-:S05]  /*7b20*/  IMAD.MOV.U32 R5, RZ, RZ, RZ ;  /* 0x000000ffff057224 */ /* 0x000fca00078e00ff */
[----:B------:R1:W-:Y:S01]  /*7b30*/  STG.E.64 desc[UR36][R8.64], R4 ;  /* 0x0000000408007986 */ /* 0x0003e2000c101b24 */
[----:B------:R-:W-:Y:S05]  /*7b40*/  BRA `(.L_x_4773) ;  /* 0x0000000800a07947 */ /* 0x000fea0003800000 */
.L_x_4779:
[----:B------:R-:W-:-:S04]  /*7b50*/  F2FP.F16.F32.PACK_AB R3, RZ, R4 ;  /* 0x00000004ff03723e */ /* 0x000fc800000000ff */
[----:B------:R-:W-:-:S05]  /*7b60*/  PRMT R3, R3, 0x5410, RZ ;  /* 0x0000541003037816 */ /* 0x000fca00000000ff */
[----:B------:R2:W-:Y:S01]  /*7b70*/  STG.E desc[UR36][R8.64], R3 ;  /* 0x0000000308007986 */ /* 0x0005e2000c101924 */
[----:B------:R-:W-:Y:S05]  /*7b80*/  BRA `(.L_x_4773) ;  /* 0x0000000800907947 */ /* 0x000fea0003800000 */
.L_x_4778:
[----:B------:R-:W-:-:S06]  /*7b90*/  FMUL.FTZ R4, R4, 1 ;  /* 0x3f80000004047820 */ /* 0x000fcc0000410000 */
[----:B------:R-:W0:Y:S02]  /*7ba0*/  F2F.F64.F32 R4, R4 ;  /* 0x0000000400047310 */ /* 0x000e240000201800 */
[----:B0-----:R0:W-:Y:S01]  /*7bb0*/  STG.E.64 desc[UR36][R8.64], R4 ;  /* 0x0000000408007986 */ /* 0x0011e2000c101b24 */
[----:B------:R-:W-:Y:S05]  /*7bc0*/  BRA `(.L_x_4773) ;  /* 0x0000000800807947 */ /* 0x000fea0003800000 */
.L_x_4768:
        /* <DEDUP_REMOVED lines=8> */
[----:B------:R-:W-:-:S04]  /*7c50*/  FSETP.NEU.FTZ.AND P0, PT, R4, RZ, PT ;  /* 0x000000ff0400720b */ /* 0x000fc80003f1d000 */
[----:B------:R-:W-:-:S05]  /*7c60*/  SEL R3, RZ, 0x1, !P0 ;  /* 0x00000001ff037807 */ /* 0x000fca0004000000 */
[----:B------:R0:W-:Y:S01]  /*7c70*/  STG.E.U8 desc[UR36][R8.64], R3 ;  /* 0x0000000308007986 */ /* 0x0001e2000c101124 */
[----:B------:R-:W-:Y:S05]  /*7c80*/  BRA `(.L_x_4773) ;  /* 0x0000000800507947 */ /* 0x000fea0003800000 */
.L_x_4782:
[----:B------:R-:W-:Y:S01]  /*7c90*/  FMUL.FTZ R4, R4, 1 ;  /* 0x3f80000004047820 */ /* 0x000fe20000410000 */
[----:B------:R-:W-:-:S05]  /*7ca0*/  CS2R R6, SRZ ;  /* 0x0000000000067805 */ /* 0x000fca000001ff00 */
[----:B------:R-:W0:Y:S02]  /*7cb0*/  F2F.F64.F32 R4, R4 ;  /* 0x0000000400047310 */ /* 0x000e240000201800 */
[----:B0-----:R0:W-:Y:S01]  /*7cc0*/  STG.E.128 desc[UR36][R8.64], R4 ;  /* 0x0000000408007986 */ /* 0x0011e2000c101d24 */
[----:B------:R-:W-:Y:S05]  /*7cd0*/  BRA `(.L_x_4773) ;  /* 0x00000008003c7947 */ /* 0x000fea0003800000 */
.L_x_4781:
[----:B------:R-:W-:-:S13]  /*7ce0*/  ISETP.NE.AND P0, PT, R0, 0xf, PT ;  /* 0x0000000f0000780c */ /* 0x000fda0003f05270 */
[----:B------:R-:W-:Y:S05]  /*7cf0*/  @!P0 BRA `(.L_x_4783) ;  /* 0x0000000000988947 */ /* 0x000fea0003800000 */
[----:B------:R-:W-:-:S13]  /*7d00*/  ISETP.NE.AND P0, PT, R0, 0x17, PT ;  /* 0x000000170000780c */ /* 0x000fda0003f05270 */
[----:B------:R-:W-:Y:S05]  /*7d10*/  @!P0 BRA `(.L_x_4784) ;  /* 0x0000000000488947 */ /* 0x000fea0003800000 */
[----:B------:R-:W-:-:S13]  /*7d20*/  ISETP.NE.AND P0, PT, R0, 0x18, PT ;  /* 0x000000180000780c */ /* 0x000fda0003f05270 */
[----:B------:R-:W-:Y:S05]  /*7d30*/  @P0 BRA `(.L_x_4772) ;  /* 0x0000000400900947 */ /* 0x000fea0003800000 */
[----:B------:R-:W-:Y:S01]  /*7d40*/  LOP3.LUT R6, R4, 0x7fffffff, RZ, 0xc0, !PT ;  /* 0x7fffffff04067812 */ /* 0x000fe200078ec0ff */
[----:B------:R-:W-:Y:S01]  /*7d50*/  BSSY.RECONVERGENT B0, `(.L_x_4785) ;  /* 0x000000b000007945 */ /* 0x000fe20003800200 */
[----:B------:R-:W-:Y:S01]  /*7d60*/  SHF.R.U32.HI R5, RZ, 0x18, R4 ;  /* 0x00000018ff057819 */ /* 0x000fe20000011604 */
[----:B------:R-:W-:Y:S01]  /*7d70*/  IMAD.MOV.U32 R0, RZ, RZ, 0x7f ;  /* 0x0000007fff007424 */ /* 0x000fe200078e00ff */
        /* <DEDUP_REMOVED lines=8> */
.L_x_4786:
[----:B------:R-:W-:Y:S05]  /*7e00*/  BSYNC.RECONVERGENT B0 ;  /* 0x0000000000007941 */ /* 0x000fea0003800200 */
.L_x_4785:
[----:B------:R-:W-:-:S05]  /*7e10*/  LOP3.LUT R5, R0, 0x80, R5, 0xf8, !PT ;  /* 0x0000008000057812 */ /* 0x000fca00078ef805 */
[----:B------:R0:W-:Y:S01]  /*7e20*/  STG.E.U8 desc[UR36][R8.64], R5 ;  /* 0x0000000508007986 */ /* 0x0001e2000c101124 */
[----:B------:R-:W-:Y:S05]  /*7e30*/  BRA `(.L_x_4773) ;  /* 0x0000000400e47947 */ /* 0x000fea0003800000 */
.L_x_4784:
        /* <DEDUP_REMOVED lines=14> */
.L_x_4788:
[----:B------:R-:W-:Y:S05]  /*7f20*/  BSYNC.RECONVERGENT B0 ;  /* 0x0000000000007941 */ /* 0x000fea0003800200 */
.L_x_4787:
[----:B------:R-:W-:-:S05]  /*7f30*/  LOP3.LUT R3, R0, 0x80, R7, 0xf8, !PT ;  /* 0x0000008000037812 */ /* 0x000fca00078ef807 */
[----:B------:R0:W-:Y:S01]  /*7f40*/  STG.E.U8 desc[UR36][R8.64], R3 ;  /* 0x0000000308007986 */ /* 0x0001e2000c101124 */
[----:B------:R-:W-:Y:S05]  /*7f50*/  BRA `(.L_x_4773) ;  /* 0x00000004009c7947 */ /* 0x000fea0003800000 */
.L_x_4783:
[----:B------:R-:W-:-:S05]  /*7f60*/  F2FP.BF16.F32.PACK_AB R4, RZ, R4 ;  /* 0x00000004ff04723e */ /* 0x000fca00000010ff */
[----:B------:R0:W-:Y:S01]  /*7f70*/  STG.E.U16 desc[UR36][R8.64], R4 ;  /* 0x0000000408007986 */ /* 0x0001e2000c101524 */
[----:B------:R-:W-:Y:S05]  /*7f80*/  BRA `(.L_x_4773) ;  /* 0x0000000400907947 */ /* 0x000fea0003800000 */
.L_x_4780:
        /* <DEDUP_REMOVED lines=8> */
[----:B------:R-:W0:Y:S02]  /*8010*/  F2I.FTZ.U32.TRUNC.NTZ R3, R4 ;  /* 0x0000000400037305 */ /* 0x000e24000021f000 */
[----:B0-----:R0:W-:Y:S01]  /*8020*/  STG.E.U16 desc[UR36][R8.64], R3 ;  /* 0x0000000308007986 */ /* 0x0011e2000c101524 */
[----:B------:R-:W-:Y:S05]  /*8030*/  BRA `(.L_x_4773) ;  /* 0x0000000400647947 */ /* 0x000fea0003800000 */
.L_x_4791:
        /* <DEDUP_REMOVED lines=12> */
.L_x_4794:
[----:B------:R-:W-:-:S04]  /*8100*/  SHF.R.U32.HI R0, RZ, 0x14, R4 ;  /* 0x00000014ff007819 */ /* 0x000fc80000011604 */
[----:B------:R-:W-:-:S04]  /*8110*/  LOP3.LUT R3, R0, 0x1, RZ, 0xc0, !PT ;  /* 0x0000000100037812 */ /* 0x000fc800078ec0ff */
[----:B------:R-:W-:-:S04]  /*8120*/  IADD3 R0, PT, PT, R4, 0x487ffff, R3 ;  /* 0x0487ffff04007810 */ /* 0x000fc80007ffe003 */
[----:B------:R-:W-:-:S04]  /*8130*/  SHF.R.U32.HI R0, RZ, 0x14, R0 ;  /* 0x00000014ff007819 */ /* 0x000fc80000011600 */
[----:B------:R-:W-:-:S07]  /*8140*/  LOP3.LUT R3, R0, 0xff, RZ, 0xc0, !PT ;  /* 0x000000ff00037812 */ /* 0x000fce00078ec0ff */
.L_x_4795:
[----:B------:R-:W-:-:S04]  /*8150*/  SHF.R.U32.HI R4, RZ, 0x18, R4 ;  /* 0x00000018ff047819 */ /* 0x000fc80000011604 */
[----:B------:R-:W-:-:S04]  /*8160*/  LOP3.LUT R3, R3, 0x80, R4, 0xf8, !PT ;  /* 0x0000008003037812 */ /* 0x000fc800078ef804 */
[----:B------:R-:W-:-:S07]  /*8170*/  PRMT R0, R3, 0x7610, R0 ;  /* 0x0000761003007816 */ /* 0x000fce0000000000 */
.L_x_4793:
[----:B------:R-:W-:Y:S05]  /*8180*/  BSYNC.RECONVERGENT B0 ;  /* 0x0000000000007941 */ /* 0x000fea0003800200 */
.L_x_4792:
[----:B------:R0:W-:Y:S01]  /*8190*/  STG.E.U8 desc[UR36][R8.64], R0 ;  /* 0x0000000008007986 */ /* 0x0001e2000c101124 */
[----:B------:R-:W-:Y:S05]  /*81a0*/  BRA `(.L_x_4773) ;  /* 0x0000000400087947 */ /* 0x000fea0003800000 */
.L_x_4790:
        /* <DEDUP_REMOVED lines=12> */
.L_x_4798:
[----:B------:R-:W-:-:S04]  /*8270*/  SHF.R.U32.HI R0, RZ, 0x15, R4 ;  /* 0x00000015ff007819 */ /* 0x000fc80000011604 */
[----:B------:R-:W-:-:S04]  /*8280*/  LOP3.LUT R3, R0, 0x1, RZ, 0xc0, !PT ;  /* 0x0000000100037812 */ /* 0x000fc800078ec0ff */
[----:B------:R-:W-:-:S04]  /*8290*/  IADD3 R0, PT, PT, R4, 0x88fffff, R3 ;  /* 0x088fffff04007810 */ /* 0x000fc80007ffe003 */
[----:B------:R-:W-:-:S04]  /*82a0*/  SHF.R.U32.HI R0, RZ, 0x15, R0 ;  /* 0x00000015ff007819 */ /* 0x000fc80000011600 */
[----:B------:R-:W-:-:S07]  /*82b0*/  LOP3.LUT R3, R0, 0xff, RZ, 0xc0, !PT ;  /* 0x000000ff00037812 */ /* 0x000fce00078ec0ff */
.L_x_4799:
[----:B------:R-:W-:-:S04]  /*82c0*/  SHF.R.U32.HI R4, RZ, 0x18, R4 ;  /* 0x00000018ff047819 */ /* 0x000fc80000011604 */
[----:B------:R-:W-:-:S04]  /*82d0*/  LOP3.LUT R3, R3, 0x80, R4, 0xf8, !PT ;  /* 0x0000008003037812 */ /* 0x000fc800078ef804 */
[----:B------:R-:W-:-:S07]  /*82e0*/  PRMT R0, R3, 0x7610, R0 ;  /* 0x0000761003007816 */ /* 0x000fce0000000000 */
.L_x_4797:
[----:B------:R-:W-:Y:S05]  /*82f0*/  BSYNC.RECONVERGENT B0 ;  /* 0x0000000000007941 */ /* 0x000fea0003800200 */
.L_x_4796:
[----:B------:R0:W-:Y:S01]  /*8300*/  STG.E.U8 desc[UR36][R8.64], R0 ;  /* 0x0000000008007986 */ /* 0x0001e2000c101124 */
[----:B------:R-:W-:Y:S05]  /*8310*/  BRA `(.L_x_4773) ;  /* 0x0000000000ac7947 */ /* 0x000fea0003800000 */
.L_x_4789:
[----:B------:R-:W-:-:S13]  /*8320*/  ISETP.NE.AND P0, PT, R0, 0x1c, PT ;  /* 0x0000001c0000780c */ /* 0x000fda0003f05270 */
[----:B------:R-:W-:Y:S05]  /*8330*/  @!P0 BRA `(.L_x_4800) ;  /* 0x00000000009c8947 */ /* 0x000fea0003800000 */
[----:B------:R-:W-:-:S13]  /*8340*/  ISETP.NE.AND P0, PT, R0, 0x1d, PT ;  /* 0x0000001d0000780c */ /* 0x000fda0003f05270 */
[----:B------:R-:W-:Y:S05]  /*8350*/  @!P0 BRA `(.L_x_4801) ;  /* 0x0000000000888947 */ /* 0x000fea0003800000 */
[----:B------:R-:W-:-:S13]  /*8360*/  ISETP.NE.AND P0, PT, R0, 0x2c, PT ;  /* 0x0000002c0000780c */ /* 0x000fda0003f05270 */
[----:B------:R-:W-:Y:S05]  /*8370*/  @!P0 BRA `(.L_x_4802) ;  /* 0x0000000000448947 */ /* 0x000fea0003800000 */
.L_x_4772:
        /* <DEDUP_REMOVED lines=16> */
.L_x_4803:
[----:B------:R-:W-:Y:S05]  /*8480*/  BRA `(.L_x_4773) ;  /* 0x0000000000507947 */ /* 0x000fea0003800000 */
.L_x_4802:
        /* <DEDUP_REMOVED lines=15> */
.L_x_4801:
[----:B------:R-:W0:Y:S02]  /*8580*/  F2I.U64.TRUNC R4, R4 ;  /* 0x0000000400047311 */ /* 0x000e24000020d800 */
[----:B0-----:R0:W-:Y:S01]  /*8590*/  STG.E.64 desc[UR36][R8.64], R4 ;  /* 0x0000000408007986 */ /* 0x0011e2000c101b24 */
[----:B------:R-:W-:Y:S05]  /*85a0*/  BRA `(.L_x_4773) ;  /* 0x0000000000087947 */ /* 0x000fea0003800000 */
.L_x_4800:
[----:B------:R-:W0:Y:S02]  /*85b0*/  F2I.FTZ.U32.TRUNC.NTZ R3, R4 ;  /* 0x0000000400037305 */ /* 0x000e24000021f000 */
[----:B0-----:R0:W-:Y:S02]  /*85c0*/  STG.E desc[UR36][R8.64], R3 ;  /* 0x0000000308007986 */ /* 0x0011e4000c101924 */
.L_x_4773:
[----:B------:R-:W-:-:S13]  /*85d0*/  ISETP.GE.AND P0, PT, R19, R17, PT ;  /* 0x000000111300720c */ /* 0x000fda0003f06270 */
[----:B------:R-:W-:Y:S05]  /*85e0*/  @P0 BREAK.RELIABLE B6 ;  /* 0x0000000000060942 */ /* 0x000fea0003800100 */
        /* <DEDUP_REMOVED lines=22> */
.L_x_4808:
[----:B------:R-:W0:Y:S02]  /*8750*/  F2I.S64.TRUNC R22, R22 ;  /* 0x0000001600167311 */ /* 0x000e24000020d900 */
[----:B0-----:R-:W-:-:S05]  /*8760*/  IMAD.MOV.U32 R3, RZ, RZ, R22 ;  /* 0x000000ffff037224 */ /* 0x001fca00078e0016 */
[----:B------:R0:W-:Y:S01]  /*8770*/  STG.E.U8 desc[UR36][R8.64], R3 ;  /* 0x0000000308007986 */ /* 0x0001e2000c101124 */
[----:B------:R-:W-:Y:S05]  /*8780*/  BRA `(.L_x_4810) ;  /* 0x0000000c00287947 */ /* 0x000fea0003800000 */
.L_x_4807:
        /* <DEDUP_REMOVED lines=9> */
.L_x_4812:
[----:B------:R-:W0:Y:S02]  /*8820*/  F2I.FTZ.TRUNC.NTZ R3, R22 ;  /* 0x0000001600037305 */ /* 0x000e24000021f100 */
[----:B0-----:R0:W-:Y:S01]  /*8830*/  STG.E desc[UR36][R8.64], R3 ;  /* 0x0000000308007986 */ /* 0x0011e2000c101924 */
[----:B------:R-:W-:Y:S05]  /*8840*/  BRA `(.L_x_4810) ;  /* 0x0000000800f87947 */ /* 0x000fea0003800000 */
.L_x_4811:
[----:B------:R-:W0:Y:S02]  /*8850*/  F2I.FTZ.TRUNC.NTZ R3, R22 ;  /* 0x0000001600037305 */ /* 0x000e24000021f100 */
[----:B0-----:R0:W-:Y:S01]  /*8860*/  STG.E.U16 desc[UR36][R8.64], R3 ;  /* 0x0000000308007986 */ /* 0x0011e2000c101524 */
[----:B------:R-:W-:Y:S05]  /*8870*/  BRA `(.L_x_4810) ;  /* 0x0000000800ec7947 */ /* 0x000fea0003800000 */
.L_x_4806:
        /* <DEDUP_REMOVED lines=8> */
.L_x_4814:
[----:B------:R-:W-:-:S05]  /*8900*/  F2FP.F16.F32.PACK_AB R22, RZ, R22 ;  /* 0x00000016ff16723e */ /* 0x000fca00000000ff */
[----:B------:R0:W-:Y:S01]  /*8910*/  STG.E.U16 desc[UR36][R8.64], R22 ;  /* 0x0000001608007986 */ /* 0x0001e2000c101524 */
[----:B------:R-:W-:Y:S05]  /*8920*/  BRA `(.L_x_4810) ;  /* 0x0000000800c07947 */ /* 0x000fea0003800000 */
.L_x_4813:
        /* <DEDUP_REMOVED lines=9> */
.L_x_4816:
[----:B------:R-:W-:-:S04]  /*89c0*/  F2FP.F16.F32.PACK_AB R3, RZ, R22 ;  /* 0x00000016ff03723e */ /* 0x000fc800000000ff */
[----:B------:R-:W-:-:S05]  /*89d0*/  PRMT R3, R3, 0x5410, RZ ;  /* 0x0000541003037816 */ /* 0x000fca00000000ff */
[----:B------:R0:W-:Y:S01]  /*89e0*/  STG.E desc[UR36][R8.64], R3 ;  /* 0x0000000308007986 */ /* 0x0001e2000c101924 */
[----:B------:R-:W-:Y:S05]  /*89f0*/  BRA `(.L_x_4810) ;  /* 0x00000008008c7947 */ /* 0x000fea0003800000 */
.L_x_4815:
[----:B------:R-:W-:-:S06]  /*8a00*/  FMUL.FTZ R4, R22, 1 ;  /* 0x3f80000016047820 */ /* 0x000fcc0000410000 */
[----:B------:R-:W0:Y:S02]  /*8a10*/  F2F.F64.F32 R4, R4 ;  /* 0x0000000400047310 */ /* 0x000e240000201800 */
[----:B0-----:R0:W-:Y:S01]  /*8a20*/  STG.E.64 desc[UR36][R8.64], R4 ;  /* 0x0000000408007986 */ /* 0x0011e2000c101b24 */
[----:B------:R-:W-:Y:S05]  /*8a30*/  BRA `(.L_x_4810) ;  /* 0x00000008007c7947 */ /* 0x000fea0003800000 */
.L_x_4805:
        /* <DEDUP_REMOVED lines=13> */
.L_x_4820:
        /* <DEDUP_REMOVED lines=16> */
.L_x_4823:
[----:B------:R-:W-:-:S04]  /*8c10*/  SHF.R.U32.HI R22, RZ, 0x18, R22 ;  /* 0x00000018ff167819 */ /* 0x000fc80000011616 */
[----:B------:R-:W-:-:S04]  /*8c20*/  LOP3.LUT R3, R3, 0x80, R22, 0xf8, !PT ;  /* 0x0000008003037812 */ /* 0x000fc800078ef816 */
[----:B------:R-:W-:-:S07]  /*8c30*/  PRMT R4, R3, 0x7610, R4 ;  /* 0x0000761003047816 */ /* 0x000fce0000000004 */
.L_x_4822:
[----:B------:R-:W-:Y:S05]  /*8c40*/  BSYNC.RECONVERGENT B0 ;  /* 0x0000000000007941 */ /* 0x000fea0003800200 */
.L_x_4821:
[----:B------:R0:W-:Y:S01]  /*8c50*/  STG.E.U8 desc[UR36][R8.64], R4 ;  /* 0x0000000408007986 */ /* 0x0001e2000c101124 */
[----:B------:R-:W-:Y:S05]  /*8c60*/  BRA `(.L_x_4810) ;  /* 0x0000000400f07947 */ /* 0x000fea0003800000 */
.L_x_4819:
        /* <DEDUP_REMOVED lines=16> */
.L_x_4826:
[----:B------:R-:W-:-:S04]  /*8d70*/  SHF.R.U32.HI R22, RZ, 0x18, R22 ;  /* 0x00000018ff167819 */ /* 0x000fc80000011616 */
[----:B------:R-:W-:-:S04]  /*8d80*/  LOP3.LUT R3, R3, 0x80, R22, 0xf8, !PT ;  /* 0x0000008003037812 */ /* 0x000fc800078ef816 */
[----:B------:R-:W-:-:S07]  /*8d90*/  PRMT R4, R3, 0x7610, R4 ;  /* 0x0000761003047816 */ /* 0x000fce0000000004 */
.L_x_4825:
[----:B------:R-:W-:Y:S05]  /*8da0*/  BSYNC.RECONVERGENT B0 ;  /* 0x0000000000007941 */ /* 0x000fea0003800200 */
.L_x_4824:
[----:B------:R0:W-:Y:S01]  /*8db0*/  STG.E.U8 desc[UR36][R8.64], R4 ;  /* 0x0000000408007986 */ /* 0x0001e2000c101124 */
[----:B------:R-:W-:Y:S05]  /*8dc0*/  BRA `(.L_x_4810) ;  /* 0x0000000400987947 */ /* 0x000fea0003800000 */
.L_x_4818:
[----:B------:R-:W-:-:S13]  /*8dd0*/  ISETP.NE.AND P0, PT, R0, 0x1c, PT ;  /* 0x0000001c0000780c */ /* 0x000fda0003f05270 */
[----:B------:R-:W-:Y:S05]  /*8de0*/  @!P0 BRA `(.L_x_4827) ;  /* 0x0000000000588947 */ /* 0x000fea0003800000 */
[----:B------:R-:W-:-:S13]  /*8df0*/  ISETP.NE.AND P0, PT, R0, 0x1d, PT ;  /* 0x0000001d0000780c */ /* 0x000fda0003f05270 */
[----:B------:R-:W-:Y:S05]  /*8e00*/  @!P0 BRA `(.L_x_4828) ;  /* 0x0000000000448947 */ /* 0x000fea0003800000 */
[----:B------:R-:W-:-:S13]  /*8e10*/  ISETP.NE.AND P0, PT, R0, 0x2c, PT ;  /* 0x0000002c0000780c */ /* 0x000fda0003f05270 */
[----:B------:R-:W-:Y:S05]  /*8e20*/  @P0 BRA `(.L_x_4809) ;  /* 0x0000000000a80947 */ /* 0x000fea0003800000 */
        /* <DEDUP_REMOVED lines=15> */
.L_x_4828:
[----:B------:R-:W0:Y:S02]  /*8f20*/  F2I.U64.TRUNC R22, R22 ;  /* 0x0000001600167311 */ /* 0x000e24000020d800 */
[----:B0-----:R0:W-:Y:S01]  /*8f30*/  STG.E.64 desc[UR36][R8.64], R22 ;  /* 0x0000001608007986 */ /* 0x0011e2000c101b24 */
[----:B------:R-:W-:Y:S05]  /*8f40*/  BRA `(.L_x_4810) ;  /* 0x0000000400387947 */ /* 0x000fea0003800000 */
.L_x_4827:
[----:B------:R-:W0:Y:S02]  /*8f50*/  F2I.FTZ.U32.TRUNC.NTZ R3, R22 ;  /* 0x0000001600037305 */ /* 0x000e24000021f000 */
[----:B0-----:R0:W-:Y:S01]  /*8f60*/  STG.E desc[UR36][R8.64], R3 ;  /* 0x0000000308007986 */ /* 0x0011e2000c101924 */
[----:B------:R-:W-:Y:S05]  /*8f70*/  BRA `(.L_x_4810) ;  /* 0x00000004002c7947 */ /* 0x000fea0003800000 */
.L_x_4817:
        /* <DEDUP_REMOVED lines=10> */
.L_x_4830:
[----:B------:R-:W-:Y:S01]  /*9020*/  FMUL.FTZ R4, R22, 1 ;  /* 0x3f80000016047820 */ /* 0x000fe20000410000 */
[----:B------:R-:W-:-:S05]  /*9030*/  CS2R R6, SRZ ;  /* 0x0000000000067805 */ /* 0x000fca000001ff00 */
[----:B------:R-:W0:Y:S02]  /*9040*/  F2F.F64.F32 R4, R4 ;  /* 0x0000000400047310 */ /* 0x000e240000201800 */
[----:B0-----:R4:W-:Y:S01]  /*9050*/  STG.E.128 desc[UR36][R8.64], R4 ;  /* 0x0000000408007986 */ /* 0x0019e2000c101d24 */
[----:B------:R-:W-:Y:S05]  /*9060*/  BRA `(.L_x_4810) ;  /* 0x0000000000f07947 */ /* 0x000fea0003800000 */
.L_x_4829:
[----:B------:R-:W-:-:S13]  /*9070*/  ISETP.NE.AND P0, PT, R0, 0xf, PT ;  /* 0x0000000f0000780c */ /* 0x000fda0003f05270 */
[----:B------:R-:W-:Y:S05]  /*9080*/  @!P0 BRA `(.L_x_4831) ;  /* 0x0000000000e08947 */ /* 0x000fea0003800000 */
[----:B------:R-:W-:-:S13]  /*9090*/  ISETP.NE.AND P0, PT, R0, 0x17, PT ;  /* 0x000000170000780c */ /* 0x000fda0003f05270 */
[----:B------:R-:W-:Y:S05]  /*90a0*/  @!P0 BRA `(.L_x_4832) ;  /* 0x00000000008c8947 */ /* 0x000fea0003800000 */
[----:B------:R-:W-:-:S13]  /*90b0*/  ISETP.NE.AND P0, PT, R0, 0x18, PT ;  /* 0x000000180000780c */ /* 0x000fda0003f05270 */
[----:B------:R-:W-:Y:S05]  /*90c0*/  @!P0 BRA `(.L_x_4833) ;  /* 0x0000000000448947 */ /* 0x000fea0003800000 */
.L_x_4809:
        /* <DEDUP_REMOVED lines=16> */
.L_x_4834:
[----:B------:R-:W-:Y:S05]  /*91d0*/  BRA `(.L_x_4810) ;  /* 0x0000000000947947 */ /* 0x000fea0003800000 */
.L_x_4833:
        /* <DEDUP_REMOVED lines=12> */
.L_x_4836:
[----:B------:R-:W-:Y:S05]  /*92a0*/  BSYNC.RECONVERGENT B0 ;  /* 0x0000000000007941 */ /* 0x000fea0003800200 */
.L_x_4835:
[----:B------:R-:W-:-:S05]  /*92b0*/  LOP3.LUT R3, R0, 0x80, R5, 0xf8, !PT ;  /* 0x0000008000037812 */ /* 0x000fca00078ef805 */
[----:B------:R2:W-:Y:S01]  /*92c0*/  STG.E.U8 desc[UR36][R8.64], R3 ;  /* 0x0000000308007986 */ /* 0x0005e2000c101124 */
[----:B------:R-:W-:Y:S05]  /*92d0*/  BRA `(.L_x_4810) ;  /* 0x0000000000547947 */ /* 0x000fea0003800000 */
.L_x_4832:
        /* <DEDUP_REMOVED lines=11> */
.L_x_4838:
[----:B------:R-:W-:Y:S01]  /*9390*/  IMAD.MOV.U32 R0, RZ, RZ, 0x7f ;  /* 0x0000007fff007424 */ /* 0x000fe200078e00ff */
[----:B------:R-:W-:-:S04]  /*93a0*/  ISETP.GT.U32.AND P0, PT, R4, 0x7f800000, PT ;  /* 0x7f8000000400780c */ /* 0x000fc80003f04070 */
[----:B------:R-:W-:-:S09]  /*93b0*/  SEL R0, R0, 0x7c, P0 ;  /* 0x0000007c00007807 */ /* 0x000fd20000000000 */
.L_x_4839:
[----:B------:R-:W-:Y:S05]  /*93c0*/  BSYNC.RECONVERGENT B0 ;  /* 0x0000000000007941 */ /* 0x000fea0003800200 */
.L_x_4837:
[----:B------:R-:W-:-:S04]  /*93d0*/  SHF.R.U32.HI R3, RZ, 0x18, R22 ;  /* 0x00000018ff037819 */ /* 0x000fc80000011616 */
[----:B------:R-:W-:-:S05]  /*93e0*/  LOP3.LUT R3, R0, 0x80, R3, 0xf8, !PT ;  /* 0x0000008000037812 */ /* 0x000fca00078ef803 */
[----:B------:R1:W-:Y:S01]  /*93f0*/  STG.E.U8 desc[UR36][R8.64], R3 ;  /* 0x0000000308007986 */ /* 0x0003e2000c101124 */
[----:B------:R-:W-:Y:S05]  /*9400*/  BRA `(.L_x_4810) ;  /* 0x0000000000087947 */ /* 0x000fea0003800000 */
.L_x_4831:
[----:B------:R-:W-:-:S05]  /*9410*/  F2FP.BF16.F32.PACK_AB R22, RZ, R22 ;  /* 0x00000016ff16723e */ /* 0x000fca00000010ff */
[----:B------:R0:W-:Y:S02]  /*9420*/  STG.E.U16 desc[UR36][R8.64], R22 ;  /* 0x0000001608007986 */ /* 0x0001e4000c101524 */
.L_x_4810:
[----:B------:R-:W-:-:S07]  /*9430*/  VIADD R19, R19, 0x80 ;  /* 0x0000008013137836 */ /* 0x000fce0000000000 */
.L_x_4767:
[----:B------:R-:W-:-:S13]  /*9440*/  ISETP.GE.AND P0, PT, R19, R17, PT ;  /* 0x000000111300720c */ /* 0x000fda0003f06270 */
[----:B------:R-:W-:Y:S05]  /*9450*/  @P0 BREAK.RELIABLE B6 ;  /* 0x0000000000060942 */ /* 0x000fea0003800100 */
[----:B------:R-:W-:Y:S05]  /*9460*/  @P0 BRA `(.L_x_4804) ;  /* 0x0000000c00940947 */ /* 0x000fea0003800000 */
[----:B------:R-:W-:Y:S05]  /*9470*/  BSYNC.RELIABLE B6 ;  /* 0x0000000000067941 */ /* 0x000fea0003800100 */
.L_x_4766:
        /* <DEDUP_REMOVED lines=21> */
.L_x_4843:
[----:B------:R-:W0:Y:S02]  /*95d0*/  F2I.S64.TRUNC R24, R24 ;  /* 0x0000001800187311 */ /* 0x000e24000020d900 */
[----:B0-----:R-:W-:-:S05]  /*95e0*/  IMAD.MOV.U32 R3, RZ, RZ, R24 ;  /* 0x000000ffff037224 */ /* 0x001fca00078e0018 */
[----:B------:R4:W-:Y:S01]  /*95f0*/  STG.E.U8 desc[UR36][R8.64], R3 ;  /* 0x0000000308007986 */ /* 0x0009e2000c101124 */
[----:B------:R-:W-:Y:S05]  /*9600*/  BRA `(.L_x_4845) ;  /* 0x0000000c00287947 */ /* 0x000fea0003800000 */
.L_x_4842:
        /* <DEDUP_REMOVED lines=9> */
.L_x_4847:
[----:B------:R-:W0:Y:S02]  /*96a0*/  F2I.FTZ.TRUNC.NTZ R3, R24 ;  /* 0x0000001800037305 */ /* 0x000e24000021f100 */
[----:B0-----:R2:W-:Y:S01]  /*96b0*/  STG.E desc[UR36][R8.64], R3 ;  /* 0x0000000308007986 */ /* 0x0015e2000c101924 */
[----:B------:R-:W-:Y:S05]  /*96c0*/  BRA `(.L_x_4845) ;  /* 0x0000000800f87947 */ /* 0x000fea0003800000 */
.L_x_4846:
[----:B------:R-:W0:Y:S02]  /*96d0*/  F2I.FTZ.TRUNC.NTZ R3, R24 ;  /* 0x0000001800037305 */ /* 0x000e24000021f100 */
[----:B0-----:R0:W-:Y:S01]  /*96e0*/  STG.E.U16 desc[UR36][R8.64], R3 ;  /* 0x0000000308007986 */ /* 0x0011e2000c101524 */
[----:B------:R-:W-:Y:S05]  /*96f0*/  BRA `(.L_x_4845) ;  /* 0x0000000800ec7947 */ /* 0x000fea0003800000 */
.L_x_4841:
        /* <DEDUP_REMOVED lines=8> */
.L_x_4849:
[----:B------:R-:W-:-:S05]  /*9780*/  F2FP.F16.F32.PACK_AB R24, RZ, R24 ;  /* 0x00000018ff18723e */ /* 0x000fca00000000ff */
[----:B------:R0:W-:Y:S01]  /*9790*/  STG.E.U16 desc[UR36][R8.64], R24 ;  /* 0x0000001808007986 */ /* 0x0001e2000c101524 */
[----:B------:R-:W-:Y:S05]  /*97a0*/  BRA `(.L_x_4845) ;  /* 0x0000000800c07947 */ /* 0x000fea0003800000 */
.L_x_4848:
        /* <DEDUP_REMOVED lines=9> */
.L_x_4851:
[----:B------:R-:W-:-:S04]  /*9840*/  F2FP.F16.F32.PACK_AB R3, RZ, R24 ;  /* 0x00000018ff03723e */ /* 0x000fc800000000ff */
[----:B------:R-:W-:-:S05]  /*9850*/  PRMT R3, R3, 0x5410, RZ ;  /* 0x0000541003037816 */ /* 0x000fca00000000ff */
[----:B------:R0:W-:Y:S01]  /*9860*/  STG.E desc[UR36][R8.64], R3 ;  /* 0x0000000308007986 */ /* 0x0001e2000c101924 */
[----:B------:R-:W-:Y:S05]  /*9870*/  BRA `(.L_x_4845) ;  /* 0x00000008008c7947 */ /* 0x000fea0003800000 */
.L_x_4850:
[----:B------:R-:W-:-:S06]  /*9880*/  FMUL.FTZ R4, R24, 1 ;  /* 0x3f80000018047820 */ /* 0x000fcc0000410000 */
[----:B------:R-:W0:Y:S02]  /*9890*/  F2F.F64.F32 R4, R4 ;  /* 0x0000000400047310 */ /* 0x000e240000201800 */
[----:B0-----:R0:W-:Y:S01]  /*98a0*/  STG.E.64 desc[UR36][R8.64], R4 ;  /* 0x0000000408007986 */ /* 0x0011e2000c101b24 */
[----:B------:R-:W-:Y:S05]  /*98b0*/  BRA `(.L_x_4845) ;  /* 0x00000008007c7947 */ /* 0x000fea0003800000 */
.L_x_4840:
        /* <DEDUP_REMOVED lines=13> */
.L_x_4855:
        /* <DEDUP_REMOVED lines=16> */
.L_x_4858:
[----:B------:R-:W-:-:S04]  /*9a90*/  SHF.R.U32.HI R24, RZ, 0x18, R24 ;  /* 0x00000018ff187819 */ /* 0x000fc80000011618 */
[----:B------:R-:W-:-:S04]  /*9aa0*/  LOP3.LUT R3, R3, 0x80, R24, 0xf8, !PT ;  /* 0x0000008003037812 */ /* 0x000fc800078ef818 */
[----:B------:R-:W-:-:S07]  /*9ab0*/  PRMT R4, R3, 0x7610, R4 ;  /* 0x0000761003047816 */ /* 0x000fce0000000004 */
.L_x_4857:
[----:B------:R-:W-:Y:S05]  /*9ac0*/  BSYNC.RECONVERGENT B0 ;  /* 0x0000000000007941 */ /* 0x000fea0003800200 */
.L_x_4856:
[----:B------:R0:W-:Y:S01]  /*9ad0*/  STG.E.U8 desc[UR36][R8.64], R4 ;  /* 0x0000000408007986 */ /* 0x0001e2000c101124 */
[----:B------:R-:W-:Y:S05]  /*9ae0*/  BRA `(.L_x_4845) ;  /* 0x0000000400f07947 */ /* 0x000fea0003800000 */
.L_x_4854:
        /* <DEDUP_REMOVED lines=16> */
.L_x_4861:
[----:B------:R-:W-:-:S04]  /*9bf0*/  SHF.R.U32.HI R24, RZ, 0x18, R24 ;  /* 0x00000018ff187819 */ /* 0x000fc80000011618 */
[----:B------:R-:W-:-:S04]  /*9c00*/  LOP3.LUT R3, R3, 0x80, R24, 0xf8, !PT ;  /* 0x0000008003037812 */ /* 0x000fc800078ef818 */
[----:B------:R-:W-:-:S07]  /*9c10*/  PRMT R4, R3, 0x7610, R4 ;  /* 0x0000761003047816 */ /* 0x000fce0000000004 */
.L_x_4860:
[----:B------:R-:W-:Y:S05]  /*9c20*/  BSYNC.RECONVERGENT B0 ;  /* 0x0000000000007941 */ /* 0x000fea0003800200 */
.L_x_4859:
[----:B------:R0:W-:Y:S01]  /*9c30*/  STG.E.U8 desc[UR36][R8.64], R4 ;  /* 0x0000000408007986 */ /* 0x0001e2000c101124 */
[----:B------:R-:W-:Y:S05]  /*9c40*/  BRA `(.L_x_4845) ;  /* 0x0000000400987947 */ /* 0x000fea0003800000 */
.L_x_4853:
        /* <DEDUP_REMOVED lines=21> */
.L_x_4863:
[----:B------:R-:W0:Y:S02]  /*9da0*/  F2I.U64.TRUNC R24, R24 ;  /* 0x0000001800187311 */ /* 0x000e24000020d800 */
[----:B0-----:R0:W-:Y:S01]  /*9db0*/  STG.E.64 desc[UR36][R8.64], R24 ;  /* 0x0000001808007986 */ /* 0x0011e2000c101b24 */
[----:B------:R-:W-:Y:S05]  /*9dc0*/  BRA `(.L_x_4845) ;  /* 0x0000000400387947 */ /* 0x000fea0003800000 */
.L_x_4862:
[----:B------:R-:W0:Y:S02]  /*9dd0*/  F2I.FTZ.U32.TRUNC.NTZ R3, R24 ;  /* 0x0000001800037305 */ /* 0x000e24000021f000 */
[----:B0-----:R0:W-:Y:S01]  /*9de0*/  STG.E desc[UR36][R8.64], R3 ;  /* 0x0000000308007986 */ /* 0x0011e2000c101924 */
[----:B------:R-:W-:Y:S05]  /*9df0*/  BRA `(.L_x_4845) ;  /* 0x00000004002c7947 */ /* 0x000fea0003800000 */
.L_x_4852:
        /* <DEDUP_REMOVED lines=10> */
.L_x_4865:
[----:B------:R-:W-:Y:S01]  /*9ea0*/  FMUL.FTZ R4, R24, 1 ;  /* 0x3f80000018047820 */ /* 0x000fe20000410000 */
[----:B------:R-:W-:-:S05]  /*9eb0*/  CS2R R6, SRZ ;  /* 0x0000000000067805 */ /* 0x000fca000001ff00 */
[----:B------:R-:W0:Y:S02]  /*9ec0*/  F2F.F64.F32 R4, R4 ;  /* 0x0000000400047310 */ /* 0x000e240000201800 */
[----:B0-----:R0:W-:Y:S01]  /*9ed0*/  STG.E.128 desc[UR36][R8.64], R4 ;  /* 0x0000000408007986 */ /* 0x0011e2000c101d24 */
[----:B------:R-:W-:Y:S05]  /*9ee0*/  BRA `(.L_x_4845) ;  /* 0x0000000000f07947 */ /* 0x000fea0003800000 */
.L_x_4864:
[----:B------:R-:W-:-:S13]  /*9ef0*/  ISETP.NE.AND P0, PT, R0, 0xf, PT ;  /* 0x0000000f0000780c */ /* 0x000fda0003f05270 */
[----:B------:R-:W-:Y:S05]  /*9f00*/  @!P0 BRA `(.L_x_4866) ;  /* 0x0000000000e08947 */ /* 0x000fea0003800000 */
[----:B------:R-:W-:-:S13]  /*9f10*/  ISETP.NE.AND P0, PT, R0, 0x17, PT ;  /* 0x000000170000780c */ /* 0x000fda0003f05270 */
[----:B------:R-:W-:Y:S05]  /*9f20*/  @!P0 BRA `(.L_x_4867) ;  /* 0x00000000008c8947 */ /* 0x000fea0003800000 */
[----:B------:R-:W-:-:S13]  /*9f30*/  ISETP.NE.AND P0, PT, R0, 0x18, PT ;  /* 0x000000180000780c */ /* 0x000fda0003f05270 */
[----:B------:R-:W-:Y:S05]  /*9f40*/  @!P0 BRA `(.L_x_4868) ;  /* 0x0000000000448947 */ /* 0x000fea0003800000 */
.L_x_4844:
        /* <DEDUP_REMOVED lines=16> */
.L_x_4869:
[----:B------:R-:W-:Y:S05]  /*a050*/  BRA `(.L_x_4845) ;  /* 0x0000000000947947 */ /* 0x000fea0003800000 */
.L_x_4868:
        /* <DEDUP_REMOVED lines=12> */
.L_x_4871:
[----:B------:R-:W-:Y:S05]  /*a120*/  BSYNC.RECONVERGENT B0 ;  /* 0x0000000000007941 */ /* 0x000fea0003800200 */
.L_x_4870:
[----:B------:R-:W-:-:S05]  /*a130*/  LOP3.LUT R3, R0, 0x80, R5, 0xf8, !PT ;  /* 0x0000008000037812 */ /* 0x000fca00078ef805 */
[----:B------:R0:W-:Y:S01]  /*a140*/  STG.E.U8 desc[UR36][R8.64], R3 ;  /* 0x0000000308007986 */ /* 0x0001e2000c101124 */
[----:B------:R-:W-:Y:S05]  /*a150*/  BRA `(.L_x_4845) ;  /* 0x0000000000547947 */ /* 0x000fea0003800000 */
.L_x_4867:
        /* <DEDUP_REMOVED lines=11> */
.L_x_4873:
[----:B------:R-:W-:Y:S01]  /*a210*/  IMAD.MOV.U32 R0, RZ, RZ, 0x7f ;  /* 0x0000007fff007424 */ /* 0x000fe200078e00ff */
[----:B------:R-:W-:-:S04]  /*a220*/  ISETP.GT.U32.AND P0, PT, R4, 0x7f800000, PT ;  /* 0x7f8000000400780c */ /* 0x000fc80003f04070 */
[----:B------:R-:W-:-:S09]  /*a230*/  SEL R0, R0, 0x7c, P0 ;  /* 0x0000007c00007807 */ /* 0x000fd20000000000 */
.L_x_4874:
[----:B------:R-:W-:Y:S05]  /*a240*/  BSYNC.RECONVERGENT B0 ;  /* 0x0000000000007941 */ /* 0x000fea0003800200 */
.L_x_4872:
[----:B------:R-:W-:-:S04]  /*a250*/  SHF.R.U32.HI R3, RZ, 0x18, R24 ;  /* 0x00000018ff037819 */ /* 0x000fc80000011618 */
[----:B------:R-:W-:-:S05]  /*a260*/  LOP3.LUT R3, R0, 0x80, R3, 0xf8, !PT ;  /* 0x0000008000037812 */ /* 0x000fca00078ef803 */
[----:B------:R0:W-:Y:S01]  /*a270*/  STG.E.U8 desc[UR36][R8.64], R3 ;  /* 0x0000000308007986 */ /* 0x0001e2000c101124 */
[----:B------:R-:W-:Y:S05]  /*a280*/  BRA `(.L_x_4845) ;  /* 0x0000000000087947 */ /* 0x000fea0003800000 */
.L_x_4866:
[----:B------:R-:W-:-:S05]  /*a290*/  F2FP.BF16.F32.PACK_AB R24, RZ, R24 ;  /* 0x00000018ff18723e */ /* 0x000fca00000010ff */
[----:B------:R0:W-:Y:S02]  /*a2a0*/  STG.E.U16 desc[UR36][R8.64], R24 ;  /* 0x0000001808007986 */ /* 0x0001e4000c101524 */
.L_x_4845:
[----:B------:R-:W-:-:S07]  /*a2b0*/  VIADD R19, R19, 0x80 ;  /* 0x0000008013137836 */ /* 0x000fce0000000000 */
.L_x_4804:
[----:B------:R-:W-:Y:S05]  /*a2c0*/  BSYNC.RECONVERGENT B7 ;  /* 0x0000000000077941 */ /* 0x000fea0003800200 */
.L_x_4765:
[----:B------:R-:W-:-:S13]  /*a2d0*/  ISETP.GE.AND P0, PT, R19, R17, PT ;  /* 0x000000111300720c */ /* 0x000fda0003f06270 */
[----:B------:R-:W-:Y:S05]  /*a2e0*/  @P0 EXIT ;  /* 0x000000000000094d */ /* 0x000fea0003800000 */
[----:B01-34-:R-:W0:Y:S01]  /*a2f0*/  LDC.64 R4, c[0x0][0x388] ;  /* 0x0000e200ff047b82 */ /* 0x01be220000000a00 */
[----:B------:R-:W2:Y:S01]  /*a300*/  LDCU UR4, c[0x0][0x3b4] ;  /* 0x00007680ff0477ac */ /* 0x000ea20008000800 */
[----:B------:R-:W-:Y:S01]  /*a310*/  PRMT R0, R16, 0x9910, RZ ;  /* 0x0000991010007816 */ /* 0x000fe200000000ff */
[----:B------:R-:W-:-:S03]  /*a320*/  IMAD R2, R2, 0x200, R19 ;  /* 0x0000020002027824 */ /* 0x000fc600078e0213 */
[----:B------:R-:W-:Y:S01]  /*a330*/  ISETP.GT.AND P1, PT, R0, 0x9, PT ;  /* 0x000000090000780c */ /* 0x000fe20003f24270 */
[----:B--2---:R-:W-:-:S05]  /*a340*/  IMAD R3, R2, UR4, RZ ;  /* 0x0000000402037c24 */ /* 0x004fca000f8e02ff */
        /* <DEDUP_REMOVED lines=12> */
[----:B0-----:R-:W-:Y:S01]  /*a410*/  STG.E.U8 desc[UR36][R2.64], R5 ;  /* 0x0000000502007986 */ /* 0x001fe2000c101124 */
[----:B------:R-:W-:Y:S05]  /*a420*/  EXIT ;  /* 0x000000000000794d */ /* 0x000fea0003800000 */
.L_x_4878:
[----:B------:R-:W0:Y:S02]  /*a430*/  F2I.S64.TRUNC R18, R18 ;  /* 0x0000001200127311 */ /* 0x000e24000020d900 */
[----:B0-----:R-:W-:-:S05]  /*a440*/  IMAD.MOV.U32 R5, RZ, RZ, R18 ;  /* 0x000000ffff057224 */ /* 0x001fca00078e0012 */
[----:B------:R-:W-:Y:S01]  /*a450*/  STG.E.U8 desc[UR36][R2.64], R5 ;  /* 0x0000000502007986 */ /* 0x000fe2000c101124 */
[----:B------:R-:W-:Y:S05]  /*a460*/  EXIT ;  /* 0x000000000000794d */ /* 0x000fea0003800000 */
.L_x_4877:
[----:B------:R-:W-:-:S13]  /*a470*/  ISETP.NE.AND P0, PT, R0, 0x2, PT ;  /* 0x000000020000780c */ /* 0x000fda0003f05270 */
[----:B------:R-:W-:Y:S05]  /*a480*/  @!P0 BRA `(.L_x_4880) ;  /* 0x0000000000288947 */ /* 0x000fea0003800000 */
[----:B------:R-:W-:-:S13]  /*a490*/  ISETP.NE.AND P0, PT, R0, 0x3, PT ;  /* 0x000000030000780c */ /* 0x000fda0003f05270 */
[----:B------:R-:W-:Y:S05]  /*a4a0*/  @!P0 BRA `(.L_x_4881) ;  /* 0x0000000000148947 */ /* 0x000fea0003800000 */
[----:B------:R-:W-:-:S13]  /*a4b0*/  ISETP.NE.AND P0, PT, R0, 0x4, PT ;  /* 0x000000040000780c */ /* 0x000fda0003f05270 */
[----:B------:R-:W-:Y:S05]  /*a4c0*/  @P0 BRA `(.L_x_4879) ;  /* 0x0000000800380947 */ /* 0x000fea0003800000 */
[----:B------:R-:W0:Y:S02]  /*a4d0*/  F2I.S64.TRUNC R18, R18 ;  /* 0x0000001200127311 */ /* 0x000e24000020d900 */
[----:B0-----:R-:W-:Y:S01]  /*a4e0*/  STG.E.64 desc[UR36][R2.64], R18 ;  /* 0x0000001202007986 */ /* 0x001fe2000c101b24 */
[----:B------:R-:W-:Y:S05]  /*a4f0*/  EXIT ;  /* 0x000000000000794d */ /* 0x000fea0003800000 */
.L_x_4881:
[----:B------:R-:W0:Y:S02]  /*a500*/  F2I.FTZ.TRUNC.NTZ R5, R18 ;  /* 0x0000001200057305 */ /* 0x000e24000021f100 */
[----:B0-----:R-:W-:Y:S01]  /*a510*/  STG.E desc[UR36][R2.64], R5 ;  /* 0x0000000502007986 */ /* 0x001fe2000c101924 */
[----:B------:R-:W-:Y:S05]  /*a520*/  EXIT ;  /* 0x000000000000794d */ /* 0x000fea0003800000 */
.L_x_4880:
[----:B------:R-:W0:Y:S02]  /*a530*/  F2I.FTZ.TRUNC.NTZ R5, R18 ;  /* 0x0000001200057305 */ /* 0x000e24000021f100 */
[----:B0-----:R-:W-:Y:S01]  /*a540*/  STG.E.U16 desc[UR36][R2.64], R5 ;  /* 0x0000000502007986 */ /* 0x001fe2000c101524 */
[----:B------:R-:W-:Y:S05]  /*a550*/  EXIT ;  /* 0x000000000000794d */ /* 0x000fea0003800000 */
.L_x_4876:
[----:B------:R-:W-:-:S13]  /*a560*/  ISETP.GT.AND P0, PT, R0, 0x6, PT ;  /* 0x000000060000780c */ /* 0x000fda0003f04270 */
[----:B------:R-:W-:Y:S05]  /*a570*/  @P0 BRA `(.L_x_4882) ;  /* 0x0000000000240947 */ /* 0x000fea0003800000 */
[----:B------:R-:W-:-:S13]  /*a580*/  ISETP.NE.AND P0, PT, R0, 0x5, PT ;  /* 0x000000050000780c */ /* 0x000fda0003f05270 */
[----:B------:R-:W-:Y:S05]  /*a590*/  @!P0 BRA `(.L_x_4883) ;  /* 0x0000000000108947 */ /* 0x000fea0003800000 */
[----:B------:R-:W-:-:S13]  /*a5a0*/  ISETP.NE.AND P0, PT, R0, 0x6, PT ;  /* 0x000000060000780c */ /* 0x000fda0003f05270 */
[----:B------:R-:W-:Y:S05]  /*a5b0*/  @P0 BRA `(.L_x_4879) ;  /* 0x0000000400fc0947 */ /* 0x000fea0003800000 */
[----:B------:R-:W-:Y:S01]  /*a5c0*/  STG.E desc[UR36][R2.64], R18 ;  /* 0x0000001202007986 */ /* 0x000fe2000c101924 */
[----:B------:R-:W-:Y:S05]  /*a5d0*/  EXIT ;  /* 0x000000000000794d */ /* 0x000fea0003800000 */
.L_x_4883:
[----:B------:R-:W-:-:S05]  /*a5e0*/  F2FP.F16.F32.PACK_AB R18, RZ, R18 ;  /* 0x00000012ff12723e */ /* 0x000fca00000000ff */
[----:B------:R-:W-:Y:S01]  /*a5f0*/  STG.E.U16 desc[UR36][R2.64], R18 ;  /* 0x0000001202007986 */ /* 0x000fe2000c101524 */
[----:B------:R-:W-:Y:S05]  /*a600*/  EXIT ;  /* 0x000000000000794d */ /* 0x000fea0003800000 */
.L_x_4882:
[----:B------:R-:W-:-:S13]  /*a610*/  ISETP.NE.AND P0, PT, R0, 0x7, PT ;  /* 0x000000070000780c */ /* 0x000fda0003f05270 */
[----:B------:R-:W-:Y:S05]  /*a620*/  @!P0 BRA `(.L_x_4884) ;  /* 0x00000000002c8947 */ /* 0x000fea0003800000 */
[----:B------:R-:W-:-:S13]  /*a630*/  ISETP.NE.AND P0, PT, R0, 0x8, PT ;  /* 0x000000080000780c */ /* 0x000fda0003f05270 */
[----:B------:R-:W-:Y:S05]  /*a640*/  @!P0 BRA `(.L_x_4885) ;  /* 0x0000000000148947 */ /* 0x000fea0003800000 */
[----:B------:R-:W-:-:S13]  /*a650*/  ISETP.NE.AND P0, PT, R0, 0x9, PT ;  /* 0x000000090000780c */ /* 0x000fda0003f05270 */
[----:B------:R-:W-:Y:S05]  /*a660*/  @P0 BRA `(.L_x_4879) ;  /* 0x0000000400d00947 */ /* 0x000fea0003800000 */
[----:B------:R-:W-:-:S05]  /*a670*/  IMAD.MOV.U32 R19, RZ, RZ, RZ ;  /* 0x000000ffff137224 */ /* 0x000fca00078e00ff */
[----:B------:R-:W-:Y:S01]  /*a680*/  STG.E.64 desc[UR36][R2.64], R18 ;  /* 0x0000001202007986 */ /* 0x000fe2000c101b24 */
[----:B------:R-:W-:Y:S05]  /*a690*/  EXIT ;  /* 0x000000000000794d */ /* 0x000fea0003800000 */
.L_x_4885:
[----:B------:R-:W-:-:S04]  /*a6a0*/  F2FP.F16.F32.PACK_AB R5, RZ, R18 ;  /* 0x00000012ff05723e */ /* 0x000fc800000000ff */
[----:B------:R-:W-:-:S05]  /*a6b0*/  PRMT R5, R5, 0x5410, RZ ;  /* 0x0000541005057816 */ /* 0x000fca00000000ff */
[----:B------:R-:W-:Y:S01]  /*a6c0*/  STG.E desc[UR36][R2.64], R5 ;  /* 0x0000000502007986 */ /* 0x000fe2000c101924 */
[----:B------:R-:W-:Y:S05]  /*a6d0*/  EXIT ;  /* 0x000000000000794d */ /* 0x000fea0003800000 */
.L_x_4884:
[----:B------:R-:W-:-:S06]  /*a6e0*/  FMUL.FTZ R4, R18, 1 ;  /* 0x3f80000012047820 */ /* 0x000fcc0000410000 */
[----:B------:R-:W0:Y:S02]  /*a6f0*/  F2F.F64.F32 R4, R4 ;  /* 0x0000000400047310 */ /* 0x000e240000201800 */
[----:B0-----:R-:W-:Y:S01]  /*a700*/  STG.E.64 desc[UR36][R2.64], R4 ;  /* 0x0000000402007986 */ /* 0x001fe2000c101b24 */
[----:B------:R-:W-:Y:S05]  /*a710*/  EXIT ;  /* 0x000000000000794d */ /* 0x000fea0003800000 */
.L_x_4875:
        /* <DEDUP_REMOVED lines=11> */
[----:B0-----:R-:W-:Y:S01]  /*a7d0*/  STG.E.U16 desc[UR36][R2.64], R5 ;  /* 0x0000000502007986 */ /* 0x001fe2000c101524 */
[----:B------:R-:W-:Y:S05]  /*a7e0*/  EXIT ;  /* 0x000000000000794d */ /* 0x000fea0003800000 */
.L_x_4889:
        /* <DEDUP_REMOVED lines=16> */
.L_x_4892:
[----:B------:R-:W-:-:S04]  /*a8f0*/  SHF.R.U32.HI R18, RZ, 0x18, R18 ;  /* 0x00000018ff127819 */ /* 0x000fc80000011612 */
[----:B------:R-:W-:-:S04]  /*a900*/  LOP3.LUT R5, R5, 0x80, R18, 0xf8, !PT ;  /* 0x0000008005057812 */ /* 0x000fc800078ef812 */
[----:B------:R-:W-:-:S07]  /*a910*/  PRMT R0, R5, 0x7610, R0 ;  /* 0x0000761005007816 */ /* 0x000fce0000000000 */
.L_x_4891:
[----:B------:R-:W-:Y:S05]  /*a920*/  BSYNC.RECONVERGENT B0 ;  /* 0x0000000000007941 */ /* 0x000fea0003800200 */
.L_x_4890:
[----:B------:R-:W-:Y:S01]  /*a930*/  STG.E.U8 desc[UR36][R2.64], R0 ;  /* 0x0000000002007986 */ /* 0x000fe2000c101124 */
[----:B------:R-:W-:Y:S05]  /*a940*/  EXIT ;  /* 0x000000000000794d */ /* 0x000fea0003800000 */
.L_x_4888:
        /* <DEDUP_REMOVED lines=16> */
.L_x_4895:
[----:B------:R-:W-:-:S04]  /*aa50*/  SHF.R.U32.HI R18, RZ, 0x18, R18 ;  /* 0x00000018ff127819 */ /* 0x000fc80000011612 */
[----:B------:R-:W-:-:S04]  /*aa60*/  LOP3.LUT R5, R5, 0x80, R18, 0xf8, !PT ;  /* 0x0000008005057812 */ /* 0x000fc800078ef812 */
[----:B------:R-:W-:-:S07]  /*aa70*/  PRMT R0, R5, 0x7610, R0 ;  /* 0x0000761005007816 */ /* 0x000fce0000000000 */
.L_x_4894:
[----:B------:R-:W-:Y:S05]  /*aa80*/  BSYNC.RECONVERGENT B0 ;  /* 0x0000000000007941 */ /* 0x000fea0003800200 */
.L_x_4893:
[----:B------:R-:W-:Y:S01]  /*aa90*/  STG.E.U8 desc[UR36][R2.64], R0 ;  /* 0x0000000002007986 */ /* 0x000fe2000c101124 */
[----:B------:R-:W-:Y:S05]  /*aaa0*/  EXIT ;  /* 0x000000000000794d */ /* 0x000fea0003800000 */
.L_x_4887:
        /* <DEDUP_REMOVED lines=21> */
.L_x_4897:
[----:B------:R-:W0:Y:S02]  /*ac00*/  F2I.U64.TRUNC R18, R18 ;  /* 0x0000001200127311 */ /* 0x000e24000020d800 */
[----:B0-----:R-:W-:Y:S01]  /*ac10*/  STG.E.64 desc[UR36][R2.64], R18 ;  /* 0x0000001202007986 */ /* 0x001fe2000c101b24 */
[----:B------:R-:W-:Y:S05]  /*ac20*/  EXIT ;  /* 0x000000000000794d */ /* 0x000fea0003800000 */
.L_x_4896:
[----:B------:R-:W0:Y:S02]  /*ac30*/  F2I.FTZ.U32.TRUNC.NTZ R5, R18 ;  /* 0x0000001200057305 */ /* 0x000e24000021f000 */
[----:B0-----:R-:W-:Y:S01]  /*ac40*/  STG.E desc[UR36][R2.64], R5 ;  /* 0x0000000502007986 */ /* 0x001fe2000c101924 */
[----:B------:R-:W-:Y:S05]  /*ac50*/  EXIT ;  /* 0x000000000000794d */ /* 0x000fea0003800000 */
.L_x_4886:
        /* <DEDUP_REMOVED lines=8> */
[----:B------:R-:W-:Y:S01]  /*ace0*/  STG.E.U8 desc[UR36][R2.64], R5 ;  /* 0x0000000502007986 */ /* 0x000fe2000c101124 */
[----:B------:R-:W-:Y:S05]  /*acf0*/  EXIT ;  /* 0x000000000000794d */ /* 0x000fea0003800000 */
.L_x_4899:
[----:B------:R-:W-:Y:S01]  /*ad00*/  FMUL.FTZ R4, R18, 1 ;  /* 0x3f80000012047820 */ /* 0x000fe20000410000 */
[----:B------:R-:W-:-:S05]  /*ad10*/  CS2R R6, SRZ ;  /* 0x0000000000067805 */ /* 0x000fca000001ff00 */
[----:B------:R-:W0:Y:S02]  /*ad20*/  F2F.F64.F32 R4, R4 ;  /* 0x0000000400047310 */ /* 0x000e240000201800 */
[----:B0-----:R-:W-:Y:S01]  /*ad30*/  STG.E.128 desc[UR36][R2.64], R4 ;  /* 0x0000000402007986 */ /* 0x001fe2000c101d24 */
[----:B------:R-:W-:Y:S05]  /*ad40*/  EXIT ;  /* 0x000000000000794d */ /* 0x000fea0003800000 */
.L_x_4898:
[----:B------:R-:W-:-:S13]  /*ad50*/  ISETP.NE.AND P0, PT, R0, 0xf, PT ;  /* 0x0000000f0000780c */ /* 0x000fda0003f05270 */
[----:B------:R-:W-:Y:S05]  /*ad60*/  @!P0 BRA `(.L_x_4900) ;  /* 0x0000000000e08947 */ /* 0x000fea0003800000 */
[----:B------:R-:W-:-:S13]  /*ad70*/  ISETP.NE.AND P0, PT, R0, 0x17, PT ;  /* 0x000000170000780c */ /* 0x000fda0003f05270 */
[----:B------:R-:W-:Y:S05]  /*ad80*/  @!P0 BRA `(.L_x_4901) ;  /* 0x00000000008c8947 */ /* 0x000fea0003800000 */
[----:B------:R-:W-:-:S13]  /*ad90*/  ISETP.NE.AND P0, PT, R0, 0x18, PT ;  /* 0x000000180000780c */ /* 0x000fda0003f05270 */
[----:B------:R-:W-:Y:S05]  /*ada0*/  @!P0 BRA `(.L_x_4902) ;  /* 0x0000000000448947 */ /* 0x000fea0003800000 */
.L_x_4879:
        /* <DEDUP_REMOVED lines=16> */
.L_x_4903:
[----:B------:R-:W-:Y:S05]  /*aeb0*/  EXIT ;  /* 0x000000000000794d */ /* 0x000fea0003800000 */
.L_x_4902:
        /* <DEDUP_REMOVED lines=12> */
.L_x_4905:
[----:B------:R-:W-:Y:S05]  /*af80*/  BSYNC.RECONVERGENT B0 ;  /* 0x0000000000007941 */ /* 0x000fea0003800200 */
.L_x_4904:
[----:B------:R-:W-:-:S05]  /*af90*/  LOP3.LUT R5, R0, 0x80, R7, 0xf8, !PT ;  /* 0x0000008000057812 */ /* 0x000fca00078ef807 */
[----:B------:R-:W-:Y:S01]  /*afa0*/  STG.E.U8 desc[UR36][R2.64], R5 ;  /* 0x0000000502007986 */ /* 0x000fe2000c101124 */
[----:B------:R-:W-:Y:S05]  /*afb0*/  EXIT ;  /* 0x000000000000794d */ /* 0x000fea0003800000 */
.L_x_4901:
        /* <DEDUP_REMOVED lines=11> */
.L_x_4907:
[----:B------:R-:W-:Y:S01]  /*b070*/  IMAD.MOV.U32 R0, RZ, RZ, 0x7f ;  /* 0x0000007fff007424 */ /* 0x000fe200078e00ff */
[----:B------:R-:W-:-:S04]  /*b080*/  ISETP.GT.U32.AND P0, PT, R4, 0x7f800000, PT ;  /* 0x7f8000000400780c */ /* 0x000fc80003f04070 */
[----:B------:R-:W-:-:S09]  /*b090*/  SEL R0, R0, 0x7c, P0 ;  /* 0x0000007c00007807 */ /* 0x000fd20000000000 */
.L_x_4908:
[----:B------:R-:W-:Y:S05]  /*b0a0*/  BSYNC.RECONVERGENT B0 ;  /* 0x0000000000007941 */ /* 0x000fea0003800200 */
.L_x_4906:
[----:B------:R-:W-:-:S04]  /*b0b0*/  SHF.R.U32.HI R5, RZ, 0x18, R18 ;  /* 0x00000018ff057819 */ /* 0x000fc80000011612 */
[----:B------:R-:W-:-:S05]  /*b0c0*/  LOP3.LUT R5, R0, 0x80, R5, 0xf8, !PT ;  /* 0x0000008000057812 */ /* 0x000fca00078ef805 */
[----:B------:R-:W-:Y:S01]  /*b0d0*/  STG.E.U8 desc[UR36][R2.64], R5 ;  /* 0x0000000502007986 */ /* 0x000fe2000c101124 */
[----:B------:R-:W-:Y:S05]  /*b0e0*/  EXIT ;  /* 0x000000000000794d */ /* 0x000fea0003800000 */
.L_x_4900:
[----:B------:R-:W-:-:S05]  /*b0f0*/  F2FP.BF16.F32.PACK_AB R18, RZ, R18 ;  /* 0x00000012ff12723e */ /* 0x000fca00000010ff */
[----:B------:R-:W-:Y:S01]  /*b100*/  STG.E.U16 desc[UR36][R2.64], R18 ;  /* 0x0000001202007986 */ /* 0x000fe2000c101524 */
[----:B------:R-:W-:Y:S05]  /*b110*/  EXIT ;  /* 0x000000000000794d */ /* 0x000fea0003800000 */
.L_x_4909:
        /* <DEDUP_REMOVED lines=14> */
.L_x_8023:


//--------------------- .text._ZN2at6native18elementwise_kernelILi128ELi2EZNS0_22gpu_kernel_impl_nocastINS0_13BinaryFunctorIfffZZZNS0_20copysign_kernel_cudaERNS_18TensorIteratorBaseEENKUlvE_clEvENKUlvE0_clEvEUlffE_EEEEvS5_RKT_EUliE_EEviT1_ --------------------------
	.section	.text._ZN2at6native18elementwise_kernelILi128ELi2EZNS0_22gpu_kernel_impl_nocastINS0_13BinaryFunctorIfffZZZNS0_20copysign_kernel_cudaERNS_18TensorIteratorBaseEENKUlvE_clEvENKUlvE0_clEvEUlffE_EEEEvS5_RKT_EUliE_EEviT1_,"ax",@progbits
	.align	128
        .global         _ZN2at6native18elementwise_kernelILi128ELi2EZNS0_22gpu_kernel_impl_nocastINS0_13BinaryFunctorIfffZZZNS0_20copysign_kernel_cudaERNS_18TensorIteratorBaseEENKUlvE_clEvENKUlvE0_clEvEUlffE_EEEEvS5_RKT_EUliE_EEviT1_
        .type           _ZN2at6native18elementwise_kernelILi128ELi2EZNS0_22gpu_kernel_impl_nocastINS0_13BinaryFunctorIfffZZZNS0_20copysign_kernel_cudaERNS_18TensorIteratorBaseEENKUlvE_clEvENKUlvE0_clEvEUlffE_EEEEvS5_RKT_EUliE_EEviT1_,@function
        .size           _ZN2at6native18elementwise_kernelILi128ELi2EZNS0_22gpu_kernel_impl_nocastINS0_13BinaryFunctorIfffZZZNS0_20copysign_kernel_cudaERNS_18TensorIteratorBaseEENKUlvE_clEvENKUlvE0_clEvEUlffE_EEEEvS5_RKT_EUliE_EEviT1_,(.L_x_8024 - _ZN2at6native18elementwise_kernelILi128ELi2EZNS0_22gpu_kernel_impl_nocastINS0_13BinaryFunctorIfffZZZNS0_20copysign_kernel_cudaERNS_18TensorIteratorBaseEENKUlvE_clEvENKUlvE0_clEvEUlffE_EEEEvS5_RKT_EUliE_EEviT1_)
        .other          _ZN2at6native18elementwise_kernelILi128ELi2EZNS0_22gpu_kernel_impl_nocastINS0_13BinaryFunctorIfffZZZNS0_20copysign_kernel_cudaERNS_18TensorIteratorBaseEENKUlvE_clEvENKUlvE0_clEvEUlffE_EEEEvS5_RKT_EUliE_EEviT1_,@"STO_CUDA_ENTRY STV_DEFAULT"
_ZN2at6native18elementwise_kernelILi128ELi2EZNS0_22gpu_kernel_impl_nocastINS0_13BinaryFunctorIfffZZZNS0_20copysign_kernel_cudaERNS_18TensorIteratorBaseEENKUlvE_clEvENKUlvE0_clEvEUlffE_EEEEvS5_RKT_EUliE_EEviT1_:
.text._ZN2at6native18elementwise_kernelILi128ELi2EZNS0_22gpu_kernel_impl_nocastINS0_13BinaryFunctorIfffZZZNS0_20copysign_kernel_cudaERNS_18TensorIteratorBaseEENKUlvE_clEvENKUlvE0_clEvEUlffE_EEEEvS5_RKT_EUliE_EEviT1_:
        /* <DEDUP_REMOVED lines=10> */
[----:B------:R-:W-:Y:S01]  /*00a0*/  BSSY.RECONVERGENT B0, `(.L_x_4911) ;  /* 0x000000b000007945 */ /* 0x000fe20003800200 */
[----:B0-----:R-:W-:-:S13]  /*00b0*/  ISETP.GE.AND P0, PT, R3, UR4, PT ;  /* 0x0000000403007c0c */ /* 0x001fda000bf06270 */
[----:B------:R-:W-:Y:S05]  /*00c0*/  @P0 BRA `(.L_x_4912) ;  /* 0x0000000000200947 */ /* 0x000fea0003800000 */
[----:B------:R-:W0:Y:S08]  /*00d0*/  LDC.64 R4, c[0x0][0x5f0] ;  /* 0x00017c00ff047b82 */ /* 0x000e300000000a00 */
[----:B------:R-:W1:Y:S01]  /*00e0*/  LDC.64 R6, c[0x0][0x5f8] ;  /* 0x00017e00ff067b82 */ /* 0x000e620000000a00 */
[----:B0-----:R-:W2:Y:S04]  /*00f0*/  LDG.E R4, desc[UR6][R4.64] ;  /* 0x0000000604047981 */ /* 0x001ea8000c1e1900 */
[----:B-1----:R-:W2:Y:S03]  /*0100*/  LDG.E R7, desc[UR6][R6.64] ;  /* 0x0000000606077981 */ /* 0x002ea6000c1e1900 */
[----:B------:R-:W0:Y:S01]  /*0110*/  LDC.64 R8, c[0x0][0x5e8] ;  /* 0x00017a00ff087b82 */ /* 0x000e220000000a00 */
[----:B------:R-:W-:-:S02]  /*0120*/  IADD3 R3, PT, PT, R3, 0x80, RZ ;  /* 0x0000008003037810 */ /* 0x000fc40007ffe0ff */
[----:B--2---:R-:W-:-:S05]  /*0130*/  LOP3.LUT R11, R4, 0x80000000, R7, 0xb8, !PT ;  /* 0x80000000040b7812 */ /* 0x004fca00078eb807 */
[----:B0-----:R0:W-:Y:S02]  /*0140*/  STG.E desc[UR6][R8.64], R11 ;  /* 0x0000000b08007986 */ /* 0x0011e4000c101906 */
.L_x_4912:
[----:B------:R-:W-:Y:S05]  /*0150*/  BSYNC.RECONVERGENT B0 ;  /* 0x0000000000007941 */ /* 0x000fea0003800200 */
.L_x_4911:
[----:B------:R-:W-:-:S13]  /*0160*/  ISETP.GE.AND P0, PT, R3, UR4, PT ;  /* 0x0000000403007c0c */ /* 0x000fda000bf06270 */
[----:B------:R-:W-:Y:S05]  /*0170*/  @P0 EXIT ;  /* 0x000000000000094d */ /* 0x000fea0003800000 */
[----:B------:R-:W1:Y:S08]  /*0180*/  LDC.64 R2, c[0x0][0x5f0] ;  /* 0x00017c00ff027b82 */ /* 0x000e700000000a00 */
[----:B------:R-:W2:Y:S01]  /*0190*/  LDC.64 R4, c[0x0][0x5f8] ;  /* 0x00017e00ff047b82 */ /* 0x000ea20000000a00 */
[----:B-1----:R-:W0:Y:S04]  /*01a0*/  LDG.E R2, desc[UR6][R2.64] ;  /* 0x0000000602027981 */ /* 0x002e28000c1e1900 */
[----:B--2---:R-:W0:Y:S03]  /*01b0*/  LDG.E R5, desc[UR6][R4.64] ;  /* 0x0000000604057981 */ /* 0x004e26000c1e1900 */
[----:B------:R-:W1:Y:S01]  /*01c0*/  LDC.64 R6, c[0x0][0x5e8] ;  /* 0x00017a00ff067b82 */ /* 0x000e620000000a00 */
[----:B0-----:R-:W-:-:S05]  /*01d0*/  LOP3.LUT R9, R2, 0x80000000, R5, 0xb8, !PT ;  /* 0x8000000002097812 */ /* 0x001fca00078eb805 */
[----:B-1----:R-:W-:Y:S01]  /*01e0*/  STG.E desc[UR6][R6.64], R9 ;  /* 0x0000000906007986 */ /* 0x002fe2000c101906 */
[----:B------:R-:W-:Y:S05]  /*01f0*/  EXIT ;  /* 0x000000000000794d */ /* 0x000fea0003800000 */
.L_x_4910:
[----:B------:R-:W0:Y:S01]  /*0200*/  LDCU UR4, c[0x0][0x380] ;  /* 0x00007000ff0477ac */ /* 0x000e220008000800 */
[----:B------:R-:W-:Y:S01]  /*0210*/  IADD3 R2, PT, PT, R2, -0x1, RZ ;  /* 0xffffffff02027810 */ /* 0x000fe20007ffe0ff */
[----:B------:R-:W-:Y:S03]  /*0220*/  BSSY.RECONVERGENT B0, `(.L_x_4913) ;  /* 0x000016e000007945 */ /* 0x000fe60003800200 */
        /* <DEDUP_REMOVED lines=352> */
.L_x_4915:
[----:B------:R-:W0:Y:S02]  /*1830*/  LDCU.128 UR8, c[0x0][0x5f0] ;  /* 0x0000be00ff0877ac */ /* 0x000e240008000c00 */
[----:B0-----:R-:W-:Y:S02]  /*1840*/  IADD3 R8, P1, PT, R4, UR10, RZ ;  /* 0x0000000a04087c10 */ /* 0x001fe4000ff3e0ff */
[----:B------:R-:W-:Y:S02]  /*1850*/  IADD3 R6, P0, PT, R6, UR8, RZ ;  /* 0x0000000806067c10 */ /* 0x000fe4000ff1e0ff */
[----:B------:R-:W-:Y:S02]  /*1860*/  IADD3.X R9, PT, PT, RZ, UR11, RZ, P1, !PT ;  /* 0x0000000bff097c10 */ /* 0x000fe40008ffe4ff */
[----:B------:R-:W-:Y:S01]  /*1870*/  IADD3.X R7, PT, PT, RZ, UR9, RZ, P0, !PT ;  /* 0x00000009ff077c10 */ /* 0x000fe200087fe4ff */
[----:B------:R-:W0:Y:S03]  /*1880*/  LDCU.64 UR8, c[0x0][0x5e8] ;  /* 0x0000bd00ff0877ac */ /* 0x000e260008000a00 */
[----:B------:R-:W2:Y:S04]  /*1890*/  LDG.E R9, desc[UR6][R8.64] ;  /* 0x0000000608097981 */ /* 0x000ea8000c1e1900 */
[----:B------:R-:W2:Y:S01]  /*18a0*/  LDG.E R6, desc[UR6][R6.64] ;  /* 0x0000000606067981 */ /* 0x000ea2000c1e1900 */
[----:B0-----:R-:W-:-:S04]  /*18b0*/  IADD3 R4, P0, PT, R5, UR8, RZ ;  /* 0x0000000805047c10 */ /* 0x001fc8000ff1e0ff */
[----:B------:R-:W-:Y:S02]  /*18c0*/  IADD3.X R5, PT, PT, RZ, UR9, RZ, P0, !PT ;  /* 0x00000009ff057c10 */ /* 0x000fe400087fe4ff */
[----:B------:R-:W-:Y:S02]  /*18d0*/  IADD3 R3, PT, PT, R3, 0x80, RZ ;  /* 0x0000008003037810 */ /* 0x000fe40007ffe0ff */
[----:B--2---:R-:W-:-:S05]  /*18e0*/  LOP3.LUT R11, R6, 0x80000000, R9, 0xb8, !PT ;  /* 0x80000000060b7812 */ /* 0x004fca00078eb809 */
[----:B------:R0:W-:Y:S02]  /*18f0*/  STG.E desc[UR6][R4.64], R11 ;  /* 0x0000000b04007986 */ /* 0x0001e4000c101906 */
.L_x_4914:
[----:B------:R-:W-:Y:S05]  /*1900*/  BSYNC.RECONVERGENT B0 ;  /* 0x0000000000007941 */ /* 0x000fea0003800200 */
.L_x_4913:
[----:B------:R-:W-:-:S13]  /*1910*/  ISETP.GE.AND P0, PT, R3, UR4, PT ;  /* 0x0000000403007c0c */ /* 0x000fda000bf06270 */
[----:B------:R-:W-:Y:S05]  /*1920*/  @P0 EXIT ;  /* 0x000000000000094d */ /* 0x000fea0003800000 */
        /* <DEDUP_REMOVED lines=348> */
.L_x_4916:
[----:B------:R-:W0:Y:S01]  /*2ef0*/  LDCU.128 UR8, c[0x0][0x5f0] ;  /* 0x0000be00ff0877ac */ /* 0x000e220008000c00 */
[----:B------:R-:W1:Y:S01]  /*2f00*/  LDCU.64 UR4, c[0x0][0x5e8] ;  /* 0x0000bd00ff0477ac */ /* 0x000e620008000a00 */
[----:B0-----:R-:W-:Y:S02]  /*2f10*/  IADD3 R6, P1, PT, R2, UR10, RZ ;  /* 0x0000000a02067c10 */ /* 0x001fe4000ff3e0ff */
[----:B------:R-:W-:Y:S02]  /*2f20*/  IADD3 R4, P0, PT, R4, UR8, RZ ;  /* 0x0000000804047c10 */ /* 0x000fe4000ff1e0ff */
[----:B------:R-:W-:Y:S02]  /*2f30*/  IADD3.X R7, PT, PT, RZ, UR11, RZ, P1, !PT ;  /* 0x0000000bff077c10 */ /* 0x000fe40008ffe4ff */
[----:B------:R-:W-:-:S04]  /*2f40*/  IADD3.X R5, PT, PT, RZ, UR9, RZ, P0, !PT ;  /* 0x00000009ff057c10 */ /* 0x000fc800087fe4ff */
[----:B------:R-:W2:Y:S04]  /*2f50*/  LDG.E R7, desc[UR6][R6.64] ;  /* 0x0000000606077981 */ /* 0x000ea8000c1e1900 */
[----:B------:R-:W2:Y:S01]  /*2f60*/  LDG.E R4, desc[UR6][R4.64] ;  /* 0x0000000604047981 */ /* 0x000ea2000c1e1900 */
[----:B-1----:R-:W-:-:S04]  /*2f70*/  IADD3 R2, P0, PT, R3, UR4, RZ ;  /* 0x0000000403027c10 */ /* 0x002fc8000ff1e0ff */
[----:B------:R-:W-:Y:S02]  /*2f80*/  IADD3.X R3, PT, PT, RZ, UR5, RZ, P0, !PT ;  /* 0x00000005ff037c10 */ /* 0x000fe400087fe4ff */
[----:B--2---:R-:W-:-:S05]  /*2f90*/  LOP3.LUT R9, R4, 0x80000000, R7, 0xb8, !PT ;  /* 0x8000000004097812 */ /* 0x004fca00078eb807 */
[----:B------:R-:W-:Y:S01]  /*2fa0*/  STG.E desc[UR6][R2.64], R9 ;  /* 0x0000000902007986 */ /* 0x000fe2000c101906 */
[----:B------:R-:W-:Y:S05]  /*2fb0*/  EXIT ;  /* 0x000000000000794d */ /* 0x000fea0003800000 */
.L_x_4917:
        /* <DEDUP_REMOVED lines=12> */
.L_x_8024:


//--------------------- .text._ZN2at6native27unrolled_elementwise_kernelINS0_13BinaryFunctorIfffZZZNS0_20copysign_kernel_cudaERNS_18TensorIteratorBaseEENKUlvE_clEvENKUlvE0_clEvEUlffE_EESt5arrayIPcLm3EELi4E23TrivialOffsetCalculatorILi2EjESC_ILi1EjENS0_6memory15LoadWithoutCastENSF_16StoreWithoutCastEEEviT_T0_T2_T3_T4_T5_ --------------------------
	.section	.text._ZN2at6native27unrolled_elementwise_kernelINS0_13BinaryFunctorIfffZZZNS0_20copysign_kernel_cudaERNS_18TensorIteratorBaseEENKUlvE_clEvENKUlvE0_clEvEUlffE_EESt5arrayIPcLm3EELi4E23TrivialOffsetCalculatorILi2EjESC_ILi1EjENS0_6memory15LoadWithoutCastENSF_16StoreWithoutCastEEEviT_T0_T2_T3_T4_T5_,"ax",@progbits
	.align	128
        .global         _ZN2at6native27unrolled_elementwise_kernelINS0_13BinaryFunctorIfffZZZNS0_20copysign_kernel_cudaERNS_18TensorIteratorBaseEENKUlvE_clEvENKUlvE0_clEvEUlffE_EESt5arrayIPcLm3EELi4E23TrivialOffsetCalculatorILi2EjESC_ILi1EjENS0_6memory15LoadWithoutCastENSF_16StoreWithoutCastEEEviT_T0_T2_T3_T4_T5_
        .type           _ZN2at6native27unrolled_elementwise_kernelINS0_13BinaryFunctorIfffZZZNS0_20copysign_kernel_cudaERNS_18TensorIteratorBaseEENKUlvE_clEvENKUlvE0_clEvEUlffE_EESt5arrayIPcLm3EELi4E23TrivialOffsetCalculatorILi2EjESC_ILi1EjENS0_6memory15LoadWithoutCastENSF_16StoreWithoutCastEEEviT_T0_T2_T3_T4_T5_,@function
        .size           _ZN2at6native27unrolled_elementwise_kernelINS0_13BinaryFunctorIfffZZZNS0_20copysign_kernel_cudaERNS_18TensorIteratorBaseEENKUlvE_clEvENKUlvE0_clEvEUlffE_EESt5arrayIPcLm3EELi4E23TrivialOffsetCalculatorILi2EjESC_ILi1EjENS0_6memory15LoadWithoutCastENSF_16StoreWithoutCastEEEviT_T0_T2_T3_T4_T5_,(.L_x_8025 - _ZN2at6native27unrolled_elementwise_kernelINS0_13BinaryFunctorIfffZZZNS0_20copysign_kernel_cudaERNS_18TensorIteratorBaseEENKUlvE_clEvENKUlvE0_clEvEUlffE_EESt5arrayIPcLm3EELi4E23TrivialOffsetCalculatorILi2EjESC_ILi1EjENS0_6memory15LoadWithoutCastENSF_16StoreWithoutCastEEEviT_T0_T2_T3_T4_T5_)
        .other          _ZN2at6native27unrolled_elementwise_kernelINS0_13BinaryFunctorIfffZZZNS0_20copysign_kernel_cudaERNS_18TensorIteratorBaseEENKUlvE_clEvENKUlvE0_clEvEUlffE_EESt5arrayIPcLm3EELi4E23TrivialOffsetCalculatorILi2EjESC_ILi1EjENS0_6memory15LoadWithoutCastENSF_16StoreWithoutCastEEEviT_T0_T2_T3_T4_T5_,@"STO_CUDA_ENTRY STV_DEFAULT"
_ZN2at6native27unrolled_elementwise_kernelINS0_13BinaryFunctorIfffZZZNS0_20copysign_kernel_cudaERNS_18TensorIteratorBaseEENKUlvE_clEvENKUlvE0_clEvEUlffE_EESt5arrayIPcLm3EELi4E23TrivialOffsetCalculatorILi2EjESC_ILi1EjENS0_6memory15LoadWithoutCastENSF_16StoreWithoutCastEEEviT_T0_T2_T3_T4_T5_:
.text._ZN2at6native27unrolled_elementwise_kernelINS0_13BinaryFunctorIfffZZZNS0_20copysign_kernel_cudaERNS_18TensorIteratorBaseEENKUlvE_clEvENKUlvE0_clEvEUlffE_EESt5arrayIPcLm3EELi4E23TrivialOffsetCalculatorILi2EjESC_ILi1EjENS0_6memory15LoadWithoutCastENSF_16StoreWithoutCastEEEviT_T0_T2_T3_T4_T5_:
[----:B------:R-:W-:Y:S01]  /*0000*/  LDC R1, c[0x0][0x37c] ;  /* 0x0000df00ff017b82 */ /* 0x000fe20000000800 */
[----:B------:R-:W0:Y:S07]  /*0010*/  S2R R0, SR_CTAID.X ;  /* 0x0000000000007919 */ /* 0x000e2e0000002500 */
[----:B------:R-:W0:Y:S01]  /*0020*/  LDC R3, c[0x0][0x380] ;  /* 0x0000e000ff037b82 */ /* 0x000e220000000800 */
[----:B------:R-:W1:Y:S01]  /*0030*/  LDCU.64 UR4, c[0x0][0x358] ;  /* 0x00006b00ff0477ac */ /* 0x000e620008000a00 */
[----:B------:R-:W-:Y:S01]  /*0040*/  HFMA2 R20, -RZ, RZ, 0, 0 ;  /* 0x00000000ff147431 */ /* 0x000fe200000001ff */
[----:B------:R-:W2:Y:S05]  /*0050*/  S2R R25, SR_TID.X ;  /* 0x0000000000197919 */ /* 0x000eaa0000002100 */
[----:B------:R-:W3:Y:S08]  /*0060*/  LDC.64 R14, c[0x0][0x390] ;  /* 0x0000e400ff0e7b82 */ /* 0x000ef00000000a00 */
[----:B------:R-:W4:Y:S08]  /*0070*/  LDC.64 R12, c[0x0][0x398] ;  /* 0x0000e600ff0c7b82 */ /* 0x000f300000000a00 */
[----:B------:R-:W5:Y:S01]  /*0080*/  LDC.64 R4, c[0x0][0x390] ;  /* 0x0000e400ff047b82 */ /* 0x000f620000000a00 */
[----:B0-----:R-:W-:-:S07]  /*0090*/  IMAD R18, R0, -0x200, R3 ;  /* 0xfffffe0000127824 */ /* 0x001fce00078e0203 */
[----:B------:R-:W0:Y:S01]  /*00a0*/  LDC.64 R6, c[0x0][0x398] ;  /* 0x0000e600ff067b82 */ /* 0x000e220000000a00 */
[----:B--2---:R-:W-:Y:S01]  /*00b0*/  IMAD.MOV.U32 R19, RZ, RZ, R25 ;  /* 0x000000ffff137224 */ /* 0x004fe200078e0019 */
[----:B------:R-:W-:-:S06]  /*00c0*/  ISETP.GE.AND P0, PT, R25, R18, PT ;  /* 0x000000121900720c */ /* 0x000fcc0003f06270 */
[----:B------:R-:W2:Y:S08]  /*00d0*/  LDC.64 R16, c[0x0][0x390] ;  /* 0x0000e400ff107b82 */ /* 0x000eb00000000a00 */
[----:B------:R-:W5:Y:S01]  /*00e0*/  LDC.64 R10, c[0x0][0x398] ;  /* 0x0000e600ff0a7b82 */ /* 0x000f620000000a00 */
[----:B------:R-:W-:Y:S01]  /*00f0*/  @!P0 IADD3 R25, PT, PT, R19, 0x80, RZ ;  /* 0x0000008013198810 */ /* 0x000fe20007ffe0ff */
[----:B------:R-:W-:-:S03]  /*0100*/  @!P0 IMAD R23, R0, 0x200, R19 ;  /* 0x0000020000178824 */ /* 0x000fc600078e0213 */
[----:B------:R-:W-:Y:S01]  /*0110*/  ISETP.GE.AND P1, PT, R25, R18, PT ;  /* 0x000000121900720c */ /* 0x000fe20003f26270 */
[C---:B---3--:R-:W-:Y:S02]  /*0120*/  @!P0 IMAD.WIDE.U32 R14, R23.reuse, 0x4, R14 ;  /* 0x00000004170e8825 */ /* 0x048fe400078e000e */
[----:B------:R-:W3:Y:S02]  /*0130*/  LDC.64 R2, c[0x0][0x390] ;  /* 0x0000e400ff027b82 */ /* 0x000ee40000000a00 */
[----:B----4-:R-:W-:Y:S01]  /*0140*/  @!P0 IMAD.WIDE.U32 R12, R23, 0x4, R12 ;  /* 0x00000004170c8825 */ /* 0x010fe200078e000c */
[----:B------:R-:W-:-:S05]  /*0150*/  CS2R R22, SRZ ;  /* 0x0000000000167805 */ /* 0x000fca000001ff00 */
[----:B------:R-:W4:Y:S01]  /*0160*/  LDC.64 R8, c[0x0][0x398] ;  /* 0x0000e600ff087b82 */ /* 0x000f220000000a00 */
[----:B-1----:R1:W4:Y:S01]  /*0170*/  @!P0 LDG.E R23, desc[UR4][R14.64] ;  /* 0x000000040e178981 */ /* 0x002322000c1e1900 */
[----:B------:R-:W-:Y:S01]  /*0180*/  @!P1 IMAD R27, R0, 0x200, R25 ;  /* 0x00000200001b9824 */ /* 0x000fe200078e0219 */
[----:B------:R-:W-:Y:S01]  /*0190*/  @!P1 IADD3 R25, PT, PT, R25, 0x80, RZ ;  /* 0x0000008019199810 */ /* 0x000fe20007ffe0ff */
[----:B------:R-:W-:Y:S01]  /*01a0*/  IMAD.MOV.U32 R24, RZ, RZ, RZ ;  /* 0x000000ffff187224 */ /* 0x000fe200078e00ff */
[----:B------:R0:W4:Y:S01]  /*01b0*/  @!P0 LDG.E R20, desc[UR4][R12.64] ;  /* 0x000000040c148981 */ /* 0x000122000c1e1900 */
[----:B--2---:R-:W-:Y:S01]  /*01c0*/  @!P1 IMAD.WIDE.U32 R16, R27, 0x4, R16 ;  /* 0x000000041b109825 */ /* 0x004fe200078e0010 */
[----:B------:R-:W-:-:S03]  /*01d0*/  ISETP.GE.AND P3, PT, R25, R18, PT ;  /* 0x000000121900720c */ /* 0x000fc60003f66270 */
[----:B-----5:R-:W-:-:S04]  /*01e0*/  @!P1 IMAD.WIDE.U32 R10, R27, 0x4, R10 ;  /* 0x000000041b0a9825 */ /* 0x020fc800078e000a */
[----:B-1----:R-:W-:Y:S01]  /*01f0*/  HFMA2 R15, -RZ, RZ, 0, 0 ;  /* 0x00000000ff0f7431 */ /* 0x002fe200000001ff */
[----:B------:R-:W2:Y:S05]  /*0200*/  @!P1 LDG.E R22, desc[UR4][R16.64] ;  /* 0x0000000410169981 */ /* 0x000eaa000c1e1900 */
[----:B------:R-:W-:Y:S01]  /*0210*/  @!P3 IMAD R21, R0, 0x200, R25 ;  /* 0x000002000015b824 */ /* 0x000fe200078e0219 */
[----:B------:R-:W-:-:S04]  /*0220*/  @!P3 IADD3 R25, PT, PT, R25, 0x80, RZ ;  /* 0x000000801919b810 */ /* 0x000fc80007ffe0ff */
[----:B------:R-:W-:Y:S01]  /*0230*/  ISETP.GE.AND P2, PT, R25, R18, PT ;  /* 0x000000121900720c */ /* 0x000fe20003f46270 */
[----:B------:R-:W-:Y:S01]  /*0240*/  @!P3 IMAD.WIDE.U32 R4, R21, 0x4, R4 ;  /* 0x000000041504b825 */ /* 0x000fe200078e0004 */
[----:B0-----:R-:W-:-:S03]  /*0250*/  CS2R R12, SRZ ;  /* 0x00000000000c7805 */ /* 0x001fc6000001ff00 */
[----:B------:R-:W-:Y:S01]  /*0260*/  @!P3 IMAD.WIDE.U32 R6, R21, 0x4, R6 ;  /* 0x000000041506b825 */ /* 0x000fe200078e0006 */
[----:B------:R-:W-:Y:S01]  /*0270*/  MOV R21, RZ ;  /* 0x000000ff00157202 */ /* 0x000fe20000000f00 */
[----:B------:R-:W5:Y:S04]  /*0280*/  @!P3 LDG.E R24, desc[UR4][R4.64] ;  /* 0x000000040418b981 */ /* 0x000f68000c1e1900 */
[----:B------:R-:W5:Y:S02]  /*0290*/  @!P3 LDG.E R15, desc[UR4][R6.64] ;  /* 0x00000004060fb981 */ /* 0x000f64000c1e1900 */
[----:B------:R-:W-:Y:S02]  /*02a0*/  @!P2 IMAD R25, R0, 0x200, R25 ;  /* 0x000002000019a824 */ /* 0x000fe400078e0219 */
[----:B------:R-:W2:Y:S02]  /*02b0*/  @!P1 LDG.E R21, desc[UR4][R10.64] ;  /* 0x000000040a159981 */ /* 0x000ea4000c1e1900 */
[----:B---3--:R-:W-:-:S04]  /*02c0*/  @!P2 IMAD.WIDE.U32 R2, R25, 0x4, R2 ;  /* 0x000000041902a825 */ /* 0x008fc800078e0002 */
[----:B----4-:R-:W-:Y:S01]  /*02d0*/  @!P2 IMAD.WIDE.U32 R8, R25, 0x4, R8 ;  /* 0x000000041908a825 */ /* 0x010fe200078e0008 */
[----:B------:R-:W3:Y:S04]  /*02e0*/  @!P2 LDG.E R12, desc[UR4][R2.64] ;  /* 0x00000004020ca981 */ /* 0x000ee8000c1e1900 */
[----:B------:R-:W3:Y:S01]  /*02f0*/  @!P2 LDG.E R13, desc[UR4][R8.64] ;  /* 0x00000004080da981 */ /* 0x000ee2000c1e1900 */
[----:B------:R-:W-:Y:S01]  /*0300*/  ISETP.GE.AND P0, PT, R19, R18, PT ;  /* 0x000000121300720c */ /* 0x000fe20003f06270 */
[----:B------:R-:W-:Y:S04]  /*0310*/  BSSY.RECONVERGENT B0, `(.L_x_4918) ;  /* 0x000001b000007945 */ /* 0x000fe80003800200 */
[----:B------:R-:W-:Y:S01]  /*0320*/  BSSY.RELIABLE B1, `(.L_x_4919) ;  /* 0x0000013000017945 */ /* 0x000fe20003800100 */
[----:B------:R-:W-:-:S02]  /*0330*/  LOP3.LUT R23, R23, 0x80000000, R20, 0xb8, !PT ;  /* 0x8000000017177812 */ /* 0x000fc400078eb814 */
[----:B-----5:R-:W-:Y:S02]  /*0340*/  LOP3.LUT R15, R24, 0x80000000, R15, 0xb8, !PT ;  /* 0x80000000180f7812 */ /* 0x020fe400078eb80f */
[----:B--2---:R-:W-:Y:S02]  /*0350*/  LOP3.LUT R21, R22, 0x80000000, R21, 0xb8, !PT ;  /* 0x8000000016157812 */ /* 0x004fe400078eb815 */
[----:B---3--:R-:W-:Y:S01]  /*0360*/  LOP3.LUT R13, R12, 0x80000000, R13, 0xb8, !PT ;  /* 0x800000000c0d7812 */ /* 0x008fe200078eb80d */
[----:B------:R-:W-:Y:S06]  /*0370*/  @P0 BRA `(.L_x_4920) ;  /* 0x0000000000340947 */ /* 0x000fec0003800000 */
[----:B------:R-:W0:Y:S01]  /*0380*/  LDC.64 R2, c[0x0][0x388] ;  /* 0x0000e200ff027b82 */ /* 0x000e220000000a00 */
[----:B------:R-:W-:Y:S01]  /*0390*/  IMAD R5, R0, 0x200, R19 ;  /* 0x0000020000057824 */ /* 0x000fe200078e0213 */
[----:B------:R-:W-:-:S04]  /*03a0*/  IADD3 R19, PT, PT, R19, 0x80, RZ ;  /* 0x0000008013137810 */ /* 0x000fc80007ffe0ff */
[----:B------:R-:W-:-:S13]  /*03b0*/  ISETP.GE.AND P0, PT, R19, R18, PT ;  /* 0x000000121300720c */ /* 0x000fda0003f06270 */
[----:B------:R-:W-:Y:S05]  /*03c0*/  @P0 BREAK.RELIABLE B1 ;  /* 0x0000000000010942 */ /* 0x000fea0003800100 */
[----:B0-----:R-:W-:-:S05]  /*03d0*/  IMAD.WIDE.U32 R2, R5, 0x4, R2 ;  /* 0x0000000405027825 */ /* 0x001fca00078e0002 */
[----:B------:R0:W-:Y:S01]  /*03e0*/  STG.E desc[UR4][R2.64], R23 ;  /* 0x0000001702007986 */ /* 0x0001e2000c101904 */
[----:B------:R-:W-:Y:S05]  /*03f0*/  @P0 BRA `(.L_x_4921) ;  /* 0x0000000000300947 */ /* 0x000fea0003800000 */
[----:B0-----:R-:W0:Y:S01]  /*0400*/  LDC.64 R2, c[0x0][0x388] ;  /* 0x0000e200ff027b82 */ /* 0x001e220000000a00 */
[----:B------:R-:W-:Y:S01]  /*0410*/  IMAD R5, R0, 0x200, R19 ;  /* 0x0000020000057824 */ /* 0x000fe200078e0213 */
[----:B------:R-:W-:-:S03]  /*0420*/  IADD3 R19, PT, PT, R19, 0x80, RZ ;  /* 0x0000008013137810 */ /* 0x000fc60007ffe0ff */
[----:B0-----:R-:W-:-:S05]  /*0430*/  IMAD.WIDE.U32 R2, R5, 0x4, R2 ;  /* 0x0000000405027825 */ /* 0x001fca00078e0002 */
[----:B------:R0:W-:Y:S02]  /*0440*/  STG.E desc[UR4][R2.64], R21 ;  /* 0x0000001502007986 */ /* 0x0001e4000c101904 */
.L_x_4920:
[----:B------:R-:W-:Y:S05]  /*0450*/  BSYNC.RELIABLE B1 ;  /* 0x0000000000017941 */ /* 0x000fea0003800100 */
.L_x_4919:
[----:B------:R-:W-:-:S13]  /*0460*/  ISETP.GE.AND P0, PT, R19, R18, PT ;  /* 0x000000121300720c */ /* 0x000fda0003f06270 */
[----:B0-----:R-:W0:Y:S01]  /*0470*/  @!P0 LDC.64 R2, c[0x0][0x388] ;  /* 0x0000e200ff028b82 */ /* 0x001e220000000a00 */
[----:B------:R-:W-:Y:S01]  /*0480*/  @!P0 IMAD R5, R0, 0x200, R19 ;  /* 0x0000020000058824 */ /* 0x000fe200078e0213 */
[----:B------:R-:W-:-:S03]  /*0490*/  @!P0 IADD3 R19, PT, PT, R19, 0x80, RZ ;  /* 0x0000008013138810 */ /* 0x000fc60007ffe0ff */
[----:B0-----:R-:W-:-:S05]  /*04a0*/  @!P0 IMAD.WIDE.U32 R2, R5, 0x4, R2 ;  /* 0x0000000405028825 */ /* 0x001fca00078e0002 */
[----:B------:R1:W-:Y:S02]  /*04b0*/  @!P0 STG.E desc[UR4][R2.64], R15 ;  /* 0x0000000f02008986 */ /* 0x0003e4000c101904 */
.L_x_4921:
[----:B------:R-:W-:Y:S05]  /*04c0*/  BSYNC.RECONVERGENT B0 ;  /* 0x0000000000007941 */ /* 0x000fea0003800200 */
.L_x_4918:
[----:B------:R-:W-:Y:S05]  /*04d0*/  WARPSYNC.ALL ;  /* 0x0000000000007948 */ /* 0x000fea0003800000 */
[----:B------:R-:W-:-:S13]  /*04e0*/  ISETP.GE.AND P0, PT, R19, R18, PT ;  /* 0x000000121300720c */ /* 0x000fda0003f06270 */
[----:B------:R-:W-:Y:S05]  /*04f0*/  @P0 EXIT ;  /* 0x000000000000094d */ /* 0x000fea0003800000 */
[----:B01----:R-:W0:Y:S01]  /*0500*/  LDC.64 R2, c[0x0][0x388] ;  /* 0x0000e200ff027b82 */ /* 0x003e220000000a00 */
[----:B------:R-:W-:-:S04]  /*0510*/  IMAD R19, R0, 0x200, R19 ;  /* 0x0000020000137824 */ /* 0x000fc800078e0213 */
[----:B0-----:R-:W-:-:S05]  /*0520*/  IMAD.WIDE.U32 R2, R19, 0x4, R2 ;  /* 0x0000000413027825 */ /* 0x001fca00078e0002 */
[----:B------:R-:W-:Y:S01]  /*0530*/  STG.E desc[UR4][R2.64], R13 ;  /* 0x0000000d02007986 */ /* 0x000fe2000c101904 */
[----:B------:R-:W-:Y:S05]  /*0540*/  EXIT ;  /* 0x000000000000794d */ /* 0x000fea0003800000 */
.L_x_4922:
        /* <DEDUP_REMOVED lines=11> */
.L_x_8025:


//--------------------- .text._ZN2at6native29vectorized_elementwise_kernelILi2ENS0_13BinaryFunctorIfffZZZNS0_20copysign_kernel_cudaERNS_18TensorIteratorBaseEENKUlvE_clEvENKUlvE0_clEvEUlffE_EESt5arrayIPcLm3EEEEviT0_T1_ --------------------------
	.section	.text._ZN2at6native29vectorized_elementwise_kernelILi2ENS0_13BinaryFunctorIfffZZZNS0_20copysign_kernel_cudaERNS_18TensorIteratorBaseEENKUlvE_clEvENKUlvE0_clEvEUlffE_EESt5arrayIPcLm3EEEEviT0_T1_,"ax",@progbits
	.align	128
        .global         _ZN2at6native29vectorized_elementwise_kernelILi2ENS0_13BinaryFunctorIfffZZZNS0_20copysign_kernel_cudaERNS_18TensorIteratorBaseEENKUlvE_clEvENKUlvE0_clEvEUlffE_EESt5arrayIPcLm3EEEEviT0_T1_
        .type           _ZN2at6native29vectorized_elementwise_kernelILi2ENS0_13BinaryFunctorIfffZZZNS0_20copysign_kernel_cudaERNS_18TensorIteratorBaseEENKUlvE_clEvENKUlvE0_clEvEUlffE_EESt5arrayIPcLm3EEEEviT0_T1_,@function
        .size           _ZN2at6native29vectorized_elementwise_kernelILi2ENS0_13BinaryFunctorIfffZZZNS0_20copysign_kernel_cudaERNS_18TensorIteratorBaseEENKUlvE_clEvENKUlvE0_clEvEUlffE_EESt5arrayIPcLm3EEEEviT0_T1_,(.L_x_8026 - _ZN2at6native29vectorized_elementwise_kernelILi2ENS0_13BinaryFunctorIfffZZZNS0_20copysign_kernel_cudaERNS_18TensorIteratorBaseEENKUlvE_clEvENKUlvE0_clEvEUlffE_EESt5arrayIPcLm3EEEEviT0_T1_)
        .other          _ZN2at6native29vectorized_elementwise_kernelILi2ENS0_13BinaryFunctorIfffZZZNS0_20copysign_kernel_cudaERNS_18TensorIteratorBaseEENKUlvE_clEvENKUlvE0_clEvEUlffE_EESt5arrayIPcLm3EEEEviT0_T1_,@"STO_CUDA_ENTRY STV_DEFAULT"
_ZN2at6native29vectorized_elementwise_kernelILi2ENS0_13BinaryFunctorIfffZZZNS0_20copysign_kernel_cudaERNS_18TensorIteratorBaseEENKUlvE_clEvENKUlvE0_clEvEUlffE_EESt5arrayIPcLm3EEEEviT0_T1_:
.text._ZN2at6native29vectorized_elementwise_kernelILi2ENS0_13BinaryFunctorIfffZZZNS0_20copysign_kernel_cudaERNS_18TensorIteratorBaseEENKUlvE_clEvENKUlvE0_clEvEUlffE_EESt5arrayIPcLm3EEEEviT0_T1_:
        /* <DEDUP_REMOVED lines=10> */
[----:B------:R-:W-:-:S07]  /*00a0*/  CS2R R8, SRZ ;  /* 0x0000000000087805 */ /* 0x000fce000001ff00 */
        /* <DEDUP_REMOVED lines=13> */
[----:B------:R1:W2:Y:S02]  /*0180*/  @!P3 LDG.E R9, desc[UR4][R14.64] ;  /* 0x000000040e09b981 */ /* 0x0002a4000c1e1900 */
[----:B------:R-:W5:Y:S02]  /*0190*/  LDC.64 R28, c[0x0][0x390] ;  /* 0x0000e400ff1c7b82 */ /* 0x000f640000000a00 */
[----:B------:R0:W2:Y:S01]  /*01a0*/  @!P3 LDG.E R8, desc[UR4][R20.64] ;  /* 0x000000041408b981 */ /* 0x0000a2000c1e1900 */
[----:B------:R-:W-:Y:S02]  /*01b0*/  @!P0 IMAD.IADD R17, R0, 0x1, R11 ;  /* 0x0000000100118824 */ /* 0x000fe400078e020b */
[----:B------:R-:W-:Y:S02]  /*01c0*/  @!P0 VIADD R11, R11, 0x80 ;  /* 0x000000800b0b8836 */ /* 0x000fe40000000000 */
[----:B------:R-:W-:Y:S01]  /*01d0*/  IMAD.MOV.U32 R7, RZ, RZ, RZ ;  /* 0x000000ffff077224 */ /* 0x000fe200078e00ff */
[----:B-1----:R-:W1:Y:S02]  /*01e0*/  LDC.64 R14, c[0x0][0x390] ;  /* 0x0000e400ff0e7b82 */ /* 0x002e640000000a00 */
[----:B------:R-:W-:-:S13]  /*01f0*/  ISETP.GE.U32.AND P1, PT, R11, R2, PT ;  /* 0x000000020b00720c */ /* 0x000fda0003f26070 */
[----:B------:R-:W-:Y:S02]  /*0200*/  @!P1 IMAD.IADD R5, R0, 0x1, R11 ;  /* 0x0000000100059824 */ /* 0x000fe400078e020b */
[----:B------:R-:W-:-:S05]  /*0210*/  @!P1 VIADD R11, R11, 0x80 ;  /* 0x000000800b0b9836 */ /* 0x000fca0000000000 */
[----:B------:R-:W-:Y:S01]  /*0220*/  ISETP.GE.U32.AND P2, PT, R11, R2, PT ;  /* 0x000000020b00720c */ /* 0x000fe20003f46070 */
[----:B---3--:R-:W-:-:S12]  /*0230*/  @!P1 IMAD.WIDE.U32 R12, R5, 0x4, R12 ;  /* 0x00000004050c9825 */ /* 0x008fd800078e000c */
[----:B------:R-:W-:Y:S01]  /*0240*/  @!P2 IADD3 R6, PT, PT, R0, R11, RZ ;  /* 0x0000000b0006a210 */ /* 0x000fe20007ffe0ff */
[----:B------:R-:W-:-:S05]  /*0250*/  @!P2 VIADD R11, R11, 0x80 ;  /* 0x000000800b0ba836 */ /* 0x000fca0000000000 */
[----:B------:R-:W-:Y:S01]  /*0260*/  ISETP.GE.U32.AND P3, PT, R11, R2, PT ;  /* 0x000000020b00720c */ /* 0x000fe20003f66070 */
[----:B----4-:R-:W-:Y:S01]  /*0270*/  @!P1 IMAD.WIDE.U32 R26, R5, 0x4, R26 ;  /* 0x00000004051a9825 */ /* 0x010fe200078e001a */
[----:B------:R-:W-:-:S03]  /*0280*/  CS2R R4, SRZ ;  /* 0x0000000000047805 */ /* 0x000fc6000001ff00 */
[C---:B0-----:R-:W-:Y:S01]  /*0290*/  @!P0 IMAD.WIDE.U32 R18, R17.reuse, 0x4, R18 ;  /* 0x0000000411128825 */ /* 0x041fe200078e0012 */
[----:B------:R-:W-:Y:S02]  /*02a0*/  CS2R R20, SRZ ;  /* 0x0000000000147805 */ /* 0x000fe4000001ff00 */
[----:B------:R-:W3:Y:S01]  /*02b0*/  @!P1 LDG.E R5, desc[UR4][R26.64] ;  /* 0x000000041a059981 */ /* 0x000ee2000c1e1900 */
[----:B-----5:R-:W-:Y:S02]  /*02c0*/  @!P0 IMAD.WIDE.U32 R22, R17, 0x4, R22 ;  /* 0x0000000411168825 */ /* 0x020fe400078e0016 */
[----:B------:R-:W0:Y:S01]  /*02d0*/  LDC.64 R16, c[0x0][0x398] ;  /* 0x0000e600ff107b82 */ /* 0x000e220000000a00 */
[----:B------:R4:W5:Y:S04]  /*02e0*/  @!P0 LDG.E R4, desc[UR4][R18.64] ;  /* 0x0000000412048981 */ /* 0x000968000c1e1900 */
[----:B------:R1:W5:Y:S04]  /*02f0*/  @!P0 LDG.E R7, desc[UR4][R22.64] ;  /* 0x0000000416078981 */ /* 0x000368000c1e1900 */
[----:B------:R1:W3:Y:S01]  /*0300*/  @!P1 LDG.E R20, desc[UR4][R12.64] ;  /* 0x000000040c149981 */ /* 0x0002e2000c1e1900 */
[----:B----4-:R-:W-:Y:S01]  /*0310*/  @!P3 IADD3 R19, PT, PT, R0, R11, RZ ;  /* 0x0000000b0013b210 */ /* 0x010fe20007ffe0ff */
[----:B------:R-:W-:Y:S01]  /*0320*/  @!P3 VIADD R11, R11, 0x80 ;  /* 0x000000800b0bb836 */ /* 0x000fe20000000000 */
[----:B-1----:R-:W1:Y:S04]  /*0330*/  LDC.64 R22, c[0x0][0x398] ;  /* 0x0000e600ff167b82 */ /* 0x002e680000000a00 */
[----:B------:R-:W-:-:S04]  /*0340*/  ISETP.GE.U32.AND P0, PT, R11, R2, PT ;  /* 0x000000020b00720c */ /* 0x000fc80003f06070 */
[----:B------:R-:W4:Y:S01]  /*0350*/  LDC.64 R12, c[0x0][0x398] ;  /* 0x0000e600ff0c7b82 */ /* 0x000f220000000a00 */
[----:B------:R-:W-:-:S04]  /*0360*/  @!P2 IMAD.WIDE.U32 R24, R6, 0x4, R24 ;  /* 0x000000040618a825 */ /* 0x000fc800078e0018 */
[----:B------:R-:W-:Y:S02]  /*0370*/  HFMA2 R10, -RZ, RZ, 0, 0 ;  /* 0x00000000ff0a7431 */ /* 0x000fe400000001ff */
[----:B0-----:R-:W-:Y:S01]  /*0380*/  @!P2 IMAD.WIDE.U32 R16, R6, 0x4, R16 ;  /* 0x000000040610a825 */ /* 0x001fe200078e0010 */
[----:B------:R0:W3:Y:S03]  /*0390*/  @!P2 LDG.E R21, desc[UR4][R24.64] ;  /* 0x000000041815a981 */ /* 0x0000e6000c1e1900 */
[----:B------:R-:W-:Y:S02]  /*03a0*/  @!P0 IMAD.IADD R27, R0, 0x1, R11 ;  /* 0x00000001001b8824 */ /* 0x000fe400078e020b */
[----:B------:R-:W-:-:S05]  /*03b0*/  @!P0 VIADD R11, R11, 0x80 ;  /* 0x000000800b0b8836 */ /* 0x000fca0000000000 */
[----:B------:R-:W-:Y:S01]  /*03c0*/  ISETP.GE.U32.AND P1, PT, R11, R2, PT ;  /* 0x000000020b00720c */ /* 0x000fe20003f26070 */
[----:B------:R-:W-:Y:S01]  /*03d0*/  IMAD.MOV.U32 R6, RZ, RZ, RZ ;  /* 0x000000ffff067224 */ /* 0x000fe200078e00ff */
[----:B0-----:R-:W-:Y:S01]  /*03e0*/  CS2R R24, SRZ ;  /* 0x0000000000187805 */ /* 0x001fe2000001ff00 */
[----:B------:R-:W-:-:S04]  /*03f0*/  @!P0 IMAD.WIDE.U32 R28, R27, 0x4, R28 ;  /* 0x000000041b1c8825 */ /* 0x000fc800078e001c */
[----:B-1----:R-:W-:Y:S01]  /*0400*/  @!P0 IMAD.WIDE.U32 R22, R27, 0x4, R22 ;  /* 0x000000041b168825 */ /* 0x002fe200078e0016 */
[----:B------:R-:W-:Y:S01]  /*0410*/  CS2R R26, SRZ ;  /* 0x00000000001a7805 */ /* 0x000fe2000001ff00 */
[----:B------:R0:W3:Y:S02]  /*0420*/  @!P2 LDG.E R6, desc[UR4][R16.64] ;  /* 0x000000041006a981 */ /* 0x0000e4000c1e1900 */
[C---:B------:R-:W-:Y:S02]  /*0430*/  @!P3 IMAD.WIDE.U32 R14, R19.reuse, 0x4, R14 ;  /* 0x00000004130eb825 */ /* 0x040fe400078e000e */
[----:B------:R-:W3:Y:S02]  /*0440*/  @!P0 LDG.E R24, desc[UR4][R28.64] ;  /* 0x000000041c188981 */ /* 0x000ee4000c1e1900 */
[----:B----4-:R-:W-:Y:S02]  /*0450*/  @!P3 IMAD.WIDE.U32 R12, R19, 0x4, R12 ;  /* 0x00000004130cb825 */ /* 0x010fe400078e000c */
[----:B------:R-:W4:Y:S01]  /*0460*/  @!P3 LDG.E R10, desc[UR4][R14.64] ;  /* 0x000000040e0ab981 */ /* 0x000f22000c1e1900 */
[----:B------:R-:W1:Y:S03]  /*0470*/  LDC.64 R18, c[0x0][0x390] ;  /* 0x0000e400ff127b82 */ /* 0x000e660000000a00 */
[----:B------:R0:W4:Y:S04]  /*0480*/  @!P3 LDG.E R25, desc[UR4][R12.64] ;  /* 0x000000040c19b981 */ /* 0x000128000c1e1900 */
[----:B------:R0:W4:Y:S02]  /*0490*/  @!P0 LDG.E R27, desc[UR4][R22.64] ;  /* 0x00000004161b8981 */ /* 0x000124000c1e1900 */
[----:B0-----:R-:W0:Y:S08]  /*04a0*/  LDC.64 R16, c[0x0][0x398] ;  /* 0x0000e600ff107b82 */ /* 0x001e300000000a00 */
[----:B------:R-:W0:Y:S01]  /*04b0*/  LDC.64 R12, c[0x0][0x390] ;  /* 0x0000e400ff0c7b82 */ /* 0x000e220000000a00 */
[----:B------:R-:W-:Y:S01]  /*04c0*/  @!P1 IADD3 R23, PT, PT, R0, R11, RZ ;  /* 0x0000000b00179210 */ /* 0x000fe20007ffe0ff */
[----:B------:R-:W-:-:S06]  /*04d0*/  @!P1 VIADD R11, R11, 0x80 ;  /* 0x000000800b0b9836 */ /* 0x000fcc0000000000 */
[----:B------:R-:W0:Y:S01]  /*04e0*/  LDC.64 R14, c[0x0][0x398] ;  /* 0x0000e600ff0e7b82 */ /* 0x000e220000000a00 */
[----:B------:R-:W-:Y:S01]  /*04f0*/  ISETP.GE.U32.AND P0, PT, R11, R2, PT ;  /* 0x000000020b00720c */ /* 0x000fe20003f06070 */
[----:B-1----:R-:W-:-:S05]  /*0500*/  @!P1 IMAD.WIDE.U32 R18, R23, 0x4, R18 ;  /* 0x0000000417129825 */ /* 0x002fca00078e0012 */
[----:B------:R-:W4:Y:S01]  /*0510*/  @!P1 LDG.E R26, desc[UR4][R18.64] ;  /* 0x00000004121a9981 */ /* 0x000f22000c1e1900 */
[----:B0-----:R-:W-:Y:S01]  /*0520*/  @!P1 IMAD.WIDE.U32 R16, R23, 0x4, R16 ;  /* 0x0000000417109825 */ /* 0x001fe200078e0010 */
[----:B------:R-:W-:-:S05]  /*0530*/  CS2R R22, SRZ ;  /* 0x0000000000167805 */ /* 0x000fca000001ff00 */
[----:B------:R-:W-:-:S04]  /*0540*/  @!P0 IMAD.IADD R11, R0, 0x1, R11 ;  /* 0x00000001000b8824 */ /* 0x000fc800078e020b */
[----:B------:R-:W-:-:S05]  /*0550*/  @!P0 IMAD.WIDE.U32 R12, R11, 0x4, R12 ;  /* 0x000000040b0c8825 */ /* 0x000fca00078e000c */
[----:B------:R-:W4:Y:S01]  /*0560*/  @!P0 LDG.E R22, desc[UR4][R12.64] ;  /* 0x000000040c168981 */ /* 0x000f22000c1e1900 */
[----:B------:R-:W-:Y:S01]  /*0570*/  @!P0 IMAD.WIDE.U32 R14, R11, 0x4, R14 ;  /* 0x000000040b0e8825 */ /* 0x000fe200078e000e */
[----:B------:R-:W-:-:S04]  /*0580*/  MOV R11, RZ ;  /* 0x000000ff000b7202 */ /* 0x000fc80000000f00 */
[----:B------:R-:W4:Y:S04]  /*0590*/  @!P0 LDG.E R23, desc[UR4][R14.64] ;  /* 0x000000040e178981 */ /* 0x000f28000c1e1900 */
[----:B------:R-:W4:Y:S01]  /*05a0*/  @!P1 LDG.E R11, desc[UR4][R16.64] ;  /* 0x00000004100b9981 */ /* 0x000f22000c1e1900 */
[----:B------:R-:W-:Y:S01]  /*05b0*/  ISETP.GE.U32.AND P0, PT, R3, R2, PT ;  /* 0x000000020300720c */ /* 0x000fe20003f06070 */
[----:B------:R-:W-:Y:S04]  /*05c0*/  BSSY.RECONVERGENT B0, `(.L_x_4924) ;  /* 0x000003b000007945 */ /* 0x000fe80003800200 */
[----:B------:R-:W-:Y:S01]  /*05d0*/  BSSY.RELIABLE B1, `(.L_x_4925) ;  /* 0x0000033000017945 */ /* 0x000fe20003800100 */
[----:B--2---:R-:W-:-:S02]  /*05e0*/  LOP3.LUT R8, R9, 0x80000000, R8, 0xb8, !PT ;  /* 0x8000000009087812 */ /* 0x004fc400078eb808 */
[----:B-----5:R-:W-:Y:S02]  /*05f0*/  LOP3.LUT R4, R7, 0x80000000, R4, 0xb8, !PT ;  /* 0x8000000007047812 */ /* 0x020fe400078eb804 */
[----:B---3--:R-:W-:Y:S02]  /*0600*/  LOP3.LUT R5, R20, 0x80000000, R5, 0xb8, !PT ;  /* 0x8000000014057812 */ /* 0x008fe400078eb805 */
[----:B------:R-:W-:Y:S02]  /*0610*/  LOP3.LUT R6, R21, 0x80000000, R6, 0xb8, !PT ;  /* 0x8000000015067812 */ /* 0x000fe400078eb806 */
[----:B----4-:R-:W-:Y:S02]  /*0620*/  LOP3.LUT R10, R10, 0x80000000, R25, 0xb8, !PT ;  /* 0x800000000a0a7812 */ /* 0x010fe400078eb819 */
[----:B------:R-:W-:Y:S02]  /*0630*/  LOP3.LUT R24, R24, 0x80000000, R27, 0xb8, !PT ;  /* 0x8000000018187812 */ /* 0x000fe400078eb81b */
[----:B------:R-:W-:-:S02]  /*0640*/  LOP3.LUT R22, R22, 0x80000000, R23, 0xb8, !PT ;  /* 0x8000000016167812 */ /* 0x000fc400078eb817 */
[----:B------:R-:W-:Y:S01]  /*0650*/  LOP3.LUT R11, R26, 0x80000000, R11, 0xb8, !PT ;  /* 0x800000001a0b7812 */ /* 0x000fe200078eb80b */
[----:B------:R-:W-:Y:S06]  /*0660*/  @P0 BRA `(.L_x_4926) ;  /* 0x0000000000300947 */ /* 0x000fec0003800000 */
[----:B------:R-:W0:Y:S01]  /*0670*/  LDC.64 R12, c[0x0][0x388] ;  /* 0x0000e200ff0c7b82 */ /* 0x000e220000000a00 */
[----:B------:R-:W-:Y:S02]  /*0680*/  IMAD.IADD R7, R0, 0x1, R3 ;  /* 0x0000000100077824 */ /* 0x000fe400078e0203 */
[----:B------:R-:W-:-:S05]  /*0690*/  VIADD R3, R3, 0x80 ;  /* 0x0000008003037836 */ /* 0x000fca0000000000 */
[----:B------:R-:W-:Y:S01]  /*06a0*/  ISETP.GE.U32.AND P0, PT, R3, R2, PT ;  /* 0x000000020300720c */ /* 0x000fe20003f06070 */
[----:B0-----:R-:W-:-:S05]  /*06b0*/  IMAD.WIDE.U32 R12, R7, 0x4, R12 ;  /* 0x00000004070c7825 */ /* 0x001fca00078e000c */
[----:B------:R0:W-:Y:S07]  /*06c0*/  STG.E desc[UR4][R12.64], R8 ;  /* 0x000000080c007986 */ /* 0x0001ee000c101904 */
[----:B------:R-:W-:Y:S05]  /*06d0*/  @P0 BRA `(.L_x_4927) ;  /* 0x0000000000300947 */ /* 0x000fea0003800000 */
[----:B0-----:R-:W0:Y:S01]  /*06e0*/  LDC.64 R8, c[0x0][0x388] ;  /* 0x0000e200ff087b82 */ /* 0x001e220000000a00 */
[----:B------:R-:W-:Y:S01]  /*06f0*/  IADD3 R7, PT, PT, R0, R3, RZ ;  /* 0x0000000300077210 */ /* 0x000fe20007ffe0ff */
[----:B------:R-:W-:-:S04]  /*0700*/  VIADD R3, R3, 0x80 ;  /* 0x0000008003037836 */ /* 0x000fc80000000000 */
[----:B0-----:R-:W-:-:S05]  /*0710*/  IMAD.WIDE.U32 R8, R7, 0x4, R8 ;  /* 0x0000000407087825 */ /* 0x001fca00078e0008 */
[----:B------:R0:W-:Y:S02]  /*0720*/  STG.E desc[UR4][R8.64], R4 ;  /* 0x0000000408007986 */ /* 0x0001e4000c101904 */
.L_x_4926:
[----:B------:R-:W-:-:S13]  /*0730*/  ISETP.GE.U32.AND P0, PT, R3, R2, PT ;  /* 0x000000020300720c */ /* 0x000fda0003f06070 */
[----:B------:R-:W-:Y:S05]  /*0740*/  @P0 BRA `(.L_x_4928) ;  /* 0x0000000000300947 */ /* 0x000fea0003800000 */
[----:B0-----:R-:W0:Y:S01]  /*0750*/  LDC.64 R8, c[0x0][0x388] ;  /* 0x0000e200ff087b82 */ /* 0x001e220000000a00 */
[----:B------:R-:W-:Y:S01]  /*0760*/  IADD3 R7, PT, PT, R0, R3, RZ ;  /* 0x0000000300077210 */ /* 0x000fe20007ffe0ff */
[----:B------:R-:W-:-:S04]  /*0770*/  VIADD R3, R3, 0x80 ;  /* 0x0000008003037836 */ /* 0x000fc80000000000 */
[----:B0-----:R-:W-:-:S05]  /*0780*/  IMAD.WIDE.U32 R8, R7, 0x4, R8 ;  /* 0x0000000407087825 */ /* 0x001fca00078e0008 */
[----:B------:R1:W-:Y:S02]  /*0790*/  STG.E desc[UR4][R8.64], R5 ;  /* 0x0000000508007986 */ /* 0x0003e4000c101904 */
.L_x_4927:
[----:B------:R-:W-:-:S13]  /*07a0*/  ISETP.GE.U32.AND P0, PT, R3, R2, PT ;  /* 0x000000020300720c */ /* 0x000fda0003f06070 */
[----:B------:R-:W-:Y:S05]  /*07b0*/  @P0 BRA `(.L_x_4929) ;  /* 0x0000000000300947 */ /* 0x000fea0003800000 */
[----:B-1----:R-:W1:Y:S01]  /*07c0*/  LDC.64 R4, c[0x0][0x388] ;  /* 0x0000e200ff047b82 */ /* 0x002e620000000a00 */
[----:B------:R-:W-:Y:S01]  /*07d0*/  IADD3 R7, PT, PT, R0, R3, RZ ;  /* 0x0000000300077210 */ /* 0x000fe20007ffe0ff */
[----:B------:R-:W-:-:S04]  /*07e0*/  VIADD R3, R3, 0x80 ;  /* 0x0000008003037836 */ /* 0x000fc80000000000 */
[----:B-1----:R-:W-:-:S05]  /*07f0*/  IMAD.WIDE.U32 R4, R7, 0x4, R4 ;  /* 0x0000000407047825 */ /* 0x002fca00078e0004 */
[----:B------:R1:W-:Y:S02]  /*0800*/  STG.E desc[UR4][R4.64], R6 ;  /* 0x0000000604007986 */ /* 0x0003e4000c101904 */
.L_x_4928:
[----:B------:R-:W-:-:S13]  /*0810*/  ISETP.GE.U32.AND P0, PT, R3, R2, PT ;  /* 0x000000020300720c */ /* 0x000fda0003f06070 */
[----:B------:R-:W-:Y:S05]  /*0820*/  @P0 BRA `(.L_x_4930) ;  /* 0x0000000000340947 */ /* 0x000fea0003800000 */
[----:B01----:R-:W0:Y:S01]  /*0830*/  LDC.64 R4, c[0x0][0x388] ;  /* 0x0000e200ff047b82 */ /* 0x003e220000000a00 */
[----:B------:R-:W-:Y:S01]  /*0840*/  IADD3 R7, PT, PT, R0, R3, RZ ;  /* 0x0000000300077210 */ /* 0x000fe20007ffe0ff */
[----:B------:R-:W-:-:S04]  /*0850*/  VIADD R3, R3, 0x80 ;  /* 0x0000008003037836 */ /* 0x000fc80000000000 */
[----:B0-----:R-:W-:-:S05]  /*0860*/  IMAD.WIDE.U32 R4, R7, 0x4, R4 ;  /* 0x0000000407047825 */ /* 0x001fca00078e0004 */
[----:B------:R2:W-:Y:S02]  /*0870*/  STG.E desc[UR4][R4.64], R10 ;  /* 0x0000000a04007986 */ /* 0x0005e4000c101904 */
.L_x_4929:
[----:B------:R-:W-:-:S13]  /*0880*/  ISETP.GE.U32.AND P0, PT, R3, R2, PT ;  /* 0x000000020300720c */ /* 0x000fda0003f06070 */
[----:B------:R-:W-:Y:S05]  /*0890*/  @P0 BREAK.RELIABLE B1 ;  /* 0x0000000000010942 */ /* 0x000fea0003800100 */
[----:B------:R-:W-:Y:S05]  /*08a0*/  @P0 BRA `(.L_x_4931) ;  /* 0x0000000000300947 */ /* 0x000fea0003800000 */
[----:B-12---:R-:W1:Y:S01]  /*08b0*/  LDC.64 R4, c[0x0][0x388] ;  /* 0x0000e200ff047b82 */ /* 0x006e620000000a00 */
[----:B------:R-:W-:Y:S01]  /*08c0*/  IADD3 R7, PT, PT, R0, R3, RZ ;  /* 0x0000000300077210 */ /* 0x000fe20007ffe0ff */
[----:B------:R-:W-:-:S04]  /*08d0*/  VIADD R3, R3, 0x80 ;  /* 0x0000008003037836 */ /* 0x000fc80000000000 */
[----:B-1----:R-:W-:-:S05]  /*08e0*/  IMAD.WIDE.U32 R4, R7, 0x4, R4 ;  /* 0x0000000407047825 */ /* 0x002fca00078e0004 */
[----:B------:R2:W-:Y:S02]  /*08f0*/  STG.E desc[UR4][R4.64], R24 ;  /* 0x0000001804007986 */ /* 0x0005e4000c101904 */
.L_x_4930:
[----:B------:R-:W-:Y:S05]  /*0900*/  BSYNC.RELIABLE B1 ;  /* 0x0000000000017941 */ /* 0x000fea0003800100 */
.L_x_4925:
[----:B------:R-:W-:-:S13]  /*0910*/  ISETP.GE.U32.AND P0, PT, R3, R2, PT ;  /* 0x000000020300720c */ /* 0x000fda0003f06070 */
[----:B012---:R-:W0:Y:S01]  /*0920*/  @!P0 LDC.64 R4, c[0x0][0x388] ;  /* 0x0000e200ff048b82 */ /* 0x007e220000000a00 */
[----:B------:R-:W-:Y:S01]  /*0930*/  @!P0 IADD3 R7, PT, PT, R0, R3, RZ ;  /* 0x0000000300078210 */ /* 0x000fe20007ffe0ff */
[----:B------:R-:W-:-:S04]  /*0940*/  @!P0 VIADD R3, R3, 0x80 ;  /* 0x0000008003038836 */ /* 0x000fc80000000000 */
[----:B0-----:R-:W-:-:S05]  /*0950*/  @!P0 IMAD.WIDE.U32 R4, R7, 0x4, R4 ;  /* 0x0000000407048825 */ /* 0x001fca00078e0004 */
[----:B------:R3:W-:Y:S02]  /*0960*/  @!P0 STG.E desc[UR4][R4.64], R11 ;  /* 0x0000000b04008986 */ /* 0x0007e4000c101904 */
.L_x_4931:
[----:B------:R-:W-:Y:S05]  /*0970*/  BSYNC.RECONVERGENT B0 ;  /* 0x0000000000007941 */ /* 0x000fea0003800200 */
.L_x_4924:
[----:B------:R-:W-:Y:S05]  /*0980*/  WARPSYNC.ALL ;  /* 0x0000000000007948 */ /* 0x000fea0003800000 */
[----:B------:R-:W-:-:S13]  /*0990*/  ISETP.GE.U32.AND P0, PT, R3, R2, PT ;  /* 0x000000020300720c */ /* 0x000fda0003f06070 */
[----:B------:R-:W-:Y:S05]  /*09a0*/  @P0 EXIT ;  /* 0x000000000000094d */ /* 0x000fea0003800000 */
[----:B-123--:R-:W1:Y:S01]  /*09b0*/  LDC.64 R4, c[0x0][0x388] ;  /* 0x0000e200ff047b82 */ /* 0x00ee620000000a00 */
[----:B------:R-:W-:-:S05]  /*09c0*/  IADD3 R3, PT, PT, R0, R3, RZ ;  /* 0x0000000300037210 */ /* 0x000fca0007ffe0ff */
[----:B-1----:R-:W-:-:S05]  /*09d0*/  IMAD.WIDE.U32 R2, R3, 0x4, R4 ;  /* 0x0000000403027825 */ /* 0x002fca00078e0004 */
[----:B------:R-:W-:Y:S01]  /*09e0*/  STG.E desc[UR4][R2.64], R22 ;  /* 0x0000001602007986 */ /* 0x000fe2000c101904 */
[----:B------:R-:W-:Y:S05]  /*09f0*/  EXIT ;  /* 0x000000000000794d */ /* 0x000fea0003800000 */
.L_x_4923:
        /* <DEDUP_REMOVED lines=8> */
[----:B------:R-:W4:Y:S01]  /*0a80*/  LDG.E.64 R12, desc[UR4][R16.64+0x400] ;  /* 0x00040004100c7981 */ /* 0x000f22000c1e1b00 */
[----:B------:R-:W-:-:S03]  /*0a90*/  IMAD.WIDE.U32 R18, R2, 0x8, R6 ;  /* 0x0000000802127825 */ /* 0x000fc600078e0006 */
[----:B------:R-:W5:Y:S04]  /*0aa0*/  LDG.E.64 R4, desc[UR4][R16.64+0x800] ;  /* 0x0008000410047981 */ /* 0x000f68000c1e1b00 */
[----:B------:R-:W2:Y:S04]  /*0ab0*/  LDG.E.64 R24, desc[UR4][R18.64] ;  /* 0x0000000412187981 */ /* 0x000ea8000c1e1b00 */
[----:B------:R-:W4:Y:S04]  /*0ac0*/  LDG.E.64 R8, desc[UR4][R18.64+0x400] ;  /* 0x0004000412087981 */ /* 0x000f28000c1e1b00 */
[----:B------:R-:W5:Y:S04]  /*0ad0*/  LDG.E.64 R6, desc[UR4][R18.64+0x800] ;  /* 0x0008000412067981 */ /* 0x000f68000c1e1b00 */
[----:B------:R-:W5:Y:S04]  /*0ae0*/  LDG.E.64 R10, desc[UR4][R16.64+0xc00] ;  /* 0x000c0004100a7981 */ /* 0x000f68000c1e1b00 */
[----:B------:R-:W5:Y:S01]  /*0af0*/  LDG.E.64 R14, desc[UR4][R18.64+0xc00] ;  /* 0x000c0004120e7981 */ /* 0x000f62000c1e1b00 */
[----:B---3--:R-:W-:-:S04]  /*0b00*/  IMAD.WIDE.U32 R20, R0, 0x4, R20 ;  /* 0x0000000400147825 */ /* 0x008fc800078e0014 */
[----:B------:R-:W-:Y:S01]  /*0b10*/  IMAD.WIDE.U32 R20, R2, 0x8, R20 ;  /* 0x0000000802147825 */ /* 0x000fe200078e0014 */
[----:B--2---:R-:W-:Y:S02]  /*0b20*/  LOP3.LUT R22, R22, 0x80000000, R24, 0xb8, !PT ;  /* 0x8000000016167812 */ /* 0x004fe400078eb818 */
[----:B------:R-:W-:Y:S02]  /*0b30*/  LOP3.LUT R23, R23, 0x80000000, R25, 0xb8, !PT ;  /* 0x8000000017177812 */ /* 0x000fe400078eb819 */
[----:B----4-:R-:W-:Y:S02]  /*0b40*/  LOP3.LUT R8, R12, 0x80000000, R8, 0xb8, !PT ;  /* 0x800000000c087812 */ /* 0x010fe400078eb808 */
[----:B------:R-:W-:Y:S02]  /*0b50*/  LOP3.LUT R9, R13, 0x80000000, R9, 0xb8, !PT ;  /* 0x800000000d097812 */ /* 0x000fe400078eb809 */
[----:B-----5:R-:W-:Y:S02]  /*0b60*/  LOP3.LUT R4, R4, 0x80000000, R6, 0xb8, !PT ;  /* 0x8000000004047812 */ /* 0x020fe400078eb806 */
[----:B------:R-:W-:Y:S01]  /*0b70*/  LOP3.LUT R5, R5, 0x80000000, R7, 0xb8, !PT ;  /* 0x8000000005057812 */ /* 0x000fe200078eb807 */
[----:B------:R-:W-:Y:S01]  /*0b80*/  STG.E.64 desc[UR4][R20.64], R22 ;  /* 0x0000001614007986 */ /* 0x000fe2000c101b04 */
[----:B------:R-:W-:-:S02]  /*0b90*/  LOP3.LUT R10, R10, 0x80000000, R14, 0xb8, !PT ;  /* 0x800000000a0a7812 */ /* 0x000fc400078eb80e */
[----:B------:R-:W-:Y:S01]  /*0ba0*/  LOP3.LUT R11, R11, 0x80000000, R15, 0xb8, !PT ;  /* 0x800000000b0b7812 */ /* 0x000fe200078eb80f */
[----:B------:R-:W-:Y:S04]  /*0bb0*/  STG.E.64 desc[UR4][R20.64+0x400], R8 ;  /* 0x0004000814007986 */ /* 0x000fe8000c101b04 */
[----:B------:R-:W-:Y:S04]  /*0bc0*/  STG.E.64 desc[UR4][R20.64+0x800], R4 ;  /* 0x0008000414007986 */ /* 0x000fe8000c101b04 */
[----:B------:R-:W-:Y:S01]  /*0bd0*/  STG.E.64 desc[UR4][R20.64+0xc00], R10 ;  /* 0x000c000a14007986 */ /* 0x000fe2000c101b04 */
[----:B------:R-:W-:Y:S05]  /*0be0*/  EXIT ;  /* 0x000000000000794d */ /* 0x000fea0003800000 */
.L_x_4932:
        /* <DEDUP_REMOVED lines=9> */
.L_x_8026:


//--------------------- .text._ZN2at6native29vectorized_elementwise_kernelILi4ENS0_13BinaryFunctorIfffZZZNS0_20copysign_kernel_cudaERNS_18TensorIteratorBaseEENKUlvE_clEvENKUlvE0_clEvEUlffE_EESt5arrayIPcLm3EEEEviT0_T1_ --------------------------
	.section	.text._ZN2at6native29vectorized_elementwise_kernelILi4ENS0_13BinaryFunctorIfffZZZNS0_20copysign_kernel_cudaERNS_18TensorIteratorBaseEENKUlvE_clEvENKUlvE0_clEvEUlffE_EESt5arrayIPcLm3EEEEviT0_T1_,"ax",@progbits
	.align	128
        .global         _ZN2at6native29vectorized_elementwise_kernelILi4ENS0_13BinaryFunctorIfffZZZNS0_20copysign_kernel_cudaERNS_18TensorIteratorBaseEENKUlvE_clEvENKUlvE0_clEvEUlffE_EESt5arrayIPcLm3EEEEviT0_T1_
        .type           _ZN2at6native29vectorized_elementwise_kernelILi4ENS0_13BinaryFunctorIfffZZZNS0_20copysign_kernel_cudaERNS_18TensorIteratorBaseEENKUlvE_clEvENKUlvE0_clEvEUlffE_EESt5arrayIPcLm3EEEEviT0_T1_,@function
        .size           _ZN2at6native29vectorized_elementwise_kernelILi4ENS0_13BinaryFunctorIfffZZZNS0_20copysign_kernel_cudaERNS_18TensorIteratorBaseEENKUlvE_clEvENKUlvE0_clEvEUlffE_EESt5arrayIPcLm3EEEEviT0_T1_,(.L_x_8027 - _ZN2at6native29vectorized_elementwise_kernelILi4ENS0_13BinaryFunctorIfffZZZNS0_20copysign_kernel_cudaERNS_18TensorIteratorBaseEENKUlvE_clEvENKUlvE0_clEvEUlffE_EESt5arrayIPcLm3EEEEviT0_T1_)
        .other          _ZN2at6native29vectorized_elementwise_kernelILi4ENS0_13BinaryFunctorIfffZZZNS0_20copysign_kernel_cudaERNS_18TensorIteratorBaseEENKUlvE_clEvENKUlvE0_clEvEUlffE_EESt5arrayIPcLm3EEEEviT0_T1_,@"STO_CUDA_ENTRY STV_DEFAULT"
_ZN2at6native29vectorized_elementwise_kernelILi4ENS0_13BinaryFunctorIfffZZZNS0_20copysign_kernel_cudaERNS_18TensorIteratorBaseEENKUlvE_clEvENKUlvE0_clEvEUlffE_EESt5arrayIPcLm3EEEEviT0_T1_:
.text._ZN2at6native29vectorized_elementwise_kernelILi4ENS0_13BinaryFunctorIfffZZZNS0_20copysign_kernel_cudaERNS_18TensorIteratorBaseEENKUlvE_clEvENKUlvE0_clEvEUlffE_EESt5arrayIPcLm3EEEEviT0_T1_:
        /* <DEDUP_REMOVED lines=115> */
.L_x_4936:
[----:B------:R-:W-:-:S13]  /*0730*/  ISETP.GE.U32.AND P0, PT, R3, R2, PT ;  /* 0x000000020300720c */ /* 0x000fda0003f06070 */
[----:B------:R-:W-:Y:S05]  /*0740*/  @P0 BRA `(.L_x_4938) ;  /* 0x0000000000300947 */ /* 0x000fea0003800000 */
[----:B0-----:R-:W0:Y:S01]  /*0750*/  LDC.64 R8, c[0x0][0x388] ;  /* 0x0000e200ff087b82 */ /* 0x001e220000000a00 */
[----:B------:R-:W-:Y:S01]  /*0760*/  IADD3 R7, PT, PT, R0, R3, RZ ;  /* 0x0000000300077210 */ /* 0x000fe20007ffe0ff */
[----:B------:R-:W-:-:S04]  /*0770*/  VIADD R3, R3, 0x80 ;  /* 0x0000008003037836 */ /* 0x000fc80000000000 */
[----:B0-----:R-:W-:-:S05]  /*0780*/  IMAD.WIDE.U32 R8, R7, 0x4, R8 ;  /* 0x0000000407087825 */ /* 0x001fca00078e0008 */
[----:B------:R1:W-:Y:S02]  /*0790*/  STG.E desc[UR4][R8.64], R5 ;  /* 0x0000000508007986 */ /* 0x0003e4000c101904 */
.L_x_4937:
[----:B------:R-:W-:-:S13]  /*07a0*/  ISETP.GE.U32.AND P0, PT, R3, R2, PT ;  /* 0x000000020300720c */ /* 0x000fda0003f06070 */
[----:B------:R-:W-:Y:S05]  /*07b0*/  @P0 BRA `(.L_x_4939) ;  /* 0x0000000000300947 */ /* 0x000fea0003800000 */
[----:B-1----:R-:W1:Y:S01]  /*07c0*/  LDC.64 R4, c[0x0][0x388] ;  /* 0x0000e200ff047b82 */ /* 0x002e620000000a00 */
[----:B------:R-:W-:Y:S01]  /*07d0*/  IADD3 R7, PT, PT, R0, R3, RZ ;  /* 0x0000000300077210 */ /* 0x000fe20007ffe0ff */
[----:B------:R-:W-:-:S04]  /*07e0*/  VIADD R3, R3, 0x80 ;  /* 0x0000008003037836 */ /* 0x000fc80000000000 */
[----:B-1----:R-:W-:-:S05]  /*07f0*/  IMAD.WIDE.U32 R4, R7, 0x4, R4 ;  /* 0x0000000407047825 */ /* 0x002fca00078e0004 */
[----:B------:R1:W-:Y:S02]  /*0800*/  STG.E desc[UR4][R4.64], R6 ;  /* 0x0000000604007986 */ /* 0x0003e4000c101904 */
.L_x_4938:
[----:B------:R-:W-:-:S13]  /*0810*/  ISETP.GE.U32.AND P0, PT, R3, R2, PT ;  /* 0x000000020300720c */ /* 0x000fda0003f06070 */
[----:B------:R-:W-:Y:S05]  /*0820*/  @P0 BRA `(.L_x_4940) ;  /* 0x0000000000340947 */ /* 0x000fea0003800000 */
[----:B01----:R-:W0:Y:S01]  /*0830*/  LDC.64 R4, c[0x0][0x388] ;  /* 0x0000e200ff047b82 */ /* 0x003e220000000a00 */
[----:B------:R-:W-:Y:S01]  /*0840*/  IADD3 R7, PT, PT, R0, R3, RZ ;  /* 0x0000000300077210 */ /* 0x000fe20007ffe0ff */
[----:B------:R-:W-:-:S04]  /*0850*/  VIADD R3, R3, 0x80 ;  /* 0x0000008003037836 */ /* 0x000fc80000000000 */
[----:B0-----:R-:W-:-:S05]  /*0860*/  IMAD.WIDE.U32 R4, R7, 0x4, R4 ;  /* 0x0000000407047825 */ /* 0x001fca00078e0004 */
[----:B------:R2:W-:Y:S02]  /*0870*/  STG.E desc[UR4][R4.64], R10 ;  /* 0x0000000a04007986 */ /* 0x0005e4000c101904 */
.L_x_4939:
        /* <DEDUP_REMOVED lines=8> */
.L_x_4940:
[----:B------:R-:W-:Y:S05]  /*0900*/  BSYNC.RELIABLE B1 ;  /* 0x0000000000017941 */ /* 0x000fea0003800100 */
.L_x_4935:
[----:B------:R-:W-:-:S13]  /*0910*/  ISETP.GE.U32.AND P0, PT, R3, R2, PT ;  /* 0x000000020300720c */ /* 0x000fda0003f06070 */
[----:B012---:R-:W0:Y:S01]  /*0920*/  @!P0 LDC.64 R4, c[0x0][0x388] ;  /* 0x0000e200ff048b82 */ /* 0x007e220000000a00 */
[----:B------:R-:W-:Y:S01]  /*0930*/  @!P0 IADD3 R7, PT, PT, R0, R3, RZ ;  /* 0x0000000300078210 */ /* 0x000fe20007ffe0ff */
[----:B------:R-:W-:-:S04]  /*0940*/  @!P0 VIADD R3, R3, 0x80 ;  /* 0x0000008003038836 */ /* 0x000fc80000000000 */
[----:B0-----:R-:W-:-:S05]  /*0950*/  @!P0 IMAD.WIDE.U32 R4, R7, 0x4, R4 ;  /* 0x0000000407048825 */ /* 0x001fca00078e0004 */
[----:B------:R3:W-:Y:S02]  /*0960*/  @!P0 STG.E desc[UR4][R4.64], R11 ;  /* 0x0000000b04008986 */ /* 0x0007e4000c101904 */
.L_x_4941:
[----:B------:R-:W-:Y:S05]  /*0970*/  BSYNC.RECONVERGENT B0 ;  /* 0x0000000000007941 */ /* 0x000fea0003800200 */
.L_x_4934:
        /* <DEDUP_REMOVED lines=8> */
.L_x_4933:
[----:B------:R-:W0:Y:S01]  /*0a00*/  S2R R2, SR_TID.X ;  /* 0x0000000000027919 */ /* 0x000e220000002100 */
[----:B------:R-:W1:Y:S08]  /*0a10*/  LDC.64 R4, c[0x0][0x390] ;  /* 0x0000e400ff047b82 */ /* 0x000e700000000a00 */
[----:B------:R-:W2:Y:S08]  /*0a20*/  LDC.64 R6, c[0x0][0x398] ;  /* 0x0000e600ff067b82 */ /* 0x000eb00000000a00 */
[----:B------:R-:W3:Y:S01]  /*0a30*/  LDC.64 R24, c[0x0][0x388] ;  /* 0x0000e200ff187b82 */ /* 0x000ee20000000a00 */
[----:B-1----:R-:W-:-:S04]  /*0a40*/  IMAD.WIDE.U32 R4, R0, 0x4, R4 ;  /* 0x0000000400047825 */ /* 0x002fc800078e0004 */
[----:B0-----:R-:W-:-:S04]  /*0a50*/  IMAD.WIDE.U32 R20, R2, 0x10, R4 ;  /* 0x0000001002147825 */ /* 0x001fc800078e0004 */
[----:B--2---:R-:W-:Y:S01]  /*0a60*/  IMAD.WIDE.U32 R6, R0, 0x4, R6 ;  /* 0x0000000400067825 */ /* 0x004fe200078e0006 */
[----:B------:R-:W2:Y:S04]  /*0a70*/  LDG.E.128 R12, desc[UR4][R20.64] ;  /* 0x00000004140c7981 */ /* 0x000ea8000c1e1d00 */
[----:B------:R-:W4:Y:S01]  /*0a80*/  LDG.E.128 R8, desc[UR4][R20.64+0x800] ;  /* 0x0008000414087981 */ /* 0x000f22000c1e1d00 */
[----:B------:R-:W-:-:S05]  /*0a90*/  IMAD.WIDE.U32 R22, R2, 0x10, R6 ;  /* 0x0000001002167825 */ /* 0x000fca00078e0006 */
[----:B------:R-:W2:Y:S04]  /*0aa0*/  LDG.E.128 R16, desc[UR4][R22.64] ;  /* 0x0000000416107981 */ /* 0x000ea8000c1e1d00 */
[----:B------:R-:W4:Y:S01]  /*0ab0*/  LDG.E.128 R4, desc[UR4][R22.64+0x800] ;  /* 0x0008000416047981 */ /* 0x000f22000c1e1d00 */
[----:B---3--:R-:W-:-:S04]  /*0ac0*/  IMAD.WIDE.U32 R24, R0, 0x4, R24 ;  /* 0x0000000400187825 */ /* 0x008fc800078e0018 */
[----:B------:R-:W-:Y:S01]  /*0ad0*/  IMAD.WIDE.U32 R24, R2, 0x10, R24 ;  /* 0x0000001002187825 */ /* 0x000fe200078e0018 */
[----:B--2---:R-:W-:Y:S02]  /*0ae0*/  LOP3.LUT R12, R12, 0x80000000, R16, 0xb8, !PT ;  /* 0x800000000c0c7812 */ /* 0x004fe400078eb810 */
[----:B------:R-:W-:Y:S02]  /*0af0*/  LOP3.LUT R13, R13, 0x80000000, R17, 0xb8, !PT ;  /* 0x800000000d0d7812 */ /* 0x000fe400078eb811 */
[----:B------:R-:W-:Y:S02]  /*0b00*/  LOP3.LUT R14, R14, 0x80000000, R18, 0xb8, !PT ;  /* 0x800000000e0e7812 */ /* 0x000fe400078eb812 */
[----:B------:R-:W-:Y:S02]  /*0b10*/  LOP3.LUT R15, R15, 0x80000000, R19, 0xb8, !PT ;  /* 0x800000000f0f7812 */ /* 0x000fe400078eb813 */
[----:B----4-:R-:W-:Y:S02]  /*0b20*/  LOP3.LUT R4, R8, 0x80000000, R4, 0xb8, !PT ;  /* 0x8000000008047812 */ /* 0x010fe400078eb804 */
[----:B------:R-:W-:-:S02]  /*0b30*/  LOP3.LUT R5, R9, 0x80000000, R5, 0xb8, !PT ;  /* 0x8000000009057812 */ /* 0x000fc400078eb805 */
[----:B------:R-:W-:Y:S02]  /*0b40*/  LOP3.LUT R6, R10, 0x80000000, R6, 0xb8, !PT ;  /* 0x800000000a067812 */ /* 0x000fe400078eb806 */
[----:B------:R-:W-:Y:S01]  /*0b50*/  LOP3.LUT R7, R11, 0x80000000, R7, 0xb8, !PT ;  /* 0x800000000b077812 */ /* 0x000fe200078eb807 */
[----:B------:R-:W-:Y:S04]  /*0b60*/  STG.E.128 desc[UR4][R24.64], R12 ;  /* 0x0000000c18007986 */ /* 0x000fe8000c101d04 */
[----:B------:R-:W-:Y:S01]  /*0b70*/  STG.E.128 desc[UR4][R24.64+0x800], R4 ;  /* 0x0008000418007986 */ /* 0x000fe2000c101d04 */
[----:B------:R-:W-:Y:S05]  /*0b80*/  EXIT ;  /* 0x000000000000794d */ /* 0x000fea0003800000 */
.L_x_4942:
        /* <DEDUP_REMOVED lines=15> */
.L_x_8027:


//--------------------- .text._ZN2at6native29vectorized_elementwise_kernelILi8ENS0_13BinaryFunctorIfffZZZNS0_20copysign_kernel_cudaERNS_18TensorIteratorBaseEENKUlvE_clEvENKUlvE0_clEvEUlffE_EESt5arrayIPcLm3EEEEviT0_T1_ --------------------------
	.section	.text._ZN2at6native29vectorized_elementwise_kernelILi8ENS0_13BinaryFunctorIfffZZZNS0_20copysign_kernel_cudaERNS_18TensorIteratorBaseEENKUlvE_clEvENKUlvE0_clEvEUlffE_EESt5arrayIPcLm3EEEEviT0_T1_,"ax",@progbits
	.align	128
        .global         _ZN2at6native29vectorized_elementwise_kernelILi8ENS0_13BinaryFunctorIfffZZZNS0_20copysign_kernel_cudaERNS_18TensorIteratorBaseEENKUlvE_clEvENKUlvE0_clEvEUlffE_EESt5arrayIPcLm3EEEEviT0_T1_
        .type           _ZN2at6native29vectorized_elementwise_kernelILi8ENS0_13BinaryFunctorIfffZZZNS0_20copysign_kernel_cudaERNS_18TensorIteratorBaseEENKUlvE_clEvENKUlvE0_clEvEUlffE_EESt5arrayIPcLm3EEEEviT0_T1_,@function
        .size           _ZN2at6native29vectorized_elementwise_kernelILi8ENS0_13BinaryFunctorIfffZZZNS0_20copysign_kernel_cudaERNS_18TensorIteratorBaseEENKUlvE_clEvENKUlvE0_clEvEUlffE_EESt5arrayIPcLm3EEEEviT0_T1_,(.L_x_8028 - _ZN2at6native29vectorized_elementwise_kernelILi8ENS0_13BinaryFunctorIfffZZZNS0_20copysign_kernel_cudaERNS_18TensorIteratorBaseEENKUlvE_clEvENKUlvE0_clEvEUlffE_EESt5arrayIPcLm3EEEEviT0_T1_)
        .other          _ZN2at6native29vectorized_elementwise_kernelILi8ENS0_13BinaryFunctorIfffZZZNS0_20copysign_kernel_cudaERNS_18TensorIteratorBaseEENKUlvE_clEvENKUlvE0_clEvEUlffE_EESt5arrayIPcLm3EEEEviT0_T1_,@"STO_CUDA_ENTRY STV_DEFAULT"
_ZN2at6native29vectorized_elementwise_kernelILi8ENS0_13BinaryFunctorIfffZZZNS0_20copysign_kernel_cudaERNS_18TensorIteratorBaseEENKUlvE_clEvENKUlvE0_clEvEUlffE_EESt5arrayIPcLm3EEEEviT0_T1_:
.text._ZN2at6native29vectorized_elementwise_kernelILi8ENS0_13BinaryFunctorIfffZZZNS0_20copysign_kernel_cudaERNS_18TensorIteratorBaseEENKUlvE_clEvENKUlvE0_clEvEUlffE_EESt5arrayIPcLm3EEEEviT0_T1_:
[----:B------:R-:W-:Y:S01]  /*0000*/  LDC R1, c[0x0][0x37c] ;  /* 0x0000df00ff017b82 */ /* 0x000fe20000000800 */
[----:B------:R-:W-:Y:S05]  /*0010*/  EXIT ;  /* 0x000000000000794d */ /* 0x000fea0003800000 */
.L_x_4943:
        /* <DEDUP_REMOVED lines=14> */
.L_x_8028:


//--------------------- .text._ZN2at6native18elementwise_kernelILi128ELi4EZNS0_15gpu_kernel_implINS0_13BUnaryFunctorIfffZZZNS0_20copysign_kernel_cudaERNS_18TensorIteratorBaseEENKUlvE_clEvENKUlvE0_clEvEUlffE_EEEEvS5_RKT_EUliE_EEviT1_ --------------------------
	.section	.text._ZN2at6native18elementwise_kernelILi128ELi4EZNS0_15gpu_kernel_implINS0_13BUnaryFunctorIfffZZZNS0_20copysign_kernel_cudaERNS_18TensorIteratorBaseEENKUlvE_clEvENKUlvE0_clEvEUlffE_EEEEvS5_RKT_EUliE_EEviT1_,"ax",@progbits
	.align	128
        .global         _ZN2at6native18elementwise_kernelILi128ELi4EZNS0_15gpu_kernel_implINS0_13BUnaryFunctorIfffZZZNS0_20copysign_kernel_cudaERNS_18TensorIteratorBaseEENKUlvE_clEvENKUlvE0_clEvEUlffE_EEEEvS5_RKT_EUliE_EEviT1_
        .type           _ZN2at6native18elementwise_kernelILi128ELi4EZNS0_15gpu_kernel_implINS0_13BUnaryFunctorIfffZZZNS0_20copysign_kernel_cudaERNS_18TensorIteratorBaseEENKUlvE_clEvENKUlvE0_clEvEUlffE_EEEEvS5_RKT_EUliE_EEviT1_,@function
        .size           _ZN2at6native18elementwise_kernelILi128ELi4EZNS0_15gpu_kernel_implINS0_13BUnaryFunctorIfffZZZNS0_20copysign_kernel_cudaERNS_18TensorIteratorBaseEENKUlvE_clEvENKUlvE0_clEvEUlffE_EEEEvS5_RKT_EUliE_EEviT1_,(.L_x_8029 - _ZN2at6native18elementwise_kernelILi128ELi4EZNS0_15gpu_kernel_implINS0_13BUnaryFunctorIfffZZZNS0_20copysign_kernel_cudaERNS_18TensorIteratorBaseEENKUlvE_clEvENKUlvE0_clEvEUlffE_EEEEvS5_RKT_EUliE_EEviT1_)
        .other          _ZN2at6native18elementwise_kernelILi128ELi4EZNS0_15gpu_kernel_implINS0_13BUnaryFunctorIfffZZZNS0_20copysign_kernel_cudaERNS_18TensorIteratorBaseEENKUlvE_clEvENKUlvE0_clEvEUlffE_EEEEvS5_RKT_EUliE_EEviT1_,@"STO_CUDA_ENTRY STV_DEFAULT"
_ZN2at6native18elementwise_kernelILi128ELi4EZNS0_15gpu_kernel_implINS0_13BUnaryFunctorIfffZZZNS0_20copysign_kernel_cudaERNS_18TensorIteratorBaseEENKUlvE_clEvENKUlvE0_clEvEUlffE_EEEEvS5_RKT_EUliE_EEviT1_:
.text._ZN2at6native18elementwise_kernelILi128ELi4EZNS0_15gpu_kernel_implINS0_13BUnaryFunctorIfffZZZNS0_20copysign_kernel_cudaERNS_18TensorIteratorBaseEENKUlvE_clEvENKUlvE0_clEvEUlffE_EEEEvS5_RKT_EUliE_EEviT1_:
        /* <DEDUP_REMOVED lines=319> */
.L_x_4946:
        /* <DEDUP_REMOVED lines=18> */
.L_x_4951:
[----:B------:R-:W2:Y:S02]  /*1510*/  LDG.E.U8 R2, desc[UR36][R2.64] ;  /* 0x0000002402027981 */ /* 0x000ea4000c1e1100 */
[----:B--2---:R-:W-:Y:S01]  /*1520*/  I2FP.F32.U32 R4, R2 ;  /* 0x0000000200047245 */ /* 0x004fe20000201000 */
[----:B------:R-:W-:Y:S06]  /*1530*/  BRA `(.L_x_4953) ;  /* 0x0000000c00447947 */ /* 0x000fec0003800000 */
.L_x_4950:
        /* <DEDUP_REMOVED lines=9> */
.L_x_4955:
[----:B------:R-:W2:Y:S02]  /*15d0*/  LDG.E R2, desc[UR36][R2.64] ;  /* 0x0000002402027981 */ /* 0x000ea4000c1e1900 */
[----:B--2---:R-:W-:Y:S01]  /*15e0*/  I2FP.F32.S32 R4, R2 ;  /* 0x0000000200047245 */ /* 0x004fe20000201400 */
[----:B------:R-:W-:Y:S06]  /*15f0*/  BRA `(.L_x_4953) ;  /* 0x0000000c00147947 */ /* 0x000fec0003800000 */
.L_x_4954:
[----:B------:R-:W2:Y:S02]  /*1600*/  LDG.E.U16 R2, desc[UR36][R2.64] ;  /* 0x0000002402027981 */ /* 0x000ea4000c1e1500 */
[----:B--2---:R2:W3:Y:S01]  /*1610*/  I2F.S16 R4, R2 ;  /* 0x0000000200047306 */ /* 0x0044e20000101400 */
[----:B------:R-:W-:Y:S05]  /*1620*/  BRA `(.L_x_4953) ;  /* 0x0000000c00087947 */ /* 0x000fea0003800000 */
.L_x_4949:
        /* <DEDUP_REMOVED lines=8> */
.L_x_4957:
[----:B------:R-:W2:Y:S02]  /*16b0*/  LDG.E.U16 R2, desc[UR36][R2.64] ;  /* 0x0000002402027981 */ /* 0x000ea4000c1e1500 */
[----:B--2---:R-:W-:Y:S01]  /*16c0*/  HADD2.F32 R4, -RZ, R2.H0_H0 ;  /* 0x20000002ff047230 */ /* 0x004fe20000004100 */
[----:B------:R-:W-:Y:S06]  /*16d0*/  BRA `(.L_x_4953) ;  /* 0x0000000800dc7947 */ /* 0x000fec0003800000 */
.L_x_4956:
        /* <DEDUP_REMOVED lines=8> */
.L_x_4959:
[----:B------:R-:W2:Y:S02]  /*1760*/  LDG.E.U16 R2, desc[UR36][R2.64] ;  /* 0x0000002402027981 */ /* 0x000ea4000c1e1500 */
[----:B--2---:R-:W-:Y:S01]  /*1770*/  HADD2.F32 R4, -RZ, R2.H0_H0 ;  /* 0x20000002ff047230 */ /* 0x004fe20000004100 */
[----:B------:R-:W-:Y:S06]  /*1780*/  BRA `(.L_x_4953) ;  /* 0x0000000800b07947 */ /* 0x000fec0003800000 */
.L_x_4958:
        /* <DEDUP_REMOVED lines=11> */
.L_x_4948:
        /* <DEDUP_REMOVED lines=12> */
.L_x_4962:
        /* <DEDUP_REMOVED lines=11> */
.L_x_4961:
        /* <DEDUP_REMOVED lines=25> */
.L_x_4964:
        /* <DEDUP_REMOVED lines=12> */
.L_x_4963:
[----:B------:R-:W2:Y:S02]  /*1c00*/  LDG.E.U16 R2, desc[UR36][R2.64] ;  /* 0x0000002402027981 */ /* 0x000ea4000c1e1500 */
[----:B--2---:R-:W-:Y:S01]  /*1c10*/  SHF.L.U32 R4, R2, 0x10, RZ ;  /* 0x0000001002047819 */ /* 0x004fe200000006ff */
[----:B------:R-:W-:Y:S06]  /*1c20*/  BRA `(.L_x_4953) ;  /* 0x0000000400887947 */ /* 0x000fec0003800000 */
.L_x_4960:
        /* <DEDUP_REMOVED lines=11> */
.L_x_4967:
        /* <DEDUP_REMOVED lines=20> */
.L_x_4969:
[----:B------:R-:W-:Y:S05]  /*1e20*/  BSYNC.RECONVERGENT B0 ;  /* 0x0000000000007941 */ /* 0x000fea0003800200 */
.L_x_4968:
[----:B------:R-:W-:Y:S01]  /*1e30*/  IMAD.SHL.U32 R0, R0, 0x100000, RZ ;  /* 0x0010000000007824 */ /* 0x000fe200078e00ff */
[----:B------:R-:W-:-:S04]  /*1e40*/  LEA R2, R2, 0x3b800000, 0x17 ;  /* 0x3b80000002027811 */ /* 0x000fc800078eb8ff */
[----:B------:R-:W-:Y:S01]  /*1e50*/  LOP3.LUT R4, R2, R0, R7, 0xfe, !PT ;  /* 0x0000000002047212 */ /* 0x000fe200078efe07 */
[----:B------:R-:W-:Y:S06]  /*1e60*/  BRA `(.L_x_4953) ;  /* 0x0000000000f87947 */ /* 0x000fec0003800000 */
.L_x_4966:
        /* <DEDUP_REMOVED lines=20> */
.L_x_4971:
[----:B------:R-:W-:Y:S05]  /*1fb0*/  BSYNC.RECONVERGENT B0 ;  /* 0x0000000000007941 */ /* 0x000fea0003800200 */
.L_x_4970:
[----:B------:R-:W-:Y:S01]  /*1fc0*/  IMAD.SHL.U32 R0, R0, 0x200000, RZ ;  /* 0x0020000000007824 */ /* 0x000fe200078e00ff */
[----:B------:R-:W-:-:S04]  /*1fd0*/  LEA R2, R2, 0x37800000, 0x17 ;  /* 0x3780000002027811 */ /* 0x000fc800078eb8ff */
[----:B------:R-:W-:Y:S01]  /*1fe0*/  LOP3.LUT R4, R2, R0, R7, 0xfe, !PT ;  /* 0x0000000002047212 */ /* 0x000fe200078efe07 */
[----:B------:R-:W-:Y:S06]  /*1ff0*/  BRA `(.L_x_4953) ;  /* 0x0000000000947947 */ /* 0x000fec0003800000 */
.L_x_4965:
[----:B------:R-:W-:-:S09]  /*2000*/  UISETP.NE.AND UP0, UPT, UR4, 0x1c, UPT ;  /* 0x0000001c0400788c */ /* 0x000fd2000bf05270 */
[----:B------:R-:W-:Y:S05]  /*2010*/  BRA.U !UP0, `(.L_x_4972) ;  /* 0x0000000108847547 */ /* 0x000fea000b800000 */
[----:B------:R-:W-:-:S09]  /*2020*/  UISETP.NE.AND UP0, UPT, UR4, 0x1d, UPT ;  /* 0x0000001d0400788c */ /* 0x000fd2000bf05270 */
[----:B------:R-:W-:Y:S05]  /*2030*/  BRA.U !UP0, `(.L_x_4973) ;  /* 0x0000000108707547 */ /* 0x000fea000b800000 */
[----:B------:R-:W-:-:S09]  /*2040*/  UISETP.NE.AND UP0, UPT, UR4, 0x2c, UPT ;  /* 0x0000002c0400788c */ /* 0x000fd2000bf05270 */
[----:B------:R-:W-:Y:S05]  /*2050*/  BRA.U !UP0, `(.L_x_4974) ;  /* 0x0000000108487547 */ /* 0x000fea000b800000 */
.L_x_4952:
        /* <DEDUP_REMOVED lines=16> */
.L_x_4975:
[----:B------:R-:W-:Y:S01]  /*2160*/  IMAD.MOV.U32 R4, RZ, RZ, RZ ;  /* 0x000000ffff047224 */ /* 0x000fe200078e00ff */
[----:B------:R-:W-:Y:S06]  /*2170*/  BRA `(.L_x_4953) ;  /* 0x0000000000347947 */ /* 0x000fec0003800000 */
.L_x_4974:
        /* <DEDUP_REMOVED lines=8> */
.L_x_4973:
[----:B------:R-:W2:Y:S02]  /*2200*/  LDG.E.64 R2, desc[UR36][R2.64] ;  /* 0x0000002402027981 */ /* 0x000ea4000c1e1b00 */
[----:B--2---:R0:W1:Y:S02]  /*2210*/  I2F.U64 R4, R2 ;  /* 0x0000000200047312 */ /* 0x0040640000301000 */
[----:B01----:R-:W-:Y:S05]  /*2220*/  BRA `(.L_x_4953) ;  /* 0x0000000000087947 */ /* 0x003fea0003800000 */
.L_x_4972:
[----:B------:R-:W2:Y:S02]  /*2230*/  LDG.E R2, desc[UR36][R2.64] ;  /* 0x0000002402027981 */ /* 0x000ea4000c1e1900 */
[----:B--2---:R-:W-:-:S07]  /*2240*/  I2FP.F32.U32 R4, R2 ;  /* 0x0000000200047245 */ /* 0x004fce0000201000 */
.L_x_4953:
[----:B------:R-:W-:Y:S05]  /*2250*/  BSYNC.RECONVERGENT B6 ;  /* 0x0000000000067941 */ /* 0x000fea0003800200 */
.L_x_4947:
[----:B------:R-:W3:Y:S01]  /*2260*/  LDC R5, c[0x0][0x594] ;  /* 0x00016500ff057b82 */ /* 0x000ee20000000800 */
[----:B------:R-:W0:Y:S01]  /*2270*/  LDCU.64 UR6, c[0x0][0x580] ;  /* 0x0000b000ff0677ac */ /* 0x000e220008000a00 */
[----:B------:R-:W-:-:S04]  /*2280*/  UPRMT UR4, UR41, 0x9910, URZ ;  /* 0x0000991029047896 */ /* 0x000fc800080000ff */
[----:B------:R-:W-:Y:S01]  /*2290*/  UISETP.GT.AND UP0, UPT, UR4, 0x9, UPT ;  /* 0x000000090400788c */ /* 0x000fe2000bf04270 */
[----:B012-4-:R-:W-:-:S04]  /*22a0*/  IADD3 R2, P0, PT, R16, UR6, RZ ;  /* 0x0000000610027c10 */ /* 0x017fc8000ff1e0ff */
[----:B------:R-:W-:Y:S02]  /*22b0*/  IADD3.X R3, PT, PT, RZ, UR7, RZ, P0, !PT ;  /* 0x00000007ff037c10 */ /* 0x000fe400087fe4ff */
[----:B---3-5:R-:W-:Y:S02]  /*22c0*/  LOP3.LUT R4, R4, 0x80000000, R5, 0xb8, !PT ;  /* 0x8000000004047812 */ /* 0x028fe400078eb805 */
        /* <DEDUP_REMOVED lines=12> */
.L_x_4979:
[----:B------:R-:W0:Y:S02]  /*2390*/  F2I.S64.TRUNC R4, R4 ;  /* 0x0000000400047311 */ /* 0x000e24000020d900 */
[----:B0-----:R-:W-:-:S05]  /*23a0*/  IMAD.MOV.U32 R7, RZ, RZ, R4 ;  /* 0x000000ffff077224 */ /* 0x001fca00078e0004 */
[----:B------:R0:W-:Y:S01]  /*23b0*/  STG.E.U8 desc[UR36][R2.64], R7 ;  /* 0x0000000702007986 */ /* 0x0001e2000c101124 */
[----:B------:R-:W-:Y:S05]  /*23c0*/  BRA `(.L_x_4981) ;  /* 0x0000000c002c7947 */ /* 0x000fea0003800000 */
.L_x_4978:
        /* <DEDUP_REMOVED lines=9> */
.L_x_4983:
[----:B------:R-:W0:Y:S02]  /*2460*/  F2I.FTZ.TRUNC.NTZ R5, R4 ;  /* 0x0000000400057305 */ /* 0x000e24000021f100 */
[----:B0-----:R0:W-:Y:S01]  /*2470*/  STG.E desc[UR36][R2.64], R5 ;  /* 0x0000000502007986 */ /* 0x0011e2000c101924 */
[----:B------:R-:W-:Y:S05]  /*2480*/  BRA `(.L_x_4981) ;  /* 0x0000000800fc7947 */ /* 0x000fea0003800000 */
.L_x_4982:
[----:B------:R-:W0:Y:S02]  /*2490*/  F2I.FTZ.TRUNC.NTZ R5, R4 ;  /* 0x0000000400057305 */ /* 0x000e24000021f100 */
[----:B0-----:R0:W-:Y:S01]  /*24a0*/  STG.E.U16 desc[UR36][R2.64], R5 ;  /* 0x0000000502007986 */ /* 0x0011e2000c101524 */
[----:B------:R-:W-:Y:S05]  /*24b0*/  BRA `(.L_x_4981) ;  /* 0x0000000800f07947 */ /* 0x000fea0003800000 */
.L_x_4977:
        /* <DEDUP_REMOVED lines=8> */
.L_x_4985:
[----:B------:R-:W-:-:S05]  /*2540*/  F2FP.F16.F32.PACK_AB R4, RZ, R4 ;  /* 0x00000004ff04723e */ /* 0x000fca00000000ff */
[----:B------:R0:W-:Y:S01]  /*2550*/  STG.E.U16 desc[UR36][R2.64], R4 ;  /* 0x0000000402007986 */ /* 0x0001e2000c101524 */
[----:B------:R-:W-:Y:S05]  /*2560*/  BRA `(.L_x_4981) ;  /* 0x0000000800c47947 */ /* 0x000fea0003800000 */
.L_x_4984:
        /* <DEDUP_REMOVED lines=9> */
.L_x_4987:
[----:B------:R-:W-:-:S04]  /*2600*/  F2FP.F16.F32.PACK_AB R5, RZ, R4 ;  /* 0x00000004ff05723e */ /* 0x000fc800000000ff */
[----:B------:R-:W-:-:S05]  /*2610*/  PRMT R5, R5, 0x5410, RZ ;  /* 0x0000541005057816 */ /* 0x000fca00000000ff */
[----:B------:R0:W-:Y:S01]  /*2620*/  STG.E desc[UR36][R2.64], R5 ;  /* 0x0000000502007986 */ /* 0x0001e2000c101924 */
[----:B------:R-:W-:Y:S05]  /*2630*/  BRA `(.L_x_4981) ;  /* 0x0000000800907947 */ /* 0x000fea0003800000 */
.L_x_4986:
[----:B------:R-:W-:-:S06]  /*2640*/  FMUL.FTZ R4, R4, 1 ;  /* 0x3f80000004047820 */ /* 0x000fcc0000410000 */
[----:B------:R-:W0:Y:S02]  /*2650*/  F2F.F64.F32 R4, R4 ;  /* 0x0000000400047310 */ /* 0x000e240000201800 */
[----:B0-----:R0:W-:Y:S01]  /*2660*/  STG.E.64 desc[UR36][R2.64], R4 ;  /* 0x0000000402007986 */ /* 0x0011e2000c101b24 */
[----:B------:R-:W-:Y:S05]  /*2670*/  BRA `(.L_x_4981) ;  /* 0x0000000800807947 */ /* 0x000fea0003800000 */
.L_x_4976:
        /* <DEDUP_REMOVED lines=12> */
.L_x_4990:
[----:B------:R-:W-:Y:S01]  /*2740*/  FMUL.FTZ R4, R4, 1 ;  /* 0x3f80000004047820 */ /* 0x000fe20000410000 */
[----:B------:R-:W-:-:S05]  /*2750*/  CS2R R6, SRZ ;  /* 0x0000000000067805 */ /* 0x000fca000001ff00 */
[----:B------:R-:W0:Y:S02]  /*2760*/  F2F.F64.F32 R4, R4 ;  /* 0x0000000400047310 */ /* 0x000e240000201800 */
[----:B0-----:R0:W-:Y:S01]  /*2770*/  STG.E.128 desc[UR36][R2.64], R4 ;  /* 0x0000000402007986 */ /* 0x0011e2000c101d24 */
[----:B------:R-:W-:Y:S05]  /*2780*/  BRA `(.L_x_4981) ;  /* 0x00000008003c7947 */ /* 0x000fea0003800000 */
.L_x_4989:
        /* <DEDUP_REMOVED lines=18> */
.L_x_4994:
[----:B------:R-:W-:Y:S05]  /*28b0*/  BSYNC.RECONVERGENT B0 ;  /* 0x0000000000007941 */ /* 0x000fea0003800200 */
.L_x_4993:
[----:B------:R-:W-:-:S05]  /*28c0*/  LOP3.LUT R7, R0, 0x80, R7, 0xf8, !PT ;  /* 0x0000008000077812 */ /* 0x000fca00078ef807 */
[----:B------:R0:W-:Y:S01]  /*28d0*/  STG.E.U8 desc[UR36][R2.64], R7 ;  /* 0x0000000702007986 */ /* 0x0001e2000c101124 */
[----:B------:R-:W-:Y:S05]  /*28e0*/  BRA `(.L_x_4981) ;  /* 0x0000000400e47947 */ /* 0x000fea0003800000 */
.L_x_4992:
        /* <DEDUP_REMOVED lines=14> */
.L_x_4996:
[----:B------:R-:W-:Y:S05]  /*29d0*/  BSYNC.RECONVERGENT B0 ;  /* 0x0000000000007941 */ /* 0x000fea0003800200 */
.L_x_4995:
[----:B------:R-:W-:-:S05]  /*29e0*/  LOP3.LUT R5, R0, 0x80, R7, 0xf8, !PT ;  /* 0x0000008000057812 */ /* 0x000fca00078ef807 */
[----:B------:R0:W-:Y:S01]  /*29f0*/  STG.E.U8 desc[UR36][R2.64], R5 ;  /* 0x0000000502007986 */ /* 0x0001e2000c101124 */
[----:B------:R-:W-:Y:S05]  /*2a00*/  BRA `(.L_x_4981) ;  /* 0x00000004009c7947 */ /* 0x000fea0003800000 */
.L_x_4991:
[----:B------:R-:W-:-:S05]  /*2a10*/  F2FP.BF16.F32.PACK_AB R4, RZ, R4 ;  /* 0x00000004ff04723e */ /* 0x000fca00000010ff */
[----:B------:R0:W-:Y:S01]  /*2a20*/  STG.E.U16 desc[UR36][R2.64], R4 ;  /* 0x0000000402007986 */ /* 0x0001e2000c101524 */
[----:B------:R-:W-:Y:S05]  /*2a30*/  BRA `(.L_x_4981) ;  /* 0x0000000400907947 */ /* 0x000fea0003800000 */
.L_x_4988:
        /* <DEDUP_REMOVED lines=11> */
.L_x_4999:
        /* <DEDUP_REMOVED lines=12> */
.L_x_5002:
[----:B------:R-:W-:-:S04]  /*2bb0*/  SHF.R.U32.HI R0, RZ, 0x14, R4 ;  /* 0x00000014ff007819 */ /* 0x000fc80000011604 */
[----:B------:R-:W-:-:S04]  /*2bc0*/  LOP3.LUT R5, R0, 0x1, RZ, 0xc0, !PT ;  /* 0x0000000100057812 */ /* 0x000fc800078ec0ff */
[----:B------:R-:W-:-:S04]  /*2bd0*/  IADD3 R0, PT, PT, R4, 0x487ffff, R5 ;  /* 0x0487ffff04007810 */ /* 0x000fc80007ffe005 */
[----:B------:R-:W-:-:S04]  /*2be0*/  SHF.R.U32.HI R0, RZ, 0x14, R0 ;  /* 0x00000014ff007819 */ /* 0x000fc80000011600 */
[----:B------:R-:W-:-:S07]  /*2bf0*/  LOP3.LUT R5, R0, 0xff, RZ, 0xc0, !PT ;  /* 0x000000ff00057812 */ /* 0x000fce00078ec0ff */
.L_x_5003:
[----:B------:R-:W-:-:S04]  /*2c00*/  SHF.R.U32.HI R4, RZ, 0x18, R4 ;  /* 0x00000018ff047819 */ /* 0x000fc80000011604 */
[----:B------:R-:W-:-:S04]  /*2c10*/  LOP3.LUT R5, R5, 0x80, R4, 0xf8, !PT ;  /* 0x0000008005057812 */ /* 0x000fc800078ef804 */
[----:B------:R-:W-:-:S07]  /*2c20*/  PRMT R0, R5, 0x7610, R0 ;  /* 0x0000761005007816 */ /* 0x000fce0000000000 */
.L_x_5001:
[----:B------:R-:W-:Y:S05]  /*2c30*/  BSYNC.RECONVERGENT B0 ;  /* 0x0000000000007941 */ /* 0x000fea0003800200 */
.L_x_5000:
[----:B------:R4:W-:Y:S01]  /*2c40*/  STG.E.U8 desc[UR36][R2.64], R0 ;  /* 0x0000000002007986 */ /* 0x0009e2000c101124 */
[----:B------:R-:W-:Y:S05]  /*2c50*/  BRA `(.L_x_4981) ;  /* 0x0000000400087947 */ /* 0x000fea0003800000 */
.L_x_4998:
        /* <DEDUP_REMOVED lines=12> */
.L_x_5006:
[----:B------:R-:W-:-:S04]  /*2d20*/  SHF.R.U32.HI R0, RZ, 0x15, R4 ;  /* 0x00000015ff007819 */ /* 0x000fc80000011604 */
[----:B------:R-:W-:-:S04]  /*2d30*/  LOP3.LUT R5, R0, 0x1, RZ, 0xc0, !PT ;  /* 0x0000000100057812 */ /* 0x000fc800078ec0ff */
[----:B------:R-:W-:-:S04]  /*2d40*/  IADD3 R0, PT, PT, R4, 0x88fffff, R5 ;  /* 0x088fffff04007810 */ /* 0x000fc80007ffe005 */
[----:B------:R-:W-:-:S04]  /*2d50*/  SHF.R.U32.HI R0, RZ, 0x15, R0 ;  /* 0x00000015ff007819 */ /* 0x000fc80000011600 */
[----:B------:R-:W-:-:S07]  /*2d60*/  LOP3.LUT R5, R0, 0xff, RZ, 0xc0, !PT ;  /* 0x000000ff00057812 */ /* 0x000fce00078ec0ff */
.L_x_5007:
[----:B------:R-:W-:-:S04]  /*2d70*/  SHF.R.U32.HI R4, RZ, 0x18, R4 ;  /* 0x00000018ff047819 */ /* 0x000fc80000011604 */
[----:B------:R-:W-:-:S04]  /*2d80*/  LOP3.LUT R5, R5, 0x80, R4, 0xf8, !PT ;  /* 0x0000008005057812 */ /* 0x000fc800078ef804 */
[----:B------:R-:W-:-:S07]  /*2d90*/  PRMT R0, R5, 0x7610, R0 ;  /* 0x0000761005007816 */ /* 0x000fce0000000000 */
.L_x_5005:
[----:B------:R-:W-:Y:S05]  /*2da0*/  BSYNC.RECONVERGENT B0 ;  /* 0x0000000000007941 */ /* 0x000fea0003800200 */
.L_x_5004:
[----:B------:R3:W-:Y:S01]  /*2db0*/  STG.E.U8 desc[UR36][R2.64], R0 ;  /* 0x0000000002007986 */ /* 0x0007e2000c101124 */
[----:B------:R-:W-:Y:S05]  /*2dc0*/  BRA `(.L_x_4981) ;  /* 0x0000000000ac7947 */ /* 0x000fea0003800000 */
.L_x_4997:
[----:B------:R-:W-:-:S09]  /*2dd0*/  UISETP.NE.AND UP0, UPT, UR4, 0x1c, UPT ;  /* 0x0000001c0400788c */ /* 0x000fd2000bf05270 */
[----:B------:R-:W-:Y:S05]  /*2de0*/  BRA.U !UP0, `(.L_x_5008) ;  /* 0x00000001089c7547 */ /* 0x000fea000b800000 */
[----:B------:R-:W-:-:S09]  /*2df0*/  UISETP.NE.AND UP0, UPT, UR4, 0x1d, UPT ;  /* 0x0000001d0400788c */ /* 0x000fd2000bf05270 */
[----:B------:R-:W-:Y:S05]  /*2e00*/  BRA.U !UP0, `(.L_x_5009) ;  /* 0x0000000108887547 */ /* 0x000fea000b800000 */
[----:B------:R-:W-:-:S09]  /*2e10*/  UISETP.NE.AND UP0, UPT, UR4, 0x2c, UPT ;  /* 0x0000002c0400788c */ /* 0x000fd2000bf05270 */
[----:B------:R-:W-:Y:S05]  /*2e20*/  BRA.U !UP0, `(.L_x_5010) ;  /* 0x0000000108447547 */ /* 0x000fea000b800000 */
.L_x_4980:
        /* <DEDUP_REMOVED lines=16> */
.L_x_5011:
[----:B------:R-:W-:Y:S05]  /*2f30*/  BRA `(.L_x_4981) ;  /* 0x0000000000507947 */ /* 0x000fea0003800000 */
.L_x_5010:
        /* <DEDUP_REMOVED lines=15> */
.L_x_5009:
[----:B------:R-:W0:Y:S02]  /*3030*/  F2I.U64.TRUNC R4, R4 ;  /* 0x0000000400047311 */ /* 0x000e24000020d800 */
[----:B0-----:R1:W-:Y:S01]  /*3040*/  STG.E.64 desc[UR36][R2.64], R4 ;  /* 0x0000000402007986 */ /* 0x0013e2000c101b24 */
[----:B------:R-:W-:Y:S05]  /*3050*/  BRA `(.L_x_4981) ;  /* 0x0000000000087947 */ /* 0x000fea0003800000 */
.L_x_5008:
[----:B------:R-:W0:Y:S02]  /*3060*/  F2I.FTZ.U32.TRUNC.NTZ R5, R4 ;  /* 0x0000000400057305 */ /* 0x000e24000021f000 */
[----:B0-----:R0:W-:Y:S02]  /*3070*/  STG.E desc[UR36][R2.64], R5 ;  /* 0x0000000502007986 */ /* 0x0011e4000c101924 */
.L_x_4981:
[----:B------:R-:W-:-:S07]  /*3080*/  VIADD R17, R17, 0x80 ;  /* 0x0000008011117836 */ /* 0x000fce0000000000 */
.L_x_4945:
[----:B------:R-:W-:Y:S05]  /*3090*/  BSYNC.RECONVERGENT B7 ;  /* 0x0000000000077941 */ /* 0x000fea0003800200 */
.L_x_4944:
[----:B------:R-:W5:Y:S01]  /*30a0*/  LDCU UR4, c[0x0][0x380] ;  /* 0x00007000ff0477ac */ /* 0x000f620008000800 */
[----:B------:R-:W-:Y:S01]  /*30b0*/  BSSY.RECONVERGENT B7, `(.L_x_5012) ;  /* 0x00002fb000077945 */ /* 0x000fe20003800200 */
[----:B-----5:R-:W-:-:S13]  /*30c0*/  ISETP.GE.AND P0, PT, R17, UR4, PT ;  /* 0x0000000411007c0c */ /* 0x020fda000bf06270 */
[----:B------:R-:W-:Y:S05]  /*30d0*/  @P0 BRA `(.L_x_5013) ;  /* 0x0000002c00e00947 */ /* 0x000fea0003800000 */
[----:B------:R-:W5:Y:S01]  /*30e0*/  LDCU UR4, c[0x0][0x388] ;  /* 0x00007100ff0477ac */ /* 0x000f620008000800 */
[----:B---34-:R-:W-:Y:S02]  /*30f0*/  HFMA2 R0, -RZ, RZ, 0, 0 ;  /* 0x00000000ff007431 */ /* 0x018fe400000001ff */
[----:B------:R-:W-:Y:S01]  /*3100*/  IMAD.MOV.U32 R16, RZ, RZ, RZ ;  /* 0x000000ffff107224 */ /* 0x000fe200078e00ff */
[----:B-----5:R-:W-:-:S09]  /*3110*/  UISETP.NE.AND UP0, UPT, UR4, URZ, UPT ;  /* 0x000000ff0400728c */ /* 0x020fd2000bf05270 */
[----:B------:R-:W-:Y:S05]  /*3120*/  BRA.U !UP0, `(.L_x_5014) ;  /* 0x0000001108a87547 */ /* 0x000fea000b800000 */
[----:B------:R-:W0:Y:S01]  /*3130*/  LDCU.64 UR4, c[0x0][0x390] ;  /* 0x00007200ff0477ac */ /* 0x000e220008000a00 */
[----:B------:R-:W-:Y:S01]  /*3140*/  IMAD.MOV.U32 R16, RZ, RZ, RZ ;  /* 0x000000ffff107224 */ /* 0x000fe200078e00ff */
[----:B------:R-:W3:Y:S01]  /*3150*/  LDCU UR6, c[0x0][0x38c] ;  /* 0x00007180ff0677ac */ /* 0x000ee20008000800 */
[----:B------:R-:W4:Y:S01]  /*3160*/  LDCU.64 UR8, c[0x0][0x4b8] ;  /* 0x00009700ff0877ac */ /* 0x000f220008000a00 */
[----:B------:R-:W-:Y:S01]  /*3170*/  UISETP.NE.AND UP0, UPT, UR40, URZ, UPT ;  /* 0x000000ff2800728c */ /* 0x000fe2000bf05270 */
[----:B012---:R-:W-:-:S05]  /*3180*/  IMAD.HI.U32 R2, R17, UR4, R16 ;  /* 0x0000000411027c27 */ /* 0x007fca000f8e0010 */
[----:B------:R-:W-:-:S04]  /*3190*/  SHF.R.U32.HI R3, RZ, UR5, R2 ;  /* 0x00000005ff037c19 */ /* 0x000fc80008011602 */
[----:B------:R-:W-:-:S05]  /*31a0*/  IADD3 R0, PT, PT, -R3, RZ, RZ ;  /* 0x000000ff03007210 */ /* 0x000fca0007ffe1ff */
[----:B---3--:R-:W-:-:S04]  /*31b0*/  IMAD R0, R0, UR6, R17 ;  /* 0x0000000600007c24 */ /* 0x008fc8000f8e0211 */
[C---:B----4-:R-:W-:Y:S02]  /*31c0*/  IMAD R16, R0.reuse, UR8, RZ ;  /* 0x0000000800107c24 */ /* 0x050fe4000f8e02ff */
        /* <DEDUP_REMOVED lines=288> */
.L_x_5014:
[----:B------:R-:W0:Y:S01]  /*43d0*/  LDCU.64 UR6, c[0x0][0x588] ;  /* 0x0000b100ff0677ac */ /* 0x000e220008000a00 */
[----:B------:R-:W-:Y:S01]  /*43e0*/  BSSY.RECONVERGENT B6, `(.L_x_5015) ;  /* 0x00000e5000067945 */ /* 0x000fe20003800200 */
[----:B------:R-:W-:-:S04]  /*43f0*/  UPRMT UR4, UR42, 0x9910, URZ ;  /* 0x000099102a047896 */ /* 0x000fc800080000ff */
[----:B------:R-:W-:Y:S01]  /*4400*/  UISETP.GT.AND UP0, UPT, UR4, 0x9, UPT ;  /* 0x000000090400788c */ /* 0x000fe2000bf04270 */
[----:B012---:R-:W-:-:S05]  /*4410*/  IADD3 R2, P0, PT, R0, UR6, RZ ;  /* 0x0000000600027c10 */ /* 0x007fca000ff1e0ff */
        /* <DEDUP_REMOVED lines=13> */
.L_x_5019:
[----:B------:R-:W2:Y:S02]  /*44f0*/  LDG.E.U8 R2, desc[UR36][R2.64] ;  /* 0x0000002402027981 */ /* 0x000ea4000c1e1100 */
[----:B--2---:R-:W-:Y:S01]  /*4500*/  I2FP.F32.U32 R4, R2 ;  /* 0x0000000200047245 */ /* 0x004fe20000201000 */
[----:B------:R-:W-:Y:S06]  /*4510*/  BRA `(.L_x_5021) ;  /* 0x0000000c00447947 */ /* 0x000fec0003800000 */
.L_x_5018:
        /* <DEDUP_REMOVED lines=9> */
.L_x_5023:
[----:B------:R-:W2:Y:S02]  /*45b0*/  LDG.E R2, desc[UR36][R2.64] ;  /* 0x0000002402027981 */ /* 0x000ea4000c1e1900 */
[----:B--2---:R-:W-:Y:S01]  /*45c0*/  I2FP.F32.S32 R4, R2 ;  /* 0x0000000200047245 */ /* 0x004fe20000201400 */
[----:B------:R-:W-:Y:S06]  /*45d0*/  BRA `(.L_x_5021) ;  /* 0x0000000c00147947 */ /* 0x000fec0003800000 */
.L_x_5022:
[----:B------:R-:W2:Y:S02]  /*45e0*/  LDG.E.U16 R2, desc[UR36][R2.64] ;  /* 0x0000002402027981 */ /* 0x000ea4000c1e1500 */
[----:B--2---:R2:W3:Y:S01]  /*45f0*/  I2F.S16 R4, R2 ;  /* 0x0000000200047306 */ /* 0x0044e20000101400 */
[----:B------:R-:W-:Y:S05]  /*4600*/  BRA `(.L_x_5021) ;  /* 0x0000000c00087947 */ /* 0x000fea0003800000 */
.L_x_5017:
        /* <DEDUP_REMOVED lines=8> */
.L_x_5025:
[----:B------:R-:W2:Y:S02]  /*4690*/  LDG.E.U16 R2, desc[UR36][R2.64] ;  /* 0x0000002402027981 */ /* 0x000ea4000c1e1500 */
[----:B--2---:R-:W-:Y:S01]  /*46a0*/  HADD2.F32 R4, -RZ, R2.H0_H0 ;  /* 0x20000002ff047230 */ /* 0x004fe20000004100 */
[----:B------:R-:W-:Y:S06]  /*46b0*/  BRA `(.L_x_5021) ;  /* 0x0000000800dc7947 */ /* 0x000fec0003800000 */
.L_x_5024:
        /* <DEDUP_REMOVED lines=8> */
.L_x_5027:
[----:B------:R-:W2:Y:S02]  /*4740*/  LDG.E.U16 R2, desc[UR36][R2.64] ;  /* 0x0000002402027981 */ /* 0x000ea4000c1e1500 */
[----:B--2---:R-:W-:Y:S01]  /*4750*/  HADD2.F32 R4, -RZ, R2.H0_H0 ;  /* 0x20000002ff047230 */ /* 0x004fe20000004100 */
[----:B------:R-:W-:Y:S06]  /*4760*/  BRA `(.L_x_5021) ;  /* 0x0000000800b07947 */ /* 0x000fec0003800000 */
.L_x_5026:
        /* <DEDUP_REMOVED lines=11> */
.L_x_5016:
        /* <DEDUP_REMOVED lines=12> */
.L_x_5030:
        /* <DEDUP_REMOVED lines=11> */
.L_x_5029:
        /* <DEDUP_REMOVED lines=25> */
.L_x_5032:
        /* <DEDUP_REMOVED lines=12> */
.L_x_5031:
[----:B------:R-:W2:Y:S02]  /*4be0*/  LDG.E.U16 R2, desc[UR36][R2.64] ;  /* 0x0000002402027981 */ /* 0x000ea4000c1e1500 */
[----:B--2---:R-:W-:Y:S01]  /*4bf0*/  IMAD.U32 R4, R2, 0x10000, RZ ;  /* 0x0001000002047824 */ /* 0x004fe200078e00ff */
[----:B------:R-:W-:Y:S06]  /*4c00*/  BRA `(.L_x_5021) ;  /* 0x0000000400887947 */ /* 0x000fec0003800000 */
.L_x_5028:
        /* <DEDUP_REMOVED lines=11> */
.L_x_5035:
        /* <DEDUP_REMOVED lines=20> */
.L_x_5037:
[----:B------:R-:W-:Y:S05]  /*4e00*/  BSYNC.RECONVERGENT B0 ;  /* 0x0000000000007941 */ /* 0x000fea0003800200 */
.L_x_5036:
[----:B------:R-:W-:Y:S01]  /*4e10*/  IMAD.SHL.U32 R0, R0, 0x100000, RZ ;  /* 0x0010000000007824 */ /* 0x000fe200078e00ff */
[----:B------:R-:W-:-:S04]  /*4e20*/  LEA R2, R2, 0x3b800000, 0x17 ;  /* 0x3b80000002027811 */ /* 0x000fc800078eb8ff */
[----:B------:R-:W-:Y:S01]  /*4e30*/  LOP3.LUT R4, R2, R0, R7, 0xfe, !PT ;  /* 0x0000000002047212 */ /* 0x000fe200078efe07 */
[----:B------:R-:W-:Y:S06]  /*4e40*/  BRA `(.L_x_5021) ;  /* 0x0000000000f87947 */ /* 0x000fec0003800000 */
.L_x_5034:
        /* <DEDUP_REMOVED lines=20> */
.L_x_5039:
[----:B------:R-:W-:Y:S05]  /*4f90*/  BSYNC.RECONVERGENT B0 ;  /* 0x0000000000007941 */ /* 0x000fea0003800200 */
.L_x_5038:
[----:B------:R-:W-:Y:S02]  /*4fa0*/  SHF.L.U32 R0, R0, 0x15, RZ ;  /* 0x0000001500007819 */ /* 0x000fe400000006ff */
[----:B------:R-:W-:-:S04]  /*4fb0*/  LEA R2, R2, 0x37800000, 0x17 ;  /* 0x3780000002027811 */ /* 0x000fc800078eb8ff */
[----:B------:R-:W-:Y:S01]  /*4fc0*/  LOP3.LUT R4, R2, R0, R7, 0xfe, !PT ;  /* 0x0000000002047212 */ /* 0x000fe200078efe07 */
[----:B------:R-:W-:Y:S06]  /*4fd0*/  BRA `(.L_x_5021) ;  /* 0x0000000000947947 */ /* 0x000fec0003800000 */
.L_x_5033:
        /* <DEDUP_REMOVED lines=14> */
.L_x_5020:
        /* <DEDUP_REMOVED lines=16> */
.L_x_5042:
[----:B------:R-:W-:Y:S01]  /*51c0*/  IMAD.MOV.U32 R4, RZ, RZ, RZ ;  /* 0x000000ffff047224 */ /* 0x000fe200078e00ff */
[----:B------:R-:W-:Y:S06]  /*51d0*/  BRA `(.L_x_5021) ;  /* 0x0000000000147947 */ /* 0x000fec0003800000 */
.L_x_5041:
[----:B------:R-:W2:Y:S02]  /*51e0*/  LDG.E.64 R2, desc[UR36][R2.64] ;  /* 0x0000002402027981 */ /* 0x000ea4000c1e1b00 */
[----:B--2---:R0:W1:Y:S02]  /*51f0*/  I2F.U64 R4, R2 ;  /* 0x0000000200047312 */ /* 0x0040640000301000 */
[----:B01----:R-:W-:Y:S05]  /*5200*/  BRA `(.L_x_5021) ;  /* 0x0000000000087947 */ /* 0x003fea0003800000 */
.L_x_5040:
[----:B------:R-:W2:Y:S02]  /*5210*/  LDG.E R2, desc[UR36][R2.64] ;  /* 0x0000002402027981 */ /* 0x000ea4000c1e1900 */
[----:B--2---:R-:W-:-:S07]  /*5220*/  I2FP.F32.U32 R4, R2 ;  /* 0x0000000200047245 */ /* 0x004fce0000201000 */
.L_x_5021:
[----:B------:R-:W-:Y:S05]  /*5230*/  BSYNC.RECONVERGENT B6 ;  /* 0x0000000000067941 */ /* 0x000fea0003800200 */
.L_x_5015:
[----:B------:R-:W3:Y:S01]  /*5240*/  LDC R5, c[0x0][0x594] ;  /* 0x00016500ff057b82 */ /* 0x000ee20000000800 */
[----:B------:R-:W0:Y:S01]  /*5250*/  LDCU.64 UR6, c[0x0][0x580] ;  /* 0x0000b000ff0677ac */ /* 0x000e220008000a00 */
[----:B------:R-:W-:-:S04]  /*5260*/  UPRMT UR4, UR41, 0x9910, URZ ;  /* 0x0000991029047896 */ /* 0x000fc800080000ff */
[----:B------:R-:W-:Y:S01]  /*5270*/  UISETP.GT.AND UP0, UPT, UR4, 0x9, UPT ;  /* 0x000000090400788c */ /* 0x000fe2000bf04270 */
[----:B012-4-:R-:W-:-:S05]  /*5280*/  IADD3 R2, P0, PT, R16, UR6, RZ ;  /* 0x0000000610027c10 */ /* 0x017fca000ff1e0ff */
[----:B------:R-:W-:Y:S01]  /*5290*/  IMAD.X R3, RZ, RZ, UR7, P0 ;  /* 0x00000007ff037e24 */ /* 0x000fe200080e06ff */
        /* <DEDUP_REMOVED lines=13> */
.L_x_5046:
[----:B------:R-:W0:Y:S02]  /*5370*/  F2I.S64.TRUNC R4, R4 ;  /* 0x0000000400047311 */ /* 0x000e24000020d900 */
[----:B0-----:R-:W-:-:S05]  /*5380*/  MOV R7, R4 ;  /* 0x0000000400077202 */ /* 0x001fca0000000f00 */
[----:B------:R3:W-:Y:S01]  /*5390*/  STG.E.U8 desc[UR36][R2.64], R7 ;  /* 0x0000000702007986 */ /* 0x0007e2000c101124 */
[----:B------:R-:W-:Y:S05]  /*53a0*/  BRA `(.L_x_5048) ;  /* 0x0000000c00287947 */ /* 0x000fea0003800000 */
.L_x_5045:
        /* <DEDUP_REMOVED lines=9> */
.L_x_5050:
[----:B------:R-:W0:Y:S02]  /*5440*/  F2I.FTZ.TRUNC.NTZ R5, R4 ;  /* 0x0000000400057305 */ /* 0x000e24000021f100 */
[----:B0-----:R2:W-:Y:S01]  /*5450*/  STG.E desc[UR36][R2.64], R5 ;  /* 0x0000000502007986 */ /* 0x0015e2000c101924 */
[----:B------:R-:W-:Y:S05]  /*5460*/  BRA `(.L_x_5048) ;  /* 0x0000000800f87947 */ /* 0x000fea0003800000 */
.L_x_5049:
[----:B------:R-:W0:Y:S02]  /*5470*/  F2I.FTZ.TRUNC.NTZ R5, R4 ;  /* 0x0000000400057305 */ /* 0x000e24000021f100 */
[----:B0-----:R0:W-:Y:S01]  /*5480*/  STG.E.U16 desc[UR36][R2.64], R5 ;  /* 0x0000000502007986 */ /* 0x0011e2000c101524 */
[----:B------:R-:W-:Y:S05]  /*5490*/  BRA `(.L_x_5048) ;  /* 0x0000000800ec7947 */ /* 0x000fea0003800000 */
.L_x_5044:
        /* <DEDUP_REMOVED lines=8> */
.L_x_5052:
[----:B------:R-:W-:-:S05]  /*5520*/  F2FP.F16.F32.PACK_AB R4, RZ, R4 ;  /* 0x00000004ff04723e */ /* 0x000fca00000000ff */
[----:B------:R0:W-:Y:S01]  /*5530*/  STG.E.U16 desc[UR36][R2.64], R4 ;  /* 0x0000000402007986 */ /* 0x0001e2000c101524 */
[----:B------:R-:W-:Y:S05]  /*5540*/  BRA `(.L_x_5048) ;  /* 0x0000000800c07947 */ /* 0x000fea0003800000 */
.L_x_5051:
        /* <DEDUP_REMOVED lines=9> */
.L_x_5054:
[----:B------:R-:W-:-:S04]  /*55e0*/  F2FP.F16.F32.PACK_AB R5, RZ, R4 ;  /* 0x00000004ff05723e */ /* 0x000fc800000000ff */
[----:B------:R-:W-:-:S05]  /*55f0*/  PRMT R5, R5, 0x5410, RZ ;  /* 0x0000541005057816 */ /* 0x000fca00000000ff */
[----:B------:R0:W-:Y:S01]  /*5600*/  STG.E desc[UR36][R2.64], R5 ;  /* 0x0000000502007986 */ /* 0x0001e2000c101924 */
[----:B------:R-:W-:Y:S05]  /*5610*/  BRA `(.L_x_5048) ;  /* 0x00000008008c7947 */ /* 0x000fea0003800000 */
.L_x_5053:
[----:B------:R-:W-:-:S06]  /*5620*/  FMUL.FTZ R4, R4, 1 ;  /* 0x3f80000004047820 */ /* 0x000fcc0000410000 */
[----:B------:R-:W0:Y:S02]  /*5630*/  F2F.F64.F32 R4, R4 ;  /* 0x0000000400047310 */ /* 0x000e240000201800 */
[----:B0-----:R0:W-:Y:S01]  /*5640*/  STG.E.64 desc[UR36][R2.64], R4 ;  /* 0x0000000402007986 */ /* 0x0011e2000c101b24 */
[----:B------:R-:W-:Y:S05]  /*5650*/  BRA `(.L_x_5048) ;  /* 0x00000008007c7947 */ /* 0x000fea0003800000 */
.L_x_5043:
        /* <DEDUP_REMOVED lines=13> */
.L_x_5058:
        /* <DEDUP_REMOVED lines=16> */
.L_x_5061:
[----:B------:R-:W-:-:S04]  /*5830*/  SHF.R.U32.HI R4, RZ, 0x18, R4 ;  /* 0x00000018ff047819 */ /* 0x000fc80000011604 */
[----:B------:R-:W-:-:S04]  /*5840*/  LOP3.LUT R4, R5, 0x80, R4, 0xf8, !PT ;  /* 0x0000008005047812 */ /* 0x000fc800078ef804 */
[----:B------:R-:W-:-:S07]  /*5850*/  PRMT R0, R4, 0x7610, R0 ;  /* 0x0000761004007816 */ /* 0x000fce0000000000 */
.L_x_5060:
[----:B------:R-:W-:Y:S05]  /*5860*/  BSYNC.RECONVERGENT B0 ;  /* 0x0000000000007941 */ /* 0x000fea0003800200 */
.L_x_5059:
[----:B------:R0:W-:Y:S01]  /*5870*/  STG.E.U8 desc[UR36][R2.64], R0 ;  /* 0x0000000002007986 */ /* 0x0001e2000c101124 */
[----:B------:R-:W-:Y:S05]  /*5880*/  BRA `(.L_x_5048) ;  /* 0x0000000400f07947 */ /* 0x000fea0003800000 */
.L_x_5057:
        /* <DEDUP_REMOVED lines=16> */
.L_x_5064:
[----:B------:R-:W-:-:S04]  /*5990*/  SHF.R.U32.HI R4, RZ, 0x18, R4 ;  /* 0x00000018ff047819 */ /* 0x000fc80000011604 */
[----:B------:R-:W-:-:S04]  /*59a0*/  LOP3.LUT R5, R5, 0x80, R4, 0xf8, !PT ;  /* 0x0000008005057812 */ /* 0x000fc800078ef804 */
[----:B------:R-:W-:-:S07]  /*59b0*/  PRMT R0, R5, 0x7610, R0 ;  /* 0x0000761005007816 */ /* 0x000fce0000000000 */
.L_x_5063:
[----:B------:R-:W-:Y:S05]  /*59c0*/  BSYNC.RECONVERGENT B0 ;  /* 0x0000000000007941 */ /* 0x000fea0003800200 */
.L_x_5062:
[----:B------:R0:W-:Y:S01]  /*59d0*/  STG.E.U8 desc[UR36][R2.64], R0 ;  /* 0x0000000002007986 */ /* 0x0001e2000c101124 */
[----:B------:R-:W-:Y:S05]  /*59e0*/  BRA `(.L_x_5048) ;  /* 0x0000000400987947 */ /* 0x000fea0003800000 */
.L_x_5056:
        /* <DEDUP_REMOVED lines=21> */
.L_x_5066:
[----:B------:R-:W0:Y:S02]  /*5b40*/  F2I.U64.TRUNC R4, R4 ;  /* 0x0000000400047311 */ /* 0x000e24000020d800 */
[----:B0-----:R0:W-:Y:S01]  /*5b50*/  STG.E.64 desc[UR36][R2.64], R4 ;  /* 0x0000000402007986 */ /* 0x0011e2000c101b24 */
[----:B------:R-:W-:Y:S05]  /*5b60*/  BRA `(.L_x_5048) ;  /* 0x0000000400387947 */ /* 0x000fea0003800000 */
.L_x_5065:
[----:B------:R-:W0:Y:S02]  /*5b70*/  F2I.FTZ.U32.TRUNC.NTZ R5, R4 ;  /* 0x0000000400057305 */ /* 0x000e24000021f000 */
[----:B0-----:R0:W-:Y:S01]  /*5b80*/  STG.E desc[UR36][R2.64], R5 ;  /* 0x0000000502007986 */ /* 0x0011e2000c101924 */
[----:B------:R-:W-:Y:S05]  /*5b90*/  BRA `(.L_x_5048) ;  /* 0x00000004002c7947 */ /* 0x000fea0003800000 */
.L_x_5055:
        /* <DEDUP_REMOVED lines=10> */
.L_x_5068:
[----:B------:R-:W-:Y:S01]  /*5c40*/  FMUL.FTZ R4, R4, 1 ;  /* 0x3f80000004047820 */ /* 0x000fe20000410000 */
[----:B------:R-:W-:-:S05]  /*5c50*/  CS2R R6, SRZ ;  /* 0x0000000000067805 */ /* 0x000fca000001ff00 */
[----:B------:R-:W0:Y:S02]  /*5c60*/  F2F.F64.F32 R4, R4 ;  /* 0x0000000400047310 */ /* 0x000e240000201800 */
[----:B0-----:R0:W-:Y:S01]  /*5c70*/  STG.E.128 desc[UR36][R2.64], R4 ;  /* 0x0000000402007986 */ /* 0x0011e2000c101d24 */
[----:B------:R-:W-:Y:S05]  /*5c80*/  BRA `(.L_x_5048) ;  /* 0x0000000000f07947 */ /* 0x000fea0003800000 */
.L_x_5067:
[----:B------:R-:W-:-:S09]  /*5c90*/  UISETP.NE.AND UP0, UPT, UR4, 0xf, UPT ;  /* 0x0000000f0400788c */ /* 0x000fd2000bf05270 */
[----:B------:R-:W-:Y:S05]  /*5ca0*/  BRA.U !UP0, `(.L_x_5069) ;  /* 0x0000000108e07547 */ /* 0x000fea000b800000 */
[----:B------:R-:W-:-:S09]  /*5cb0*/  UISETP.NE.AND UP0, UPT, UR4, 0x17, UPT ;  /* 0x000000170400788c */ /* 0x000fd2000bf05270 */
[----:B------:R-:W-:Y:S05]  /*5cc0*/  BRA.U !UP0, `(.L_x_5070) ;  /* 0x00000001088c7547 */ /* 0x000fea000b800000 */
[----:B------:R-:W-:-:S09]  /*5cd0*/  UISETP.NE.AND UP0, UPT, UR4, 0x18, UPT ;  /* 0x000000180400788c */ /* 0x000fd2000bf05270 */
[----:B------:R-:W-:Y:S05]  /*5ce0*/  BRA.U !UP0, `(.L_x_5071) ;  /* 0x0000000108447547 */ /* 0x000fea000b800000 */
.L_x_5047:
        /* <DEDUP_REMOVED lines=16> */
.L_x_5072:
[----:B------:R-:W-:Y:S05]  /*5df0*/  BRA `(.L_x_5048) ;  /* 0x0000000000947947 */ /* 0x000fea0003800000 */
.L_x_5071:
        /* <DEDUP_REMOVED lines=12> */
.L_x_5074:
[----:B------:R-:W-:Y:S05]  /*5ec0*/  BSYNC.RECONVERGENT B0 ;  /* 0x0000000000007941 */ /* 0x000fea0003800200 */
.L_x_5073:
[----:B------:R-:W-:-:S05]  /*5ed0*/  LOP3.LUT R5, R0, 0x80, R7, 0xf8, !PT ;  /* 0x0000008000057812 */ /* 0x000fca00078ef807 */
[----:B------:R0:W-:Y:S01]  /*5ee0*/  STG.E.U8 desc[UR36][R2.64], R5 ;  /* 0x0000000502007986 */ /* 0x0001e2000c101124 */
[----:B------:R-:W-:Y:S05]  /*5ef0*/  BRA `(.L_x_5048) ;  /* 0x0000000000547947 */ /* 0x000fea0003800000 */
.L_x_5070:
        /* <DEDUP_REMOVED lines=11> */
.L_x_5076:
[----:B------:R-:W-:Y:S02]  /*5fb0*/  ISETP.GT.U32.AND P0, PT, R6, 0x7f800000, PT ;  /* 0x7f8000000600780c */ /* 0x000fe40003f04070 */
[----:B------:R-:W-:-:S04]  /*5fc0*/  MOV R0, 0x7f ;  /* 0x0000007f00007802 */ /* 0x000fc80000000f00 */
[----:B------:R-:W-:-:S07]  /*5fd0*/  SEL R0, R0, 0x7c, P0 ;  /* 0x0000007c00007807 */ /* 0x000fce0000000000 */
.L_x_5077:
[----:B------:R-:W-:Y:S05]  /*5fe0*/  BSYNC.RECONVERGENT B0 ;  /* 0x0000000000007941 */ /* 0x000fea0003800200 */
.L_x_5075:
[----:B------:R-:W-:-:S04]  /*5ff0*/  SHF.R.U32.HI R5, RZ, 0x18, R4 ;  /* 0x00000018ff057819 */ /* 0x000fc80000011604 */
[----:B------:R-:W-:-:S05]  /*6000*/  LOP3.LUT R5, R0, 0x80, R5, 0xf8, !PT ;  /* 0x0000008000057812 */ /* 0x000fca00078ef805 */
[----:B------:R0:W-:Y:S01]  /*6010*/  STG.E.U8 desc[UR36][R2.64], R5 ;  /* 0x0000000502007986 */ /* 0x0001e2000c101124 */
[----:B------:R-:W-:Y:S05]  /*6020*/  BRA `(.L_x_5048) ;  /* 0x0000000000087947 */ /* 0x000fea0003800000 */
.L_x_5069:
[----:B------:R-:W-:-:S05]  /*6030*/  F2FP.BF16.F32.PACK_AB R4, RZ, R4 ;  /* 0x00000004ff04723e */ /* 0x000fca00000010ff */
[----:B------:R0:W-:Y:S02]  /*6040*/  STG.E.U16 desc[UR36][R2.64], R4 ;  /* 0x0000000402007986 */ /* 0x0001e4000c101524 */
.L_x_5048:
[----:B------:R-:W-:-:S07]  /*6050*/  VIADD R17, R17, 0x80 ;  /* 0x0000008011117836 */ /* 0x000fce0000000000 */
.L_x_5013:
[----:B------:R-:W-:Y:S05]  /*6060*/  BSYNC.RECONVERGENT B7 ;  /* 0x0000000000077941 */ /* 0x000fea0003800200 */
.L_x_5012:
[----:B------:R-:W5:Y:S01]  /*6070*/  LDCU UR4, c[0x0][0x380] ;  /* 0x00007000ff0477ac */ /* 0x000f620008000800 */
[----:B------:R-:W-:Y:S01]  /*6080*/  BSSY.RECONVERGENT B7, `(.L_x_5078) ;  /* 0x00002fb000077945 */ /* 0x000fe20003800200 */
[----:B-----5:R-:W-:-:S13]  /*6090*/  ISETP.GE.AND P0, PT, R17, UR4, PT ;  /* 0x0000000411007c0c */ /* 0x020fda000bf06270 */
[----:B------:R-:W-:Y:S05]  /*60a0*/  @P0 BRA `(.L_x_5079) ;  /* 0x0000002c00e00947 */ /* 0x000fea0003800000 */
[----:B------:R-:W5:Y:S01]  /*60b0*/  LDCU UR4, c[0x0][0x388] ;  /* 0x00007100ff0477ac */ /* 0x000f620008000800 */
[----:B------:R-:W-:Y:S02]  /*60c0*/  HFMA2 R16, -RZ, RZ, 0, 0 ;  /* 0x00000000ff107431 */ /* 0x000fe400000001ff */
[----:B0--34-:R-:W-:Y:S01]  /*60d0*/  IMAD.MOV.U32 R0, RZ, RZ, RZ ;  /* 0x000000ffff007224 */ /* 0x019fe200078e00ff */
[----:B-----5:R-:W-:-:S09]  /*60e0*/  UISETP.NE.AND UP0, UPT, UR4, URZ, UPT ;  /* 0x000000ff0400728c */ /* 0x020fd2000bf05270 */
[----:B------:R-:W-:Y:S05]  /*60f0*/  BRA.U !UP0, `(.L_x_5080) ;  /* 0x0000001108a87547 */ /* 0x000fea000b800000 */
[----:B------:R-:W1:Y:S01]  /*6100*/  LDCU.64 UR4, c[0x0][0x390] ;  /* 0x00007200ff0477ac */ /* 0x000e620008000a00 */
[----:B------:R-:W-:Y:S01]  /*6110*/  IMAD.MOV.U32 R16, RZ, RZ, RZ ;  /* 0x000000ffff107224 */ /* 0x000fe200078e00ff */
[----:B------:R-:W0:Y:S01]  /*6120*/  LDCU UR6, c[0x0][0x38c] ;  /* 0x00007180ff0677ac */ /* 0x000e220008000800 */
[----:B------:R-:W3:Y:S01]  /*6130*/  LDCU.64 UR8, c[0x0][0x4b8] ;  /* 0x00009700ff0877ac */ /* 0x000ee20008000a00 */
[----:B------:R-:W-:Y:S01]  /*6140*/  UISETP.NE.AND UP0, UPT, UR40, URZ, UPT ;  /* 0x000000ff2800728c */ /* 0x000fe2000bf05270 */
[----:B-12---:R-:W-:-:S05]  /*6150*/  IMAD.HI.U32 R2, R17, UR4, R16 ;  /* 0x0000000411027c27 */ /* 0x006fca000f8e0010 */
[----:B------:R-:W-:-:S05]  /*6160*/  SHF.R.U32.HI R3, RZ, UR5, R2 ;  /* 0x00000005ff037c19 */ /* 0x000fca0008011602 */
[----:B------:R-:W-:-:S04]  /*6170*/  IMAD.MOV R0, RZ, RZ, -R3 ;  /* 0x000000ffff007224 */ /* 0x000fc800078e0a03 */
[----:B0-----:R-:W-:-:S04]  /*6180*/  IMAD R0, R0, UR6, R17 ;  /* 0x0000000600007c24 */ /* 0x001fc8000f8e0211 */
[C---:B---3--:R-:W-:Y:S02]  /*6190*/  IMAD R16, R0.reuse, UR8, RZ ;  /* 0x0000000800107c24 */ /* 0x048fe4000f8e02ff */
        /* <DEDUP_REMOVED lines=288> */
.L_x_5080:
[----:B------:R-:W1:Y:S01]  /*73a0*/  LDCU.64 UR6, c[0x0][0x588] ;  /* 0x0000b100ff0677ac */ /* 0x000e620008000a00 */
[----:B------:R-:W-:Y:S01]  /*73b0*/  BSSY.RECONVERGENT B6, `(.L_x_5081) ;  /* 0x00000e5000067945 */ /* 0x000fe20003800200 */
[----:B------:R-:W-:-:S04]  /*73c0*/  UPRMT UR4, UR42, 0x9910, URZ ;  /* 0x000099102a047896 */ /* 0x000fc800080000ff */
[----:B------:R-:W-:Y:S01]  /*73d0*/  UISETP.GT.AND UP0, UPT, UR4, 0x9, UPT ;  /* 0x000000090400788c */ /* 0x000fe2000bf04270 */
[----:B-12---:R-:W-:-:S04]  /*73e0*/  IADD3 R2, P0, PT, R0, UR6, RZ ;  /* 0x0000000600027c10 */ /* 0x006fc8000ff1e0ff */
        /* <DEDUP_REMOVED lines=13> */
.L_x_5085:
[----:B------:R-:W2:Y:S02]  /*74c0*/  LDG.E.U8 R2, desc[UR36][R2.64] ;  /* 0x0000002402027981 */ /* 0x000ea4000c1e1100 */
[----:B--2---:R-:W-:Y:S01]  /*74d0*/  I2FP.F32.U32 R4, R2 ;  /* 0x0000000200047245 */ /* 0x004fe20000201000 */
[----:B------:R-:W-:Y:S06]  /*74e0*/  BRA `(.L_x_5087) ;  /* 0x0000000c00447947 */ /* 0x000fec0003800000 */
.L_x_5084:
        /* <DEDUP_REMOVED lines=9> */
.L_x_5089:
[----:B------:R-:W2:Y:S02]  /*7580*/  LDG.E R2, desc[UR36][R2.64] ;  /* 0x0000002402027981 */ /* 0x000ea4000c1e1900 */
[----:B--2---:R-:W-:Y:S01]  /*7590*/  I2FP.F32.S32 R4, R2 ;  /* 0x0000000200047245 */ /* 0x004fe20000201400 */
[----:B------:R-:W-:Y:S06]  /*75a0*/  BRA `(.L_x_5087) ;  /* 0x0000000c00147947 */ /* 0x000fec0003800000 */
.L_x_5088:
[----:B------:R-:W2:Y:S02]  /*75b0*/  LDG.E.U16 R2, desc[UR36][R2.64] ;  /* 0x0000002402027981 */ /* 0x000ea4000c1e1500 */
[----:B--2---:R2:W3:Y:S01]  /*75c0*/  I2F.S16 R4, R2 ;  /* 0x0000000200047306 */ /* 0x0044e20000101400 */
[----:B------:R-:W-:Y:S05]  /*75d0*/  BRA `(.L_x_5087) ;  /* 0x0000000c00087947 */ /* 0x000fea0003800000 */
.L_x_5083:
        /* <DEDUP_REMOVED lines=8> */
.L_x_5091:
[----:B------:R-:W2:Y:S02]  /*7660*/  LDG.E.U16 R2, desc[UR36][R2.64] ;  /* 0x0000002402027981 */ /* 0x000ea4000c1e1500 */
[----:B--2---:R-:W-:Y:S01]  /*7670*/  HADD2.F32 R4, -RZ, R2.H0_H0 ;  /* 0x20000002ff047230 */ /* 0x004fe20000004100 */
[----:B------:R-:W-:Y:S06]  /*7680*/  BRA `(.L_x_5087) ;  /* 0x0000000800dc7947 */ /* 0x000fec0003800000 */
.L_x_5090:
        /* <DEDUP_REMOVED lines=8> */
.L_x_5093:
[----:B------:R-:W2:Y:S02]  /*7710*/  LDG.E.U16 R2, desc[UR36][R2.64] ;  /* 0x0000002402027981 */ /* 0x000ea4000c1e1500 */
[----:B--2---:R-:W-:Y:S01]  /*7720*/  HADD2.F32 R4, -RZ, R2.H0_H0 ;  /* 0x20000002ff047230 */ /* 0x004fe20000004100 */
[----:B------:R-:W-:Y:S06]  /*7730*/  BRA `(.L_x_5087) ;  /* 0x0000000800b07947 */ /* 0x000fec0003800000 */
.L_x_5092:
        /* <DEDUP_REMOVED lines=11> */
.L_x_5082:
        /* <DEDUP_REMOVED lines=12> */
.L_x_5096:
        /* <DEDUP_REMOVED lines=11> */
.L_x_5095:
        /* <DEDUP_REMOVED lines=25> */
.L_x_5098:
        /* <DEDUP_REMOVED lines=12> */
.L_x_5097:
[----:B------:R-:W2:Y:S02]  /*7bb0*/  LDG.E.U16 R2, desc[UR36][R2.64] ;  /* 0x0000002402027981 */ /* 0x000ea4000c1e1500 */
[----:B--2---:R-:W-:Y:S01]  /*7bc0*/  IMAD.U32 R4, R2, 0x10000, RZ ;  /* 0x0001000002047824 */ /* 0x004fe200078e00ff */
[----:B------:R-:W-:Y:S06]  /*7bd0*/  BRA `(.L_x_5087) ;  /* 0x0000000400887947 */ /* 0x000fec0003800000 */
.L_x_5094:
        /* <DEDUP_REMOVED lines=11> */
.L_x_5101:
        /* <DEDUP_REMOVED lines=20> */
.L_x_5103:
[----:B------:R-:W-:Y:S05]  /*7dd0*/  BSYNC.RECONVERGENT B0 ;  /* 0x0000000000007941 */ /* 0x000fea0003800200 */
.L_x_5102:
[----:B------:R-:W-:Y:S02]  /*7de0*/  SHF.L.U32 R0, R0, 0x14, RZ ;  /* 0x0000001400007819 */ /* 0x000fe400000006ff */
[----:B------:R-:W-:-:S04]  /*7df0*/  LEA R2, R2, 0x3b800000, 0x17 ;  /* 0x3b80000002027811 */ /* 0x000fc800078eb8ff */
[----:B------:R-:W-:Y:S01]  /*7e00*/  LOP3.LUT R4, R2, R0, R7, 0xfe, !PT ;  /* 0x0000000002047212 */ /* 0x000fe200078efe07 */
[----:B------:R-:W-:Y:S06]  /*7e10*/  BRA `(.L_x_5087) ;  /* 0x0000000000f87947 */ /* 0x000fec0003800000 */
.L_x_5100:
        /* <DEDUP_REMOVED lines=20> */
.L_x_5105:
[----:B------:R-:W-:Y:S05]  /*7f60*/  BSYNC.RECONVERGENT B0 ;  /* 0x0000000000007941 */ /* 0x000fea0003800200 */
.L_x_5104:
[----:B------:R-:W-:Y:S01]  /*7f70*/  IMAD.SHL.U32 R0, R0, 0x200000, RZ ;  /* 0x0020000000007824 */ /* 0x000fe200078e00ff */
[----:B------:R-:W-:-:S04]  /*7f80*/  LEA R2, R2, 0x37800000, 0x17 ;  /* 0x3780000002027811 */ /* 0x000fc800078eb8ff */
[----:B------:R-:W-:Y:S01]  /*7f90*/  LOP3.LUT R4, R2, R0, R7, 0xfe, !PT ;  /* 0x0000000002047212 */ /* 0x000fe200078efe07 */
[----:B------:R-:W-:Y:S06]  /*7fa0*/  BRA `(.L_x_5087) ;  /* 0x0000000000947947 */ /* 0x000fec0003800000 */
.L_x_5099:
        /* <DEDUP_REMOVED lines=14> */
.L_x_5086:
        /* <DEDUP_REMOVED lines=16> */
.L_x_5108:
[----:B------:R-:W-:Y:S01]  /*8190*/  MOV R4, RZ ;  /* 0x000000ff00047202 */ /* 0x000fe20000000f00 */
[----:B------:R-:W-:Y:S06]  /*81a0*/  BRA `(.L_x_5087) ;  /* 0x0000000000147947 */ /* 0x000fec0003800000 */
.L_x_5107:
[----:B------:R-:W2:Y:S02]  /*81b0*/  LDG.E.64 R2, desc[UR36][R2.64] ;  /* 0x0000002402027981 */ /* 0x000ea4000c1e1b00 */
[----:B--2---:R0:W1:Y:S02]  /*81c0*/  I2F.U64 R4, R2 ;  /* 0x0000000200047312 */ /* 0x0040640000301000 */
[----:B01----:R-:W-:Y:S05]  /*81d0*/  BRA `(.L_x_5087) ;  /* 0x0000000000087947 */ /* 0x003fea0003800000 */
.L_x_5106:
[----:B------:R-:W2:Y:S02]  /*81e0*/  LDG.E R2, desc[UR36][R2.64] ;  /* 0x0000002402027981 */ /* 0x000ea4000c1e1900 */
[----:B--2---:R-:W-:-:S07]  /*81f0*/  I2FP.F32.U32 R4, R2 ;  /* 0x0000000200047245 */ /* 0x004fce0000201000 */
.L_x_5087:
[----:B------:R-:W-:Y:S05]  /*8200*/  BSYNC.RECONVERGENT B6 ;  /* 0x0000000000067941 */ /* 0x000fea0003800200 */
.L_x_5081:
[----:B------:R-:W1:Y:S01]  /*8210*/  LDC R5, c[0x0][0x594] ;  /* 0x00016500ff057b82 */ /* 0x000e620000000800 */
[----:B------:R-:W0:Y:S01]  /*8220*/  LDCU.64 UR6, c[0x0][0x580] ;  /* 0x0000b000ff0677ac */ /* 0x000e220008000a00 */
[----:B------:R-:W-:-:S04]  /*8230*/  UPRMT UR4, UR41, 0x9910, URZ ;  /* 0x0000991029047896 */ /* 0x000fc800080000ff */
[----:B------:R-:W-:Y:S01]  /*8240*/  UISETP.GT.AND UP0, UPT, UR4, 0x9, UPT ;  /* 0x000000090400788c */ /* 0x000fe2000bf04270 */
[----:B0-2-4-:R-:W-:-:S05]  /*8250*/  IADD3 R2, P0, PT, R16, UR6, RZ ;  /* 0x0000000610027c10 */ /* 0x015fca000ff1e0ff */
[----:B------:R-:W-:Y:S01]  /*8260*/  IMAD.X R3, RZ, RZ, UR7, P0 ;  /* 0x00000007ff037e24 */ /* 0x000fe200080e06ff */
[----:B-1-3-5:R-:W-:Y:S02]  /*8270*/  LOP3.LUT R4, R4, 0x80000000, R5, 0xb8, !PT ;  /* 0x8000000004047812 */ /* 0x02afe400078eb805 */
        /* <DEDUP_REMOVED lines=12> */
.L_x_5112:
[----:B------:R-:W0:Y:S02]  /*8340*/  F2I.S64.TRUNC R4, R4 ;  /* 0x0000000400047311 */ /* 0x000e24000020d900 */
[----:B0-----:R-:W-:-:S05]  /*8350*/  IMAD.MOV.U32 R7, RZ, RZ, R4 ;  /* 0x000000ffff077224 */ /* 0x001fca00078e0004 */
[----:B------:R0:W-:Y:S01]  /*8360*/  STG.E.U8 desc[UR36][R2.64], R7 ;  /* 0x0000000702007986 */ /* 0x0001e2000c101124 */
[----:B------:R-:W-:Y:S05]  /*8370*/  BRA `(.L_x_5114) ;  /* 0x0000000c00287947 */ /* 0x000fea0003800000 */
.L_x_5111:
        /* <DEDUP_REMOVED lines=9> */
.L_x_5116:
[----:B------:R-:W0:Y:S02]  /*8410*/  F2I.FTZ.TRUNC.NTZ R5, R4 ;  /* 0x0000000400057305 */ /* 0x000e24000021f100 */
[----:B0-----:R0:W-:Y:S01]  /*8420*/  STG.E desc[UR36][R2.64], R5 ;  /* 0x0000000502007986 */ /* 0x0011e2000c101924 */
[----:B------:R-:W-:Y:S05]  /*8430*/  BRA `(.L_x_5114) ;  /* 0x0000000800f87947 */ /* 0x000fea0003800000 */
.L_x_5115:
[----:B------:R-:W0:Y:S02]  /*8440*/  F2I.FTZ.TRUNC.NTZ R5, R4 ;  /* 0x0000000400057305 */ /* 0x000e24000021f100 */
[----:B0-----:R0:W-:Y:S01]  /*8450*/  STG.E.U16 desc[UR36][R2.64], R5 ;  /* 0x0000000502007986 */ /* 0x0011e2000c101524 */
[----:B------:R-:W-:Y:S05]  /*8460*/  BRA `(.L_x_5114) ;  /* 0x0000000800ec7947 */ /* 0x000fea0003800000 */
.L_x_5110:
        /* <DEDUP_REMOVED lines=8> */
.L_x_5118:
[----:B------:R-:W-:-:S05]  /*84f0*/  F2FP.F16.F32.PACK_AB R4, RZ, R4 ;  /* 0x00000004ff04723e */ /* 0x000fca00000000ff */
[----:B------:R0:W-:Y:S01]  /*8500*/  STG.E.U16 desc[UR36][R2.64], R4 ;  /* 0x0000000402007986 */ /* 0x0001e2000c101524 */
[----:B------:R-:W-:Y:S05]  /*8510*/  BRA `(.L_x_5114) ;  /* 0x0000000800c07947 */ /* 0x000fea0003800000 */
.L_x_5117:
        /* <DEDUP_REMOVED lines=9> */
.L_x_5120:
[----:B------:R-:W-:-:S04]  /*85b0*/  F2FP.F16.F32.PACK_AB R5, RZ, R4 ;  /* 0x00000004ff05723e */ /* 0x000fc800000000ff */
[----:B------:R-:W-:-:S05]  /*85c0*/  PRMT R5, R5, 0x5410, RZ ;  /* 0x0000541005057816 */ /* 0x000fca00000000ff */
[----:B------:R0:W-:Y:S01]  /*85d0*/  STG.E desc[UR36][R2.64], R5 ;  /* 0x0000000502007986 */ /* 0x0001e2000c101924 */
[----:B------:R-:W-:Y:S05]  /*85e0*/  BRA `(.L_x_5114) ;  /* 0x00000008008c7947 */ /* 0x000fea0003800000 */
.L_x_5119:
[----:B------:R-:W-:-:S06]  /*85f0*/  FMUL.FTZ R4, R4, 1 ;  /* 0x3f80000004047820 */ /* 0x000fcc0000410000 */
[----:B------:R-:W0:Y:S02]  /*8600*/  F2F.F64.F32 R4, R4 ;  /* 0x0000000400047310 */ /* 0x000e240000201800 */
[----:B0-----:R0:W-:Y:S01]  /*8610*/  STG.E.64 desc[UR36][R2.64], R4 ;  /* 0x0000000402007986 */ /* 0x0011e2000c101b24 */
[----:B------:R-:W-:Y:S05]  /*8620*/  BRA `(.L_x_5114) ;  /* 0x00000008007c7947 */ /* 0x000fea0003800000 */
.L_x_5109:
        /* <DEDUP_REMOVED lines=13> */
.L_x_5124:
        /* <DEDUP_REMOVED lines=16> */
.L_x_5127:
[----:B------:R-:W-:-:S04]  /*8800*/  SHF.R.U32.HI R4, RZ, 0x18, R4 ;  /* 0x00000018ff047819 */ /* 0x000fc80000011604 */
[----:B------:R-:W-:-:S04]  /*8810*/  LOP3.LUT R4, R5, 0x80, R4, 0xf8, !PT ;  /* 0x0000008005047812 */ /* 0x000fc800078ef804 */
[----:B------:R-:W-:-:S07]  /*8820*/  PRMT R0, R4, 0x7610, R0 ;  /* 0x0000761004007816 */ /* 0x000fce0000000000 */
.L_x_5126:
[----:B------:R-:W-:Y:S05]  /*8830*/  BSYNC.RECONVERGENT B0 ;  /* 0x0000000000007941 */ /* 0x000fea0003800200 */
.L_x_5125:
[----:B------:R0:W-:Y:S01]  /*8840*/  STG.E.U8 desc[UR36][R2.64], R0 ;  /* 0x0000000002007986 */ /* 0x0001e2000c101124 */
[----:B------:R-:W-:Y:S05]  /*8850*/  BRA `(.L_x_5114) ;  /* 0x0000000400f07947 */ /* 0x000fea0003800000 */
.L_x_5123:
        /* <DEDUP_REMOVED lines=16> */
.L_x_5130:
[----:B------:R-:W-:-:S04]  /*8960*/  SHF.R.U32.HI R4, RZ, 0x18, R4 ;  /* 0x00000018ff047819 */ /* 0x000fc80000011604 */
[----:B------:R-:W-:-:S04]  /*8970*/  LOP3.LUT R5, R5, 0x80, R4, 0xf8, !PT ;  /* 0x0000008005057812 */ /* 0x000fc800078ef804 */
[----:B------:R-:W-:-:S07]  /*8980*/  PRMT R0, R5, 0x7610, R0 ;  /* 0x0000761005007816 */ /* 0x000fce0000000000 */
.L_x_5129:
[----:B------:R-:W-:Y:S05]  /*8990*/  BSYNC.RECONVERGENT B0 ;  /* 0x0000000000007941 */ /* 0x000fea0003800200 */
.L_x_5128:
[----:B------:R0:W-:Y:S01]  /*89a0*/  STG.E.U8 desc[UR36][R2.64], R0 ;  /* 0x0000000002007986 */ /* 0x0001e2000c101124 */
[----:B------:R-:W-:Y:S05]  /*89b0*/  BRA `(.L_x_5114) ;  /* 0x0000000400987947 */ /* 0x000fea0003800000 */
.L_x_5122:
        /* <DEDUP_REMOVED lines=21> */
.L_x_5132:
[----:B------:R-:W0:Y:S02]  /*8b10*/  F2I.U64.TRUNC R4, R4 ;  /* 0x0000000400047311 */ /* 0x000e24000020d800 */
[----:B0-----:R0:W-:Y:S01]  /*8b20*/  STG.E.64 desc[UR36][R2.64], R4 ;  /* 0x0000000402007986 */ /* 0x0011e2000c101b24 */
[----:B------:R-:W-:Y:S05]  /*8b30*/  BRA `(.L_x_5114) ;  /* 0x0000000400387947 */ /* 0x000fea0003800000 */
.L_x_5131:
[----:B------:R-:W0:Y:S02]  /*8b40*/  F2I.FTZ.U32.TRUNC.NTZ R5, R4 ;  /* 0x0000000400057305 */ /* 0x000e24000021f000 */
[----:B0-----:R0:W-:Y:S01]  /*8b50*/  STG.E desc[UR36][R2.64], R5 ;  /* 0x0000000502007986 */ /* 0x0011e2000c101924 */
[----:B------:R-:W-:Y:S05]  /*8b60*/  BRA `(.L_x_5114) ;  /* 0x00000004002c7947 */ /* 0x000fea0003800000 */
.L_x_5121:
        /* <DEDUP_REMOVED lines=10> */
.L_x_5134:
[----:B------:R-:W-:Y:S01]  /*8c10*/  FMUL.FTZ R4, R4, 1 ;  /* 0x3f80000004047820 */ /* 0x000fe20000410000 */
[----:B------:R-:W-:-:S05]  /*8c20*/  CS2R R6, SRZ ;  /* 0x0000000000067805 */ /* 0x000fca000001ff00 */
[----:B------:R-:W0:Y:S02]  /*8c30*/  F2F.F64.F32 R4, R4 ;  /* 0x0000000400047310 */ /* 0x000e240000201800 */
[----:B0-----:R4:W-:Y:S01]  /*8c40*/  STG.E.128 desc[UR36][R2.64], R4 ;  /* 0x0000000402007986 */ /* 0x0019e2000c101d24 */
[----:B------:R-:W-:Y:S05]  /*8c50*/  BRA `(.L_x_5114) ;  /* 0x0000000000f07947 */ /* 0x000fea0003800000 */
.L_x_5133:
[----:B------:R-:W-:-:S09]  /*8c60*/  UISETP.NE.AND UP0, UPT, UR4, 0xf, UPT ;  /* 0x0000000f0400788c */ /* 0x000fd2000bf05270 */
[----:B------:R-:W-:Y:S05]  /*8c70*/  BRA.U !UP0, `(.L_x_5135) ;  /* 0x0000000108e07547 */ /* 0x000fea000b800000 */
[----:B------:R-:W-:-:S09]  /*8c80*/  UISETP.NE.AND UP0, UPT, UR4, 0x17, UPT ;  /* 0x000000170400788c */ /* 0x000fd2000bf05270 */
[----:B------:R-:W-:Y:S05]  /*8c90*/  BRA.U !UP0, `(.L_x_5136) ;  /* 0x00000001088c7547 */ /* 0x000fea000b800000 */
[----:B------:R-:W-:-:S09]  /*8ca0*/  UISETP.NE.AND UP0, UPT, UR4, 0x18, UPT ;  /* 0x000000180400788c */ /* 0x000fd2000bf05270 */
[----:B------:R-:W-:Y:S05]  /*8cb0*/  BRA.U !UP0, `(.L_x_5137) ;  /* 0x0000000108447547 */ /* 0x000fea000b800000 */
.L_x_5113:
        /* <DEDUP_REMOVED lines=16> */
.L_x_5138:
[----:B------:R-:W-:Y:S05]  /*8dc0*/  BRA `(.L_x_5114) ;  /* 0x0000000000947947 */ /* 0x000fea0003800000 */
.L_x_5137:
        /* <DEDUP_REMOVED lines=12> */
.L_x_5140:
[----:B------:R-:W-:Y:S05]  /*8e90*/  BSYNC.RECONVERGENT B0 ;  /* 0x0000000000007941 */ /* 0x000fea0003800200 */
.L_x_5139:
[----:B------:R-:W-:-:S05]  /*8ea0*/  LOP3.LUT R5, R0, 0x80, R7, 0xf8, !PT ;  /* 0x0000008000057812 */ /* 0x000fca00078ef807 */
[----:B------:R2:W-:Y:S01]  /*8eb0*/  STG.E.U8 desc[UR36][R2.64], R5 ;  /* 0x0000000502007986 */ /* 0x0005e2000c101124 */
[----:B------:R-:W-:Y:S05]  /*8ec0*/  BRA `(.L_x_5114) ;  /* 0x0000000000547947 */ /* 0x000fea0003800000 */
.L_x_5136:
        /* <DEDUP_REMOVED lines=11> */
.L_x_5142:
[----:B------:R-:W-:Y:S01]  /*8f80*/  IMAD.MOV.U32 R0, RZ, RZ, 0x7f ;  /* 0x0000007fff007424 */ /* 0x000fe200078e00ff */
[----:B------:R-:W-:-:S04]  /*8f90*/  ISETP.GT.U32.AND P0, PT, R6, 0x7f800000, PT ;  /* 0x7f8000000600780c */ /* 0x000fc80003f04070 */
[----:B------:R-:W-:-:S09]  /*8fa0*/  SEL R0, R0, 0x7c, P0 ;  /* 0x0000007c00007807 */ /* 0x000fd20000000000 */
.L_x_5143:
[----:B------:R-:W-:Y:S05]  /*8fb0*/  BSYNC.RECONVERGENT B0 ;  /* 0x0000000000007941 */ /* 0x000fea0003800200 */
.L_x_5141:
[----:B------:R-:W-:-:S04]  /*8fc0*/  SHF.R.U32.HI R5, RZ, 0x18, R4 ;  /* 0x00000018ff057819 */ /* 0x000fc80000011604 */
[----:B------:R-:W-:-:S05]  /*8fd0*/  LOP3.LUT R5, R0, 0x80, R5, 0xf8, !PT ;  /* 0x0000008000057812 */ /* 0x000fca00078ef805 */
[----:B------:R1:W-:Y:S01]  /*8fe0*/  STG.E.U8 desc[UR36][R2.64], R5 ;  /* 0x0000000502007986 */ /* 0x0003e2000c101124 */
[----:B------:R-:W-:Y:S05]  /*8ff0*/  BRA `(.L_x_5114) ;  /* 0x0000000000087947 */ /* 0x000fea0003800000 */
.L_x_5135:
[----:B------:R-:W-:-:S05]  /*9000*/  F2FP.BF16.F32.PACK_AB R4, RZ, R4 ;  /* 0x00000004ff04723e */ /* 0x000fca00000010ff */
[----:B------:R0:W-:Y:S02]  /*9010*/  STG.E.U16 desc[UR36][R2.64], R4 ;  /* 0x0000000402007986 */ /* 0x0001e4000c101524 */
.L_x_5114:
[----:B------:R-:W-:-:S07]  /*9020*/  IADD3 R17, PT, PT, R17, 0x80, RZ ;  /* 0x0000008011117810 */ /* 0x000fce0007ffe0ff */
.L_x_5079:
[----:B------:R-:W-:Y:S05]  /*9030*/  BSYNC.RECONVERGENT B7 ;  /* 0x0000000000077941 */ /* 0x000fea0003800200 */
.L_x_5078:
[----:B------:R-:W5:Y:S02]  /*9040*/  LDCU UR4, c[0x0][0x380] ;  /* 0x00007000ff0477ac */ /* 0x000f640008000800 */
[----:B-----5:R-:W-:-:S13]  /*9050*/  ISETP.GE.AND P0, PT, R17, UR4, PT ;  /* 0x0000000411007c0c */ /* 0x020fda000bf06270 */
[----:B------:R-:W-:Y:S05]  /*9060*/  @P0 EXIT ;  /* 0x000000000000094d */ /* 0x000fea0003800000 */
[----:B------:R-:W5:Y:S01]  /*9070*/  LDCU UR4, c[0x0][0x388] ;  /* 0x00007100ff0477ac */ /* 0x000f620008000800 */
[----:B0--34-:R-:W-:Y:S02]  /*9080*/  IMAD.MOV.U32 R0, RZ, RZ, RZ ;  /* 0x000000ffff007224 */ /* 0x019fe400078e00ff */
[----:B------:R-:W-:Y:S01]  /*9090*/  IMAD.MOV.U32 R16, RZ, RZ, RZ ;  /* 0x000000ffff107224 */ /* 0x000fe200078e00ff */
[----:B-----5:R-:W-:-:S09]  /*90a0*/  UISETP.NE.AND UP0, UPT, UR4, URZ, UPT ;  /* 0x000000ff0400728c */ /* 0x020fd2000bf05270 */
[----:B------:R-:W-:Y:S05]  /*90b0*/  BRA.U !UP0, `(.L_x_5144) ;  /* 0x0000001108a87547 */ /* 0x000fea000b800000 */
[----:B------:R-:W1:Y:S01]  /*90c0*/  LDCU.64 UR4, c[0x0][0x390] ;  /* 0x00007200ff0477ac */ /* 0x000e620008000a00 */
[----:B------:R-:W-:Y:S01]  /*90d0*/  MOV R16, RZ ;  /* 0x000000ff00107202 */ /* 0x000fe20000000f00 */
[----:B------:R-:W0:Y:S01]  /*90e0*/  LDCU UR6, c[0x0][0x38c] ;  /* 0x00007180ff0677ac */ /* 0x000e220008000800 */
[----:B------:R-:W3:Y:S01]  /*90f0*/  LDCU.64 UR8, c[0x0][0x4b8] ;  /* 0x00009700ff0877ac */ /* 0x000ee20008000a00 */
[----:B------:R-:W-:Y:S02]  /*9100*/  UISETP.NE.AND UP0, UPT, UR40, URZ, UPT ;  /* 0x000000ff2800728c */ /* 0x000fe4000bf05270 */
        /* <DEDUP_REMOVED lines=293> */
.L_x_5144:
[----:B------:R-:W0:Y:S01]  /*a360*/  LDCU.128 UR8, c[0x0][0x580] ;  /* 0x0000b000ff0877ac */ /* 0x000e220008000c00 */
[----:B------:R-:W-:Y:S01]  /*a370*/  BSSY.RECONVERGENT B6, `(.L_x_5145) ;  /* 0x00000e7000067945 */ /* 0x000fe20003800200 */
        /* <DEDUP_REMOVED lines=18> */
.L_x_5149:
[----:B------:R-:W2:Y:S02]  /*a4a0*/  LDG.E.U8 R0, desc[UR36][R2.64] ;  /* 0x0000002402007981 */ /* 0x000ea4000c1e1100 */
[----:B--2---:R-:W-:Y:S01]  /*a4b0*/  I2FP.F32.U32 R0, R0 ;  /* 0x0000000000007245 */ /* 0x004fe20000201000 */
[----:B------:R-:W-:Y:S06]  /*a4c0*/  BRA `(.L_x_5151) ;  /* 0x0000000c00447947 */ /* 0x000fec0003800000 */
.L_x_5148:
        /* <DEDUP_REMOVED lines=9> */
.L_x_5153:
[----:B------:R-:W2:Y:S02]  /*a560*/  LDG.E R0, desc[UR36][R2.64] ;  /* 0x0000002402007981 */ /* 0x000ea4000c1e1900 */
[----:B--2---:R-:W-:Y:S01]  /*a570*/  I2FP.F32.S32 R0, R0 ;  /* 0x0000000000007245 */ /* 0x004fe20000201400 */
[----:B------:R-:W-:Y:S06]  /*a580*/  BRA `(.L_x_5151) ;  /* 0x0000000c00147947 */ /* 0x000fec0003800000 */
.L_x_5152:
[----:B------:R-:W2:Y:S02]  /*a590*/  LDG.E.U16 R0, desc[UR36][R2.64] ;  /* 0x0000002402007981 */ /* 0x000ea4000c1e1500 */
[----:B--2---:R-:W4:Y:S01]  /*a5a0*/  I2F.S16 R0, R0 ;  /* 0x0000000000007306 */ /* 0x004f220000101400 */
[----:B------:R-:W-:Y:S05]  /*a5b0*/  BRA `(.L_x_5151) ;  /* 0x0000000c00087947 */ /* 0x000fea0003800000 */
.L_x_5147:
        /* <DEDUP_REMOVED lines=8> */
.L_x_5155:
[----:B------:R-:W2:Y:S02]  /*a640*/  LDG.E.U16 R0, desc[UR36][R2.64] ;  /* 0x0000002402007981 */ /* 0x000ea4000c1e1500 */
[----:B--2---:R-:W-:Y:S01]  /*a650*/  HADD2.F32 R0, -RZ, R0.H0_H0 ;  /* 0x20000000ff007230 */ /* 0x004fe20000004100 */
[----:B------:R-:W-:Y:S06]  /*a660*/  BRA `(.L_x_5151) ;  /* 0x0000000800dc7947 */ /* 0x000fec0003800000 */
.L_x_5154:
        /* <DEDUP_REMOVED lines=8> */
.L_x_5157:
[----:B------:R-:W2:Y:S02]  /*a6f0*/  LDG.E.U16 R0, desc[UR36][R2.64] ;  /* 0x0000002402007981 */ /* 0x000ea4000c1e1500 */
[----:B--2---:R-:W-:Y:S01]  /*a700*/  HADD2.F32 R0, -RZ, R0.H0_H0 ;  /* 0x20000000ff007230 */ /* 0x004fe20000004100 */
[----:B------:R-:W-:Y:S06]  /*a710*/  BRA `(.L_x_5151) ;  /* 0x0000000800b07947 */ /* 0x000fec0003800000 */
.L_x_5156:
        /* <DEDUP_REMOVED lines=11> */
.L_x_5146:
        /* <DEDUP_REMOVED lines=12> */
.L_x_5160:
        /* <DEDUP_REMOVED lines=11> */
.L_x_5159:
        /* <DEDUP_REMOVED lines=23> */
[----:B------:R-:W-:Y:S01]  /*aab0*/  LOP3.LUT R0, R5, 0x80000000, R0, 0xf8, !PT ;  /* 0x8000000005007812 */ /* 0x000fe200078ef800 */
[----:B------:R-:W-:Y:S06]  /*aac0*/  BRA `(.L_x_5151) ;  /* 0x0000000400c47947 */ /* 0x000fec0003800000 */
.L_x_5162:
        /* <DEDUP_REMOVED lines=12> */
.L_x_5161:
[----:B------:R-:W2:Y:S02]  /*ab90*/  LDG.E.U16 R0, desc[UR36][R2.64] ;  /* 0x0000002402007981 */ /* 0x000ea4000c1e1500 */
[----:B--2---:R-:W-:Y:S01]  /*aba0*/  SHF.L.U32 R0, R0, 0x10, RZ ;  /* 0x0000001000007819 */ /* 0x004fe200000006ff */
[----:B------:R-:W-:Y:S06]  /*abb0*/  BRA `(.L_x_5151) ;  /* 0x0000000400887947 */ /* 0x000fec0003800000 */
.L_x_5158:
        /* <DEDUP_REMOVED lines=11> */
.L_x_5165:
        /* <DEDUP_REMOVED lines=20> */
.L_x_5167:
[----:B------:R-:W-:Y:S05]  /*adb0*/  BSYNC.RECONVERGENT B0 ;  /* 0x0000000000007941 */ /* 0x000fea0003800200 */
.L_x_5166:
[----:B------:R-:W-:Y:S01]  /*adc0*/  IMAD.SHL.U32 R0, R0, 0x100000, RZ ;  /* 0x0010000000007824 */ /* 0x000fe200078e00ff */
[----:B------:R-:W-:-:S04]  /*add0*/  LEA R2, R2, 0x3b800000, 0x17 ;  /* 0x3b80000002027811 */ /* 0x000fc800078eb8ff */
[----:B------:R-:W-:Y:S01]  /*ade0*/  LOP3.LUT R0, R2, R0, R7, 0xfe, !PT ;  /* 0x0000000002007212 */ /* 0x000fe200078efe07 */
[----:B------:R-:W-:Y:S06]  /*adf0*/  BRA `(.L_x_5151) ;  /* 0x0000000000f87947 */ /* 0x000fec0003800000 */
.L_x_5164:
        /* <DEDUP_REMOVED lines=20> */
.L_x_5169:
[----:B------:R-:W-:Y:S05]  /*af40*/  BSYNC.RECONVERGENT B0 ;  /* 0x0000000000007941 */ /* 0x000fea0003800200 */
.L_x_5168:
[----:B------:R-:W-:Y:S02]  /*af50*/  SHF.L.U32 R0, R0, 0x15, RZ ;  /* 0x0000001500007819 */ /* 0x000fe400000006ff */
[----:B------:R-:W-:-:S04]  /*af60*/  LEA R2, R2, 0x37800000, 0x17 ;  /* 0x3780000002027811 */ /* 0x000fc800078eb8ff */
[----:B------:R-:W-:Y:S01]  /*af70*/  LOP3.LUT R0, R2, R0, R7, 0xfe, !PT ;  /* 0x0000000002007212 */ /* 0x000fe200078efe07 */
[----:B------:R-:W-:Y:S06]  /*af80*/  BRA `(.L_x_5151) ;  /* 0x0000000000947947 */ /* 0x000fec0003800000 */
.L_x_5163:
        /* <DEDUP_REMOVED lines=14> */
.L_x_5150:
        /* <DEDUP_REMOVED lines=16> */
.L_x_5172:
[----:B------:R-:W-:Y:S01]  /*b170*/  IMAD.MOV.U32 R0, RZ, RZ, RZ ;  /* 0x000000ffff007224 */ /* 0x000fe200078e00ff */
[----:B------:R-:W-:Y:S06]  /*b180*/  BRA `(.L_x_5151) ;  /* 0x0000000000147947 */ /* 0x000fec0003800000 */
.L_x_5171:
[----:B------:R-:W2:Y:S02]  /*b190*/  LDG.E.64 R2, desc[UR36][R2.64] ;  /* 0x0000002402027981 */ /* 0x000ea4000c1e1b00 */
[----:B--2---:R0:W1:Y:S02]  /*b1a0*/  I2F.U64 R0, R2 ;  /* 0x0000000200007312 */ /* 0x0040640000301000 */
[----:B01----:R-:W-:Y:S05]  /*b1b0*/  BRA `(.L_x_5151) ;  /* 0x0000000000087947 */ /* 0x003fea0003800000 */
.L_x_5170:
[----:B------:R-:W2:Y:S02]  /*b1c0*/  LDG.E R0, desc[UR36][R2.64] ;  /* 0x0000002402007981 */ /* 0x000ea4000c1e1900 */
[----:B--2---:R-:W-:-:S07]  /*b1d0*/  I2FP.F32.U32 R0, R0 ;  /* 0x0000000000007245 */ /* 0x004fce0000201000 */
.L_x_5151:
[----:B------:R-:W-:Y:S05]  /*b1e0*/  BSYNC.RECONVERGENT B6 ;  /* 0x0000000000067941 */ /* 0x000fea0003800200 */
.L_x_5145:
[----:B01----:R-:W2:Y:S01]  /*b1f0*/  LDC R3, c[0x0][0x594] ;  /* 0x00016500ff037b82 */ /* 0x003ea20000000800 */
[----:B------:R-:W-:-:S04]  /*b200*/  UPRMT UR4, UR41, 0x9910, URZ ;  /* 0x0000991029047896 */ /* 0x000fc800080000ff */
[----:B------:R-:W-:Y:S01]  /*b210*/  UISETP.GT.AND UP0, UPT, UR4, 0x9, UPT ;  /* 0x000000090400788c */ /* 0x000fe2000bf04270 */
[----:B--2345:R-:W-:-:S08]  /*b220*/  LOP3.LUT R2, R0, 0x80000000, R3, 0xb8, !PT ;  /* 0x8000000000027812 */ /* 0x03cfd000078eb803 */
        /* <DEDUP_REMOVED lines=12> */
.L_x_5176:
[----:B------:R-:W0:Y:S02]  /*b2f0*/  F2I.S64.TRUNC R2, R2 ;  /* 0x0000000200027311 */ /* 0x000e24000020d900 */
[----:B0-----:R-:W-:-:S05]  /*b300*/  MOV R5, R2 ;  /* 0x0000000200057202 */ /* 0x001fca0000000f00 */
[----:B------:R-:W-:Y:S01]  /*b310*/  STG.E.U8 desc[UR36][R16.64], R5 ;  /* 0x0000000510007986 */ /* 0x000fe2000c101124 */
[----:B------:R-:W-:Y:S05]  /*b320*/  EXIT ;  /* 0x000000000000794d */ /* 0x000fea0003800000 */
.L_x_5175:
        /* <DEDUP_REMOVED lines=9> */
.L_x_5179:
[----:B------:R-:W0:Y:S02]  /*b3c0*/  F2I.FTZ.TRUNC.NTZ R3, R2 ;  /* 0x0000000200037305 */ /* 0x000e24000021f100 */
[----:B0-----:R-:W-:Y:S01]  /*b3d0*/  STG.E desc[UR36][R16.64], R3 ;  /* 0x0000000310007986 */ /* 0x001fe2000c101924 */
[----:B------:R-:W-:Y:S05]  /*b3e0*/  EXIT ;  /* 0x000000000000794d */ /* 0x000fea0003800000 */
.L_x_5178:
[----:B------:R-:W0:Y:S02]  /*b3f0*/  F2I.FTZ.TRUNC.NTZ R3, R2 ;  /* 0x0000000200037305 */ /* 0x000e24000021f100 */
[----:B0-----:R-:W-:Y:S01]  /*b400*/  STG.E.U16 desc[UR36][R16.64], R3 ;  /* 0x0000000310007986 */ /* 0x001fe2000c101524 */
[----:B------:R-:W-:Y:S05]  /*b410*/  EXIT ;  /* 0x000000000000794d */ /* 0x000fea0003800000 */
.L_x_5174:
        /* <DEDUP_REMOVED lines=8> */
.L_x_5181:
[----:B------:R-:W-:-:S05]  /*b4a0*/  F2FP.F16.F32.PACK_AB R2, RZ, R2 ;  /* 0x00000002ff02723e */ /* 0x000fca00000000ff */
[----:B------:R-:W-:Y:S01]  /*b4b0*/  STG.E.U16 desc[UR36][R16.64], R2 ;  /* 0x0000000210007986 */ /* 0x000fe2000c101524 */
[----:B------:R-:W-:Y:S05]  /*b4c0*/  EXIT ;  /* 0x000000000000794d */ /* 0x000fea0003800000 */
.L_x_5180:
        /* <DEDUP_REMOVED lines=9> */
.L_x_5183:
[----:B------:R-:W-:-:S04]  /*b560*/  F2FP.F16.F32.PACK_AB R3, RZ, R2 ;  /* 0x00000002ff03723e */ /* 0x000fc800000000ff */
[----:B------:R-:W-:-:S05]  /*b570*/  PRMT R3, R3, 0x5410, RZ ;  /* 0x0000541003037816 */ /* 0x000fca00000000ff */
[----:B------:R-:W-:Y:S01]  /*b580*/  STG.E desc[UR36][R16.64], R3 ;  /* 0x0000000310007986 */ /* 0x000fe2000c101924 */
[----:B------:R-:W-:Y:S05]  /*b590*/  EXIT ;  /* 0x000000000000794d */ /* 0x000fea0003800000 */
.L_x_5182:
[----:B------:R-:W-:-:S06]  /*b5a0*/  FMUL.FTZ R2, R2, 1 ;  /* 0x3f80000002027820 */ /* 0x000fcc0000410000 */
[----:B------:R-:W0:Y:S02]  /*b5b0*/  F2F.F64.F32 R2, R2 ;  /* 0x0000000200027310 */ /* 0x000e240000201800 */
[----:B0-----:R-:W-:Y:S01]  /*b5c0*/  STG.E.64 desc[UR36][R16.64], R2 ;  /* 0x0000000210007986 */ /* 0x001fe2000c101b24 */
[----:B------:R-:W-:Y:S05]  /*b5d0*/  EXIT ;  /* 0x000000000000794d */ /* 0x000fea0003800000 */
.L_x_5173:
        /* <DEDUP_REMOVED lines=13> */
.L_x_5187:
        /* <DEDUP_REMOVED lines=16> */
.L_x_5190:
[----:B------:R-:W-:-:S04]  /*b7b0*/  SHF.R.U32.HI R2, RZ, 0x18, R2 ;  /* 0x00000018ff027819 */ /* 0x000fc80000011602 */
[----:B------:R-:W-:-:S04]  /*b7c0*/  LOP3.LUT R2, R3, 0x80, R2, 0xf8, !PT ;  /* 0x0000008003027812 */ /* 0x000fc800078ef802 */
[----:B------:R-:W-:-:S07]  /*b7d0*/  PRMT R8, R2, 0x7610, R8 ;  /* 0x0000761002087816 */ /* 0x000fce0000000008 */
.L_x_5189:
[----:B------:R-:W-:Y:S05]  /*b7e0*/  BSYNC.RECONVERGENT B0 ;  /* 0x0000000000007941 */ /* 0x000fea0003800200 */
.L_x_5188:
[----:B------:R-:W-:Y:S01]  /*b7f0*/  STG.E.U8 desc[UR36][R16.64], R8 ;  /* 0x0000000810007986 */ /* 0x000fe2000c101124 */
[----:B------:R-:W-:Y:S05]  /*b800*/  EXIT ;  /* 0x000000000000794d */ /* 0x000fea0003800000 */
.L_x_5186:
        /* <DEDUP_REMOVED lines=16> */
.L_x_5193:
[----:B------:R-:W-:-:S04]  /*b910*/  SHF.R.U32.HI R2, RZ, 0x18, R2 ;  /* 0x00000018ff027819 */ /* 0x000fc80000011602 */
[----:B------:R-:W-:-:S04]  /*b920*/  LOP3.LUT R3, R3, 0x80, R2, 0xf8, !PT ;  /* 0x0000008003037812 */ /* 0x000fc800078ef802 */
[----:B------:R-:W-:-:S07]  /*b930*/  PRMT R8, R3, 0x7610, R8 ;  /* 0x0000761003087816 */ /* 0x000fce0000000008 */
.L_x_5192:
[----:B------:R-:W-:Y:S05]  /*b940*/  BSYNC.RECONVERGENT B0 ;  /* 0x0000000000007941 */ /* 0x000fea0003800200 */
.L_x_5191:
[----:B------:R-:W-:Y:S01]  /*b950*/  STG.E.U8 desc[UR36][R16.64], R8 ;  /* 0x0000000810007986 */ /* 0x000fe2000c101124 */
[----:B------:R-:W-:Y:S05]  /*b960*/  EXIT ;  /* 0x000000000000794d */ /* 0x000fea0003800000 */
.L_x_5185:
        /* <DEDUP_REMOVED lines=21> */
.L_x_5195:
[----:B------:R-:W0:Y:S02]  /*bac0*/  F2I.U64.TRUNC R2, R2 ;  /* 0x0000000200027311 */ /* 0x000e24000020d800 */
[----:B0-----:R-:W-:Y:S01]  /*bad0*/  STG.E.64 desc[UR36][R16.64], R2 ;  /* 0x0000000210007986 */ /* 0x001fe2000c101b24 */
[----:B------:R-:W-:Y:S05]  /*bae0*/  EXIT ;  /* 0x000000000000794d */ /* 0x000fea0003800000 */
.L_x_5194:
[----:B------:R-:W0:Y:S02]  /*baf0*/  F2I.FTZ.U32.TRUNC.NTZ R3, R2 ;  /* 0x0000000200037305 */ /* 0x000e24000021f000 */
[----:B0-----:R-:W-:Y:S01]  /*bb00*/  STG.E desc[UR36][R16.64], R3 ;  /* 0x0000000310007986 */ /* 0x001fe2000c101924 */
[----:B------:R-:W-:Y:S05]  /*bb10*/  EXIT ;  /* 0x000000000000794d */ /* 0x000fea0003800000 */
.L_x_5184:
        /* <DEDUP_REMOVED lines=10> */
.L_x_5197:
[----:B------:R-:W-:Y:S01]  /*bbc0*/  FMUL.FTZ R4, R2, 1 ;  /* 0x3f80000002047820 */ /* 0x000fe20000410000 */
[----:B------:R-:W-:-:S05]  /*bbd0*/  CS2R R6, SRZ ;  /* 0x0000000000067805 */ /* 0x000fca000001ff00 */
[----:B------:R-:W0:Y:S02]  /*bbe0*/  F2F.F64.F32 R4, R4 ;  /* 0x0000000400047310 */ /* 0x000e240000201800 */
[----:B0-----:R-:W-:Y:S01]  /*bbf0*/  STG.E.128 desc[UR36][R16.64], R4 ;  /* 0x0000000410007986 */ /* 0x001fe2000c101d24 */
[----:B------:R-:W-:Y:S05]  /*bc00*/  EXIT ;  /* 0x000000000000794d */ /* 0x000fea0003800000 */
.L_x_5196:
[----:B------:R-:W-:-:S09]  /*bc10*/  UISETP.NE.AND UP0, UPT, UR4, 0xf, UPT ;  /* 0x0000000f0400788c */ /* 0x000fd2000bf05270 */
[----:B------:R-:W-:Y:S05]  /*bc20*/  BRA.U !UP0, `(.L_x_5198) ;  /* 0x0000000108e07547 */ /* 0x000fea000b800000 */
[----:B------:R-:W-:-:S09]  /*bc30*/  UISETP.NE.AND UP0, UPT, UR4, 0x17, UPT ;  /* 0x000000170400788c */ /* 0x000fd2000bf05270 */
[----:B------:R-:W-:Y:S05]  /*bc40*/  BRA.U !UP0, `(.L_x_5199) ;  /* 0x00000001088c7547 */ /* 0x000fea000b800000 */
[----:B------:R-:W-:-:S09]  /*bc50*/  UISETP.NE.AND UP0, UPT, UR4, 0x18, UPT ;  /* 0x000000180400788c */ /* 0x000fd2000bf05270 */
[----:B------:R-:W-:Y:S05]  /*bc60*/  BRA.U !UP0, `(.L_x_5200) ;  /* 0x0000000108447547 */ /* 0x000fea000b800000 */
.L_x_5177:
        /* <DEDUP_REMOVED lines=16> */
.L_x_5201:
[----:B------:R-:W-:Y:S05]  /*bd70*/  EXIT ;  /* 0x000000000000794d */ /* 0x000fea0003800000 */
.L_x_5200:
        /* <DEDUP_REMOVED lines=12> */
.L_x_5203:
[----:B------:R-:W-:Y:S05]  /*be40*/  BSYNC.RECONVERGENT B0 ;  /* 0x0000000000007941 */ /* 0x000fea0003800200 */
.L_x_5202:
[----:B------:R-:W-:-:S05]  /*be50*/  LOP3.LUT R3, R0, 0x80, R5, 0xf8, !PT ;  /* 0x0000008000037812 */ /* 0x000fca00078ef805 */
[----:B------:R-:W-:Y:S01]  /*be60*/  STG.E.U8 desc[UR36][R16.64], R3 ;  /* 0x0000000310007986 */ /* 0x000fe2000c101124 */
[----:B------:R-:W-:Y:S05]  /*be70*/  EXIT ;  /* 0x000000000000794d */ /* 0x000fea0003800000 */
.L_x_5199:
        /* <DEDUP_REMOVED lines=11> */
.L_x_5205:
[----:B------:R-:W-:Y:S01]  /*bf30*/  HFMA2 R0, -RZ, RZ, 0, 7.569789886474609375e-06 ;  /* 0x0000007fff007431 */ /* 0x000fe200000001ff */
[----:B------:R-:W-:-:S04]  /*bf40*/  ISETP.GT.U32.AND P0, PT, R4, 0x7f800000, PT ;  /* 0x7f8000000400780c */ /* 0x000fc80003f04070 */
[----:B------:R-:W-:-:S09]  /*bf50*/  SEL R0, R0, 0x7c, P0 ;  /* 0x0000007c00007807 */ /* 0x000fd20000000000 */
.L_x_5206:
[----:B------:R-:W-:Y:S05]  /*bf60*/  BSYNC.RECONVERGENT B0 ;  /* 0x0000000000007941 */ /* 0x000fea0003800200 */
.L_x_5204:
[----:B------:R-:W-:-:S04]  /*bf70*/  SHF.R.U32.HI R3, RZ, 0x18, R2 ;  /* 0x00000018ff037819 */ /* 0x000fc80000011602 */
[----:B------:R-:W-:-:S05]  /*bf80*/  LOP3.LUT R3, R0, 0x80, R3, 0xf8, !PT ;  /* 0x0000008000037812 */ /* 0x000fca00078ef803 */
[----:B------:R-:W-:Y:S01]  /*bf90*/  STG.E.U8 desc[UR36][R16.64], R3 ;  /* 0x0000000310007986 */ /* 0x000fe2000c101124 */
[----:B------:R-:W-:Y:S05]  /*bfa0*/  EXIT ;  /* 0x000000000000794d */ /* 0x000fea0003800000 */
.L_x_5198:
[----:B------:R-:W-:-:S05]  /*bfb0*/  F2FP.BF16.F32.PACK_AB R2, RZ, R2 ;  /* 0x00000002ff02723e */ /* 0x000fca00000010ff */
[----:B------:R-:W-:Y:S01]  /*bfc0*/  STG.E.U16 desc[UR36][R16.64], R2 ;  /* 0x0000000210007986 */ /* 0x000fe2000c101524 */
[----:B------:R-:W-:Y:S05]  /*bfd0*/  EXIT ;  /* 0x000000000000794d */ /* 0x000fea0003800000 */
.L_x_5207:
        /* <DEDUP_REMOVED lines=10> */
.L_x_8029:


//--------------------- .text._ZN2at6native27unrolled_elementwise_kernelINS0_13BUnaryFunctorIfffZZZNS0_20copysign_kernel_cudaERNS_18TensorIteratorBaseEENKUlvE_clEvENKUlvE0_clEvEUlffE_EESt5arrayIPcLm2EELi4E23TrivialOffsetCalculatorILi1EjESD_NS0_6memory12LoadWithCastILi1EEENSE_13StoreWithCastILi1EEEEEviT_T0_T2_T3_T4_T5_ --------------------------
	.section	.text._ZN2at6native27unrolled_elementwise_kernelINS0_13BUnaryFunctorIfffZZZNS0_20copysign_kernel_cudaERNS_18TensorIteratorBaseEENKUlvE_clEvENKUlvE0_clEvEUlffE_EESt5arrayIPcLm2EELi4E23TrivialOffsetCalculatorILi1EjESD_NS0_6memory12LoadWithCastILi1EEENSE_13StoreWithCastILi1EEEEEviT_T0_T2_T3_T4_T5_,"ax",@progbits
	.align	128
        .global         _ZN2at6native27unrolled_elementwise_kernelINS0_13BUnaryFunctorIfffZZZNS0_20copysign_kernel_cudaERNS_18TensorIteratorBaseEENKUlvE_clEvENKUlvE0_clEvEUlffE_EESt5arrayIPcLm2EELi4E23TrivialOffsetCalculatorILi1EjESD_NS0_6memory12LoadWithCastILi1EEENSE_13StoreWithCastILi1EEEEEviT_T0_T2_T3_T4_T5_
        .type           _ZN2at6native27unrolled_elementwise_kernelINS0_13BUnaryFunctorIfffZZZNS0_20copysign_kernel_cudaERNS_18TensorIteratorBaseEENKUlvE_clEvENKUlvE0_clEvEUlffE_EESt5arrayIPcLm2EELi4E23TrivialOffsetCalculatorILi1EjESD_NS0_6memory12LoadWithCastILi1EEENSE_13StoreWithCastILi1EEEEEviT_T0_T2_T3_T4_T5_,@function
        .size           _ZN2at6native27unrolled_elementwise_kernelINS0_13BUnaryFunctorIfffZZZNS0_20copysign_kernel_cudaERNS_18TensorIteratorBaseEENKUlvE_clEvENKUlvE0_clEvEUlffE_EESt5arrayIPcLm2EELi4E23TrivialOffsetCalculatorILi1EjESD_NS0_6memory12LoadWithCastILi1EEENSE_13StoreWithCastILi1EEEEEviT_T0_T2_T3_T4_T5_,(.L_x_8030 - _ZN2at6native27unrolled_elementwise_kernelINS0_13BUnaryFunctorIfffZZZNS0_20copysign_kernel_cudaERNS_18TensorIteratorBaseEENKUlvE_clEvENKUlvE0_clEvEUlffE_EESt5arrayIPcLm2EELi4E23TrivialOffsetCalculatorILi1EjESD_NS0_6memory12LoadWithCastILi1EEENSE_13StoreWithCastILi1EEEEEviT_T0_T2_T3_T4_T5_)
        .other          _ZN2at6native27unrolled_elementwise_kernelINS0_13BUnaryFunctorIfffZZZNS0_20copysign_kernel_cudaERNS_18TensorIteratorBaseEENKUlvE_clEvENKUlvE0_clEvEUlffE_EESt5arrayIPcLm2EELi4E23TrivialOffsetCalculatorILi1EjESD_NS0_6memory12LoadWithCastILi1EEENSE_13StoreWithCastILi1EEEEEviT_T0_T2_T3_T4_T5_,@"STO_CUDA_ENTRY STV_DEFAULT"
_ZN2at6native27unrolled_elementwise_kernelINS0_13BUnaryFunctorIfffZZZNS0_20copysign_kernel_cudaERNS_18TensorIteratorBaseEENKUlvE_clEvENKUlvE0_clEvEUlffE_EESt5arrayIPcLm2EELi4E23TrivialOffsetCalculatorILi1EjESD_NS0_6memory12LoadWithCastILi1EEENSE_13StoreWithCastILi1EEEEEviT_T0_T2_T3_T4_T5_:
.text._ZN2at6native27unrolled_elementwise_kernelINS0_13BUnaryFunctorIfffZZZNS0_20copysign_kernel_cudaERNS_18TensorIteratorBaseEENKUlvE_clEvENKUlvE0_clEvEUlffE_EESt5arrayIPcLm2EELi4E23TrivialOffsetCalculatorILi1EjESD_NS0_6memory12LoadWithCastILi1EEENSE_13StoreWithCastILi1EEEEEviT_T0_T2_T3_T4_T5_:
        /* <DEDUP_REMOVED lines=33> */
.L_x_5214:
[----:B------:R-:W2:Y:S02]  /*0210*/  LDG.E.U8 R4, desc[UR36][R4.64] ;  /* 0x0000002404047981 */ /* 0x000ea4000c1e1100 */
[----:B--2---:R-:W-:Y:S01]  /*0220*/  I2FP.F32.U32 R22, R4 ;  /* 0x0000000400167245 */ /* 0x004fe20000201000 */
[----:B------:R-:W-:Y:S06]  /*0230*/  BRA `(.L_x_5216) ;  /* 0x0000000c00487947 */ /* 0x000fec0003800000 */
.L_x_5213:
        /* <DEDUP_REMOVED lines=9> */
.L_x_5218:
[----:B------:R-:W2:Y:S02]  /*02d0*/  LDG.E R4, desc[UR36][R4.64] ;  /* 0x0000002404047981 */ /* 0x000ea4000c1e1900 */
[----:B--2---:R-:W-:Y:S01]  /*02e0*/  I2FP.F32.S32 R22, R4 ;  /* 0x0000000400167245 */ /* 0x004fe20000201400 */
[----:B------:R-:W-:Y:S06]  /*02f0*/  BRA `(.L_x_5216) ;  /* 0x0000000c00187947 */ /* 0x000fec0003800000 */
.L_x_5217:
[----:B------:R-:W2:Y:S02]  /*0300*/  LDG.E.U16 R4, desc[UR36][R4.64] ;  /* 0x0000002404047981 */ /* 0x000ea4000c1e1500 */
[----:B--2---:R0:W1:Y:S01]  /*0310*/  I2F.S16 R22, R4 ;  /* 0x0000000400167306 */ /* 0x0040620000101400 */
[----:B------:R-:W-:Y:S05]  /*0320*/  BRA `(.L_x_5216) ;  /* 0x0000000c000c7947 */ /* 0x000fea0003800000 */
.L_x_5212:
        /* <DEDUP_REMOVED lines=8> */
.L_x_5220:
[----:B------:R-:W2:Y:S02]  /*03b0*/  LDG.E.U16 R4, desc[UR36][R4.64] ;  /* 0x0000002404047981 */ /* 0x000ea4000c1e1500 */
[----:B--2---:R-:W-:Y:S01]  /*03c0*/  HADD2.F32 R22, -RZ, R4.H0_H0 ;  /* 0x20000004ff167230 */ /* 0x004fe20000004100 */
[----:B------:R-:W-:Y:S06]  /*03d0*/  BRA `(.L_x_5216) ;  /* 0x0000000800e07947 */ /* 0x000fec0003800000 */
.L_x_5219:
        /* <DEDUP_REMOVED lines=8> */
.L_x_5222:
[----:B------:R-:W2:Y:S02]  /*0460*/  LDG.E.U16 R4, desc[UR36][R4.64] ;  /* 0x0000002404047981 */ /* 0x000ea4000c1e1500 */
[----:B--2---:R-:W-:Y:S01]  /*0470*/  HADD2.F32 R22, -RZ, R4.H0_H0 ;  /* 0x20000004ff167230 */ /* 0x004fe20000004100 */
[----:B------:R-:W-:Y:S06]  /*0480*/  BRA `(.L_x_5216) ;  /* 0x0000000800b47947 */ /* 0x000fec0003800000 */
.L_x_5221:
        /* <DEDUP_REMOVED lines=11> */
.L_x_5211:
        /* <DEDUP_REMOVED lines=12> */
.L_x_5225:
        /* <DEDUP_REMOVED lines=11> */
.L_x_5224:
        /* <DEDUP_REMOVED lines=25> */
.L_x_5227:
        /* <DEDUP_REMOVED lines=13> */
.L_x_5226:
[----:B------:R-:W2:Y:S02]  /*0910*/  LDG.E.U16 R4, desc[UR36][R4.64] ;  /* 0x0000002404047981 */ /* 0x000ea4000c1e1500 */
[----:B--2---:R-:W-:Y:S01]  /*0920*/  IMAD.U32 R22, R4, 0x10000, RZ ;  /* 0x0001000004167824 */ /* 0x004fe200078e00ff */
[----:B------:R-:W-:Y:S06]  /*0930*/  BRA `(.L_x_5216) ;  /* 0x0000000400887947 */ /* 0x000fec0003800000 */
.L_x_5223:
        /* <DEDUP_REMOVED lines=11> */
.L_x_5230:
        /* <DEDUP_REMOVED lines=20> */
.L_x_5232:
[----:B------:R-:W-:Y:S05]  /*0b30*/  BSYNC.RECONVERGENT B0 ;  /* 0x0000000000007941 */ /* 0x000fea0003800200 */
.L_x_5231:
[----:B------:R-:W-:Y:S01]  /*0b40*/  IMAD.SHL.U32 R0, R0, 0x100000, RZ ;  /* 0x0010000000007824 */ /* 0x000fe200078e00ff */
[----:B------:R-:W-:-:S04]  /*0b50*/  LEA R3, R3, 0x3b800000, 0x17 ;  /* 0x3b80000003037811 */ /* 0x000fc800078eb8ff */
[----:B------:R-:W-:Y:S01]  /*0b60*/  LOP3.LUT R22, R3, R0, R7, 0xfe, !PT ;  /* 0x0000000003167212 */ /* 0x000fe200078efe07 */
[----:B------:R-:W-:Y:S06]  /*0b70*/  BRA `(.L_x_5216) ;  /* 0x0000000000f87947 */ /* 0x000fec0003800000 */
.L_x_5229:
        /* <DEDUP_REMOVED lines=20> */
.L_x_5234:
[----:B------:R-:W-:Y:S05]  /*0cc0*/  BSYNC.RECONVERGENT B0 ;  /* 0x0000000000007941 */ /* 0x000fea0003800200 */
.L_x_5233:
[----:B------:R-:W-:Y:S01]  /*0cd0*/  IMAD.SHL.U32 R0, R0, 0x200000, RZ ;  /* 0x0020000000007824 */ /* 0x000fe200078e00ff */
[----:B------:R-:W-:-:S04]  /*0ce0*/  LEA R3, R3, 0x37800000, 0x17 ;  /* 0x3780000003037811 */ /* 0x000fc800078eb8ff */
[----:B------:R-:W-:Y:S01]  /*0cf0*/  LOP3.LUT R22, R3, R0, R7, 0xfe, !PT ;  /* 0x0000000003167212 */ /* 0x000fe200078efe07 */
[----:B------:R-:W-:Y:S06]  /*0d00*/  BRA `(.L_x_5216) ;  /* 0x0000000000947947 */ /* 0x000fec0003800000 */
.L_x_5228:
[----:B------:R-:W-:-:S09]  /*0d10*/  UISETP.NE.AND UP0, UPT, UR4, 0x1c, UPT ;  /* 0x0000001c0400788c */ /* 0x000fd2000bf05270 */
[----:B------:R-:W-:Y:S05]  /*0d20*/  BRA.U !UP0, `(.L_x_5235) ;  /* 0x0000000108847547 */ /* 0x000fea000b800000 */
[----:B------:R-:W-:-:S09]  /*0d30*/  UISETP.NE.AND UP0, UPT, UR4, 0x1d, UPT ;  /* 0x0000001d0400788c */ /* 0x000fd2000bf05270 */
[----:B------:R-:W-:Y:S05]  /*0d40*/  BRA.U !UP0, `(.L_x_5236) ;  /* 0x0000000108707547 */ /* 0x000fea000b800000 */
[----:B------:R-:W-:-:S09]  /*0d50*/  UISETP.NE.AND UP0, UPT, UR4, 0x2c, UPT ;  /* 0x0000002c0400788c */ /* 0x000fd2000bf05270 */
[----:B------:R-:W-:Y:S05]  /*0d60*/  BRA.U !UP0, `(.L_x_5237) ;  /* 0x0000000108487547 */ /* 0x000fea000b800000 */
.L_x_5215:
        /* <DEDUP_REMOVED lines=16> */
.L_x_5238:
[----:B------:R-:W-:Y:S01]  /*0e70*/  IMAD.MOV.U32 R22, RZ, RZ, RZ ;  /* 0x000000ffff167224 */ /* 0x000fe200078e00ff */
[----:B------:R-:W-:Y:S06]  /*0e80*/  BRA `(.L_x_5216) ;  /* 0x0000000000347947 */ /* 0x000fec0003800000 */
.L_x_5237:
        /* <DEDUP_REMOVED lines=8> */
.L_x_5236:
[----:B------:R-:W2:Y:S02]  /*0f10*/  LDG.E.64 R22, desc[UR36][R4.64] ;  /* 0x0000002404167981 */ /* 0x000ea4000c1e1b00 */
[----:B--2---:R0:W1:Y:S02]  /*0f20*/  I2F.U64 R22, R22 ;  /* 0x0000001600167312 */ /* 0x0040640000301000 */
[----:B01----:R-:W-:Y:S05]  /*0f30*/  BRA `(.L_x_5216) ;  /* 0x0000000000087947 */ /* 0x003fea0003800000 */
.L_x_5235:
[----:B------:R-:W2:Y:S02]  /*0f40*/  LDG.E R4, desc[UR36][R4.64] ;  /* 0x0000002404047981 */ /* 0x000ea4000c1e1900 */
[----:B--2---:R-:W-:-:S07]  /*0f50*/  I2FP.F32.U32 R22, R4 ;  /* 0x0000000400167245 */ /* 0x004fce0000201000 */
.L_x_5216:
[----:B------:R-:W-:Y:S05]  /*0f60*/  BSYNC.RECONVERGENT B6 ;  /* 0x0000000000067941 */ /* 0x000fea0003800200 */
.L_x_5210:
[----:B------:R-:W-:-:S07]  /*0f70*/  VIADD R16, R19, 0x80 ;  /* 0x0000008013107836 */ /* 0x000fce0000000000 */
.L_x_5209:
[----:B------:R-:W-:Y:S05]  /*0f80*/  BSYNC.RECONVERGENT B7 ;  /* 0x0000000000077941 */ /* 0x000fea0003800200 */
.L_x_5208:
[----:B------:R-:W-:Y:S01]  /*0f90*/  ISETP.GE.AND P0, PT, R16, R17, PT ;  /* 0x000000111000720c */ /* 0x000fe20003f06270 */
[----:B------:R-:W-:Y:S01]  /*0fa0*/  BSSY.RECONVERGENT B7, `(.L_x_5239) ;  /* 0x00000ee000077945 */ /* 0x000fe20003800200 */
[----:B------:R-:W-:-:S11]  /*0fb0*/  IMAD.MOV.U32 R23, RZ, RZ, RZ ;  /* 0x000000ffff177224 */ /* 0x000fd600078e00ff */
        /* <DEDUP_REMOVED lines=22> */
.L_x_5245:
[----:B------:R-:W2:Y:S02]  /*1120*/  LDG.E.U8 R4, desc[UR36][R4.64] ;  /* 0x0000002404047981 */ /* 0x000ea4000c1e1100 */
[----:B--2---:R-:W-:Y:S01]  /*1130*/  I2FP.F32.U32 R23, R4 ;  /* 0x0000000400177245 */ /* 0x004fe20000201000 */
[----:B------:R-:W-:Y:S06]  /*1140*/  BRA `(.L_x_5247) ;  /* 0x0000000c00447947 */ /* 0x000fec0003800000 */
.L_x_5244:
        /* <DEDUP_REMOVED lines=9> */
.L_x_5249:
[----:B------:R-:W2:Y:S02]  /*11e0*/  LDG.E R4, desc[UR36][R4.64] ;  /* 0x0000002404047981 */ /* 0x000ea4000c1e1900 */
[----:B--2---:R-:W-:Y:S01]  /*11f0*/  I2FP.F32.S32 R23, R4 ;  /* 0x0000000400177245 */ /* 0x004fe20000201400 */
[----:B------:R-:W-:Y:S06]  /*1200*/  BRA `(.L_x_5247) ;  /* 0x0000000c00147947 */ /* 0x000fec0003800000 */
.L_x_5248:
[----:B------:R-:W2:Y:S02]  /*1210*/  LDG.E.U16 R4, desc[UR36][R4.64] ;  /* 0x0000002404047981 */ /* 0x000ea4000c1e1500 */
[----:B--2---:R0:W2:Y:S01]  /*1220*/  I2F.S16 R23, R4 ;  /* 0x0000000400177306 */ /* 0x0040a20000101400 */
[----:B------:R-:W-:Y:S05]  /*1230*/  BRA `(.L_x_5247) ;  /* 0x0000000c00087947 */ /* 0x000fea0003800000 */
.L_x_5243:
        /* <DEDUP_REMOVED lines=8> */
.L_x_5251:
[----:B------:R-:W2:Y:S02]  /*12c0*/  LDG.E.U16 R4, desc[UR36][R4.64] ;  /* 0x0000002404047981 */ /* 0x000ea4000c1e1500 */
[----:B--2---:R-:W-:Y:S01]  /*12d0*/  HADD2.F32 R23, -RZ, R4.H0_H0 ;  /* 0x20000004ff177230 */ /* 0x004fe20000004100 */
[----:B------:R-:W-:Y:S06]  /*12e0*/  BRA `(.L_x_5247) ;  /* 0x0000000800dc7947 */ /* 0x000fec0003800000 */
.L_x_5250:
        /* <DEDUP_REMOVED lines=8> */
.L_x_5253:
[----:B------:R-:W2:Y:S02]  /*1370*/  LDG.E.U16 R4, desc[UR36][R4.64] ;  /* 0x0000002404047981 */ /* 0x000ea4000c1e1500 */
[----:B--2---:R-:W-:Y:S01]  /*1380*/  HADD2.F32 R23, -RZ, R4.H0_H0 ;  /* 0x20000004ff177230 */ /* 0x004fe20000004100 */
[----:B------:R-:W-:Y:S06]  /*1390*/  BRA `(.L_x_5247) ;  /* 0x0000000800b07947 */ /* 0x000fec0003800000 */
.L_x_5252:
        /* <DEDUP_REMOVED lines=11> */
.L_x_5242:
        /* <DEDUP_REMOVED lines=12> */
.L_x_5256:
        /* <DEDUP_REMOVED lines=11> */
.L_x_5255:
        /* <DEDUP_REMOVED lines=25> */
.L_x_5258:
        /* <DEDUP_REMOVED lines=12> */
.L_x_5257:
[----:B------:R-:W2:Y:S02]  /*1810*/  LDG.E.U16 R4, desc[UR36][R4.64] ;  /* 0x0000002404047981 */ /* 0x000ea4000c1e1500 */
[----:B--2---:R-:W-:Y:S01]  /*1820*/  IMAD.U32 R23, R4, 0x10000, RZ ;  /* 0x0001000004177824 */ /* 0x004fe200078e00ff */
[----:B------:R-:W-:Y:S06]  /*1830*/  BRA `(.L_x_5247) ;  /* 0x0000000400887947 */ /* 0x000fec0003800000 */
.L_x_5254:
        /* <DEDUP_REMOVED lines=11> */
.L_x_5261:
        /* <DEDUP_REMOVED lines=20> */
.L_x_5263:
[----:B------:R-:W-:Y:S05]  /*1a30*/  BSYNC.RECONVERGENT B0 ;  /* 0x0000000000007941 */ /* 0x000fea0003800200 */
.L_x_5262:
[----:B------:R-:W-:Y:S01]  /*1a40*/  IMAD.SHL.U32 R0, R0, 0x100000, RZ ;  /* 0x0010000000007824 */ /* 0x000fe200078e00ff */
[----:B------:R-:W-:-:S04]  /*1a50*/  LEA R3, R3, 0x3b800000, 0x17 ;  /* 0x3b80000003037811 */ /* 0x000fc800078eb8ff */
[----:B------:R-:W-:Y:S01]  /*1a60*/  LOP3.LUT R23, R3, R0, R23, 0xfe, !PT ;  /* 0x0000000003177212 */ /* 0x000fe200078efe17 */
[----:B------:R-:W-:Y:S06]  /*1a70*/  BRA `(.L_x_5247) ;  /* 0x0000000000f87947 */ /* 0x000fec0003800000 */
.L_x_5260:
        /* <DEDUP_REMOVED lines=20> */
.L_x_5265:
[----:B------:R-:W-:Y:S05]  /*1bc0*/  BSYNC.RECONVERGENT B0 ;  /* 0x0000000000007941 */ /* 0x000fea0003800200 */
.L_x_5264:
[----:B------:R-:W-:Y:S01]  /*1bd0*/  IMAD.SHL.U32 R0, R0, 0x200000, RZ ;  /* 0x0020000000007824 */ /* 0x000fe200078e00ff */
[----:B------:R-:W-:-:S04]  /*1be0*/  LEA R3, R3, 0x37800000, 0x17 ;  /* 0x3780000003037811 */ /* 0x000fc800078eb8ff */
[----:B------:R-:W-:Y:S01]  /*1bf0*/  LOP3.LUT R23, R3, R0, R23, 0xfe, !PT ;  /* 0x0000000003177212 */ /* 0x000fe200078efe17 */
[----:B------:R-:W-:Y:S06]  /*1c00*/  BRA `(.L_x_5247) ;  /* 0x0000000000947947 */ /* 0x000fec0003800000 */
.L_x_5259:
        /* <DEDUP_REMOVED lines=14> */
.L_x_5246:
        /* <DEDUP_REMOVED lines=16> */
.L_x_5268:
[----:B------:R-:W-:Y:S01]  /*1df0*/  IMAD.MOV.U32 R23, RZ, RZ, RZ ;  /* 0x000000ffff177224 */ /* 0x000fe200078e00ff */
[----:B------:R-:W-:Y:S06]  /*1e00*/  BRA `(.L_x_5247) ;  /* 0x0000000000147947 */ /* 0x000fec0003800000 */
.L_x_5267:
[----:B------:R-:W2:Y:S02]  /*1e10*/  LDG.E.64 R4, desc[UR36][R4.64] ;  /* 0x0000002404047981 */ /* 0x000ea4000c1e1b00 */
[----:B--2---:R0:W2:Y:S02]  /*1e20*/  I2F.U64 R23, R4 ;  /* 0x0000000400177312 */ /* 0x0040a40000301000 */
[----:B0-2---:R-:W-:Y:S05]  /*1e30*/  BRA `(.L_x_5247) ;  /* 0x0000000000087947 */ /* 0x005fea0003800000 */
.L_x_5266:
[----:B------:R-:W2:Y:S02]  /*1e40*/  LDG.E R4, desc[UR36][R4.64] ;  /* 0x0000002404047981 */ /* 0x000ea4000c1e1900 */
[----:B--2---:R-:W-:-:S07]  /*1e50*/  I2FP.F32.U32 R23, R4 ;  /* 0x0000000400177245 */ /* 0x004fce0000201000 */
.L_x_5247:
[----:B------:R-:W-:Y:S05]  /*1e60*/  BSYNC.RECONVERGENT B6 ;  /* 0x0000000000067941 */ /* 0x000fea0003800200 */
.L_x_5241:
[----:B------:R-:W-:-:S07]  /*1e70*/  VIADD R16, R16, 0x80 ;  /* 0x0000008010107836 */ /* 0x000fce0000000000 */
.L_x_5240:
[----:B------:R-:W-:Y:S05]  /*1e80*/  BSYNC.RECONVERGENT B7 ;  /* 0x0000000000077941 */ /* 0x000fea0003800200 */
.L_x_5239:
        /* <DEDUP_REMOVED lines=25> */
.L_x_5275:
[----:B------:R-:W2:Y:S02]  /*2020*/  LDG.E.U8 R4, desc[UR36][R4.64] ;  /* 0x0000002404047981 */ /* 0x000ea4000c1e1100 */
[----:B--2---:R-:W-:Y:S01]  /*2030*/  I2FP.F32.U32 R24, R4 ;  /* 0x0000000400187245 */ /* 0x004fe20000201000 */
[----:B------:R-:W-:Y:S06]  /*2040*/  BRA `(.L_x_5277) ;  /* 0x0000000c00487947 */ /* 0x000fec0003800000 */
.L_x_5274:
        /* <DEDUP_REMOVED lines=9> */
.L_x_5279:
[----:B------:R-:W2:Y:S02]  /*20e0*/  LDG.E R4, desc[UR36][R4.64] ;  /* 0x0000002404047981 */ /* 0x000ea4000c1e1900 */
[----:B--2---:R-:W-:Y:S01]  /*20f0*/  I2FP.F32.S32 R24, R4 ;  /* 0x0000000400187245 */ /* 0x004fe20000201400 */
[----:B------:R-:W-:Y:S06]  /*2100*/  BRA `(.L_x_5277) ;  /* 0x0000000c00187947 */ /* 0x000fec0003800000 */
.L_x_5278:
[----:B------:R-:W2:Y:S02]  /*2110*/  LDG.E.U16 R4, desc[UR36][R4.64] ;  /* 0x0000002404047981 */ /* 0x000ea4000c1e1500 */
[----:B--2---:R0:W2:Y:S01]  /*2120*/  I2F.S16 R24, R4 ;  /* 0x0000000400187306 */ /* 0x0040a20000101400 */
[----:B------:R-:W-:Y:S05]  /*2130*/  BRA `(.L_x_5277) ;  /* 0x0000000c000c7947 */ /* 0x000fea0003800000 */
.L_x_5273:
        /* <DEDUP_REMOVED lines=8> */
.L_x_5281:
[----:B------:R-:W2:Y:S02]  /*21c0*/  LDG.E.U16 R4, desc[UR36][R4.64] ;  /* 0x0000002404047981 */ /* 0x000ea4000c1e1500 */
[----:B--2---:R-:W-:Y:S01]  /*21d0*/  HADD2.F32 R24, -RZ, R4.H0_H0 ;  /* 0x20000004ff187230 */ /* 0x004fe20000004100 */
[----:B------:R-:W-:Y:S06]  /*21e0*/  BRA `(.L_x_5277) ;  /* 0x0000000800e07947 */ /* 0x000fec0003800000 */
.L_x_5280:
        /* <DEDUP_REMOVED lines=8> */
.L_x_5283:
[----:B------:R-:W2:Y:S02]  /*2270*/  LDG.E.U16 R4, desc[UR36][R4.64] ;  /* 0x0000002404047981 */ /* 0x000ea4000c1e1500 */
[----:B--2---:R-:W-:Y:S01]  /*2280*/  HADD2.F32 R24, -RZ, R4.H0_H0 ;  /* 0x20000004ff187230 */ /* 0x004fe20000004100 */
[----:B------:R-:W-:Y:S06]  /*2290*/  BRA `(.L_x_5277) ;  /* 0x0000000800b47947 */ /* 0x000fec0003800000 */
.L_x_5282:
        /* <DEDUP_REMOVED lines=11> */
.L_x_5272:
        /* <DEDUP_REMOVED lines=12> */
.L_x_5286:
        /* <DEDUP_REMOVED lines=11> */
.L_x_5285:
        /* <DEDUP_REMOVED lines=25> */
.L_x_5288:
        /* <DEDUP_REMOVED lines=13> */
.L_x_5287:
[----:B------:R-:W2:Y:S02]  /*2720*/  LDG.E.U16 R4, desc[UR36][R4.64] ;  /* 0x0000002404047981 */ /* 0x000ea4000c1e1500 */
[----:B--2---:R-:W-:Y:S01]  /*2730*/  IMAD.U32 R24, R4, 0x10000, RZ ;  /* 0x0001000004187824 */ /* 0x004fe200078e00ff */
[----:B------:R-:W-:Y:S06]  /*2740*/  BRA `(.L_x_5277) ;  /* 0x0000000400887947 */ /* 0x000fec0003800000 */
.L_x_5284:
        /* <DEDUP_REMOVED lines=11> */
.L_x_5291:
        /* <DEDUP_REMOVED lines=20> */
.L_x_5293:
[----:B------:R-:W-:Y:S05]  /*2940*/  BSYNC.RECONVERGENT B0 ;  /* 0x0000000000007941 */ /* 0x000fea0003800200 */
.L_x_5292:
[----:B------:R-:W-:Y:S01]  /*2950*/  IMAD.SHL.U32 R0, R0, 0x100000, RZ ;  /* 0x0010000000007824 */ /* 0x000fe200078e00ff */
[----:B------:R-:W-:-:S04]  /*2960*/  LEA R3, R3, 0x3b800000, 0x17 ;  /* 0x3b80000003037811 */ /* 0x000fc800078eb8ff */
[----:B------:R-:W-:Y:S01]  /*2970*/  LOP3.LUT R24, R3, R0, R7, 0xfe, !PT ;  /* 0x0000000003187212 */ /* 0x000fe200078efe07 */
[----:B------:R-:W-:Y:S06]  /*2980*/  BRA `(.L_x_5277) ;  /* 0x0000000000f87947 */ /* 0x000fec0003800000 */
.L_x_5290:
        /* <DEDUP_REMOVED lines=20> */
.L_x_5295:
[----:B------:R-:W-:Y:S05]  /*2ad0*/  BSYNC.RECONVERGENT B0 ;  /* 0x0000000000007941 */ /* 0x000fea0003800200 */
.L_x_5294:
[----:B------:R-:W-:Y:S01]  /*2ae0*/  IMAD.SHL.U32 R0, R0, 0x200000, RZ ;  /* 0x0020000000007824 */ /* 0x000fe200078e00ff */
[----:B------:R-:W-:-:S04]  /*2af0*/  LEA R3, R3, 0x37800000, 0x17 ;  /* 0x3780000003037811 */ /* 0x000fc800078eb8ff */
[----:B------:R-:W-:Y:S01]  /*2b00*/  LOP3.LUT R24, R3, R0, R7, 0xfe, !PT ;  /* 0x0000000003187212 */ /* 0x000fe200078efe07 */
[----:B------:R-:W-:Y:S06]  /*2b10*/  BRA `(.L_x_5277) ;  /* 0x0000000000947947 */ /* 0x000fec0003800000 */
.L_x_5289:
        /* <DEDUP_REMOVED lines=14> */
.L_x_5276:
        /* <DEDUP_REMOVED lines=16> */
.L_x_5298:
[----:B------:R-:W-:Y:S01]  /*2d00*/  IMAD.MOV.U32 R24, RZ, RZ, RZ ;  /* 0x000000ffff187224 */ /* 0x000fe200078e00ff */
[----:B------:R-:W-:Y:S06]  /*2d10*/  BRA `(.L_x_5277) ;  /* 0x0000000000147947 */ /* 0x000fec0003800000 */
.L_x_5297:
[----:B------:R-:W2:Y:S02]  /*2d20*/  LDG.E.64 R24, desc[UR36][R4.64] ;  /* 0x0000002404187981 */ /* 0x000ea4000c1e1b00 */
[----:B--2---:R0:W2:Y:S02]  /*2d30*/  I2F.U64 R24, R24 ;  /* 0x0000001800187312 */ /* 0x0040a40000301000 */
[----:B0-2---:R-:W-:Y:S05]  /*2d40*/  BRA `(.L_x_5277) ;  /* 0x0000000000087947 */ /* 0x005fea0003800000 */
.L_x_5296:
[----:B------:R-:W2:Y:S02]  /*2d50*/  LDG.E R4, desc[UR36][R4.64] ;  /* 0x0000002404047981 */ /* 0x000ea4000c1e1900 */
[----:B--2---:R-:W-:-:S07]  /*2d60*/  I2FP.F32.U32 R24, R4 ;  /* 0x0000000400187245 */ /* 0x004fce0000201000 */
.L_x_5277:
[----:B------:R-:W-:Y:S05]  /*2d70*/  BSYNC.RECONVERGENT B6 ;  /* 0x0000000000067941 */ /* 0x000fea0003800200 */
.L_x_5271:
[----:B------:R-:W-:-:S07]  /*2d80*/  VIADD R16, R16, 0x80 ;  /* 0x0000008010107836 */ /* 0x000fce0000000000 */
.L_x_5270:
[----:B------:R-:W-:Y:S05]  /*2d90*/  BSYNC.RECONVERGENT B7 ;  /* 0x0000000000077941 */ /* 0x000fea0003800200 */
.L_x_5269:
[----:B------:R-:W-:Y:S01]  /*2da0*/  ISETP.GE.AND P0, PT, R16, R17, PT ;  /* 0x000000111000720c */ /* 0x000fe20003f06270 */
[----:B------:R-:W-:Y:S01]  /*2db0*/  BSSY.RECONVERGENT B6, `(.L_x_5299) ;  /* 0x00000e9000067945 */ /* 0x000fe20003800200 */
[----:B------:R-:W-:-:S11]  /*2dc0*/  IMAD.MOV.U32 R18, RZ, RZ, RZ ;  /* 0x000000ffff127224 */ /* 0x000fd600078e00ff */
[----:B------:R-:W-:Y:S05]  /*2dd0*/  @P0 BRA `(.L_x_5300) ;  /* 0x0000000c00980947 */ /* 0x000fea0003800000 */
[----:B0-2-4-:R-:W0:Y:S01]  /*2de0*/  LDC.64 R4, c[0x0][0x398] ;  /* 0x0000e600ff047b82 */ /* 0x015e220000000a00 */
[----:B------:R-:W2:Y:S01]  /*2df0*/  LDCU UR5, c[0x0][0x3a8] ;  /* 0x00007500ff0577ac */ /* 0x000ea20008000800 */
[----:B------:R-:W-:Y:S01]  /*2e00*/  IMAD R0, R2, 0x200, R16 ;  /* 0x0000020002007824 */ /* 0x000fe200078e0210 */
        /* <DEDUP_REMOVED lines=17> */
.L_x_5304:
[----:B------:R-:W2:Y:S02]  /*2f20*/  LDG.E.U8 R4, desc[UR36][R4.64] ;  /* 0x0000002404047981 */ /* 0x000ea4000c1e1100 */
[----:B--2---:R-:W-:Y:S01]  /*2f30*/  I2FP.F32.U32 R18, R4 ;  /* 0x0000000400127245 */ /* 0x004fe20000201000 */
[----:B------:R-:W-:Y:S06]  /*2f40*/  BRA `(.L_x_5300) ;  /* 0x0000000c003c7947 */ /* 0x000fec0003800000 */
.L_x_5303:
        /* <DEDUP_REMOVED lines=9> */
.L_x_5307:
[----:B------:R-:W2:Y:S02]  /*2fe0*/  LDG.E R4, desc[UR36][R4.64] ;  /* 0x0000002404047981 */ /* 0x000ea4000c1e1900 */
[----:B--2---:R-:W-:Y:S01]  /*2ff0*/  I2FP.F32.S32 R18, R4 ;  /* 0x0000000400127245 */ /* 0x004fe20000201400 */
[----:B------:R-:W-:Y:S06]  /*3000*/  BRA `(.L_x_5300) ;  /* 0x0000000c000c7947 */ /* 0x000fec0003800000 */
.L_x_5306:
[----:B------:R-:W2:Y:S02]  /*3010*/  LDG.E.U16 R4, desc[UR36][R4.64] ;  /* 0x0000002404047981 */ /* 0x000ea4000c1e1500 */
[----:B--2---:R0:W2:Y:S01]  /*3020*/  I2F.S16 R18, R4 ;  /* 0x0000000400127306 */ /* 0x0040a20000101400 */
[----:B------:R-:W-:Y:S05]  /*3030*/  BRA `(.L_x_5300) ;  /* 0x0000000c00007947 */ /* 0x000fea0003800000 */
.L_x_5302:
        /* <DEDUP_REMOVED lines=8> */
.L_x_5309:
[----:B------:R-:W2:Y:S02]  /*30c0*/  LDG.E.U16 R4, desc[UR36][R4.64] ;  /* 0x0000002404047981 */ /* 0x000ea4000c1e1500 */
[----:B--2---:R-:W-:Y:S01]  /*30d0*/  HADD2.F32 R18, -RZ, R4.H0_H0 ;  /* 0x20000004ff127230 */ /* 0x004fe20000004100 */
[----:B------:R-:W-:Y:S06]  /*30e0*/  BRA `(.L_x_5300) ;  /* 0x0000000800d47947 */ /* 0x000fec0003800000 */
.L_x_5308:
        /* <DEDUP_REMOVED lines=8> */
.L_x_5311:
[----:B------:R-:W2:Y:S02]  /*3170*/  LDG.E.U16 R4, desc[UR36][R4.64] ;  /* 0x0000002404047981 */ /* 0x000ea4000c1e1500 */
[----:B--2---:R-:W-:Y:S01]  /*3180*/  HADD2.F32 R18, -RZ, R4.H0_H0 ;  /* 0x20000004ff127230 */ /* 0x004fe20000004100 */
[----:B------:R-:W-:Y:S06]  /*3190*/  BRA `(.L_x_5300) ;  /* 0x0000000800a87947 */ /* 0x000fec0003800000 */
.L_x_5310:
        /* <DEDUP_REMOVED lines=11> */
.L_x_5301:
        /* <DEDUP_REMOVED lines=12> */
.L_x_5314:
        /* <DEDUP_REMOVED lines=11> */
.L_x_5313:
        /* <DEDUP_REMOVED lines=25> */
.L_x_5316:
        /* <DEDUP_REMOVED lines=13> */
.L_x_5315:
[----:B------:R-:W2:Y:S02]  /*3620*/  LDG.E.U16 R4, desc[UR36][R4.64] ;  /* 0x0000002404047981 */ /* 0x000ea4000c1e1500 */
[----:B--2---:R-:W-:Y:S01]  /*3630*/  IMAD.U32 R18, R4, 0x10000, RZ ;  /* 0x0001000004127824 */ /* 0x004fe200078e00ff */
[----:B------:R-:W-:Y:S06]  /*3640*/  BRA `(.L_x_5300) ;  /* 0x00000004007c7947 */ /* 0x000fec0003800000 */
.L_x_5312:
        /* <DEDUP_REMOVED lines=11> */
.L_x_5319:
[----:B------:R-:W2:Y:S02]  /*3700*/  LDG.E.U8 R4, desc[UR36][R4.64] ;  /* 0x0000002404047981 */ /* 0x000ea4000c1e1100 */
        /* <DEDUP_REMOVED lines=18> */
.L_x_5321:
[----:B------:R-:W-:Y:S05]  /*3830*/  BSYNC.RECONVERGENT B0 ;  /* 0x0000000000007941 */ /* 0x000fea0003800200 */
.L_x_5320:
[----:B------:R-:W-:Y:S01]  /*3840*/  IMAD.SHL.U32 R0, R0, 0x100000, RZ ;  /* 0x0010000000007824 */ /* 0x000fe200078e00ff */
[----:B------:R-:W-:-:S04]  /*3850*/  LEA R3, R3, 0x3b800000, 0x17 ;  /* 0x3b80000003037811 */ /* 0x000fc800078eb8ff */
[----:B------:R-:W-:Y:S01]  /*3860*/  LOP3.LUT R18, R3, R0, R7, 0xfe, !PT ;  /* 0x0000000003127212 */ /* 0x000fe200078efe07 */
[----:B------:R-:W-:Y:S06]  /*3870*/  BRA `(.L_x_5300) ;  /* 0x0000000000f07947 */ /* 0x000fec0003800000 */
.L_x_5318:
        /* <DEDUP_REMOVED lines=19> */
.L_x_5323:
[----:B------:R-:W-:Y:S05]  /*39b0*/  BSYNC.RECONVERGENT B0 ;  /* 0x0000000000007941 */ /* 0x000fea0003800200 */
.L_x_5322:
[----:B------:R-:W-:Y:S01]  /*39c0*/  IMAD.SHL.U32 R0, R0, 0x200000, RZ ;  /* 0x0020000000007824 */ /* 0x000fe200078e00ff */
[----:B------:R-:W-:-:S04]  /*39d0*/  LEA R3, R3, 0x37800000, 0x17 ;  /* 0x3780000003037811 */ /* 0x000fc800078eb8ff */
[----:B------:R-:W-:Y:S01]  /*39e0*/  LOP3.LUT R18, R3, R0, R7, 0xfe, !PT ;  /* 0x0000000003127212 */ /* 0x000fe200078efe07 */
[----:B------:R-:W-:Y:S06]  /*39f0*/  BRA `(.L_x_5300) ;  /* 0x0000000000907947 */ /* 0x000fec0003800000 */
.L_x_5317:
        /* <DEDUP_REMOVED lines=14> */
.L_x_5305:
        /* <DEDUP_REMOVED lines=16> */
.L_x_5326:
[----:B------:R-:W-:Y:S05]  /*3be0*/  BRA `(.L_x_5300) ;  /* 0x0000000000147947 */ /* 0x000fea0003800000 */
.L_x_5325:
[----:B------:R-:W2:Y:S02]  /*3bf0*/  LDG.E.64 R4, desc[UR36][R4.64] ;  /* 0x0000002404047981 */ /* 0x000ea4000c1e1b00 */
[----:B--2---:R0:W2:Y:S02]  /*3c00*/  I2F.U64 R18, R4 ;  /* 0x0000000400127312 */ /* 0x0040a40000301000 */
[----:B0-2---:R-:W-:Y:S05]  /*3c10*/  BRA `(.L_x_5300) ;  /* 0x0000000000087947 */ /* 0x005fea0003800000 */
.L_x_5324:
[----:B------:R-:W2:Y:S02]  /*3c20*/  LDG.E R4, desc[UR36][R4.64] ;  /* 0x0000002404047981 */ /* 0x000ea4000c1e1900 */
[----:B--2---:R-:W-:-:S07]  /*3c30*/  I2FP.F32.U32 R18, R4 ;  /* 0x0000000400127245 */ /* 0x004fce0000201000 */
.L_x_5300:
[----:B------:R-:W-:Y:S05]  /*3c40*/  BSYNC.RECONVERGENT B6 ;  /* 0x0000000000067941 */ /* 0x000fea0003800200 */
.L_x_5299:
[----:B------:R-:W0:Y:S01]  /*3c50*/  LDC R3, c[0x0][0x388] ;  /* 0x0000e200ff037b82 */ /* 0x000e220000000800 */
[----:B------:R-:W-:Y:S01]  /*3c60*/  ISETP.GE.AND P0, PT, R19, R17, PT ;  /* 0x000000111300720c */ /* 0x000fe20003f06270 */
[----:B------:R-:W-:Y:S04]  /*3c70*/  BSSY.RECONVERGENT B7, `(.L_x_5327) ;  /* 0x00002bc000077945 */ /* 0x000fe80003800200 */
[----:B------:R-:W-:Y:S02]  /*3c80*/  BSSY.RELIABLE B6, `(.L_x_5328) ;  /* 0x00001d6000067945 */ /* 0x000fe40003800100 */
[----:B------:R-:W0:Y:S02]  /*3c90*/  LDC.U8 R16, c[0x0][0x3ac] ;  /* 0x0000eb00ff107b82 */ /* 0x000e240000000000 */
[----:B012345:R-:W-:-:S02]  /*3ca0*/  LOP3.LUT R4, R22, 0x80000000, R3, 0xb8, !PT ;  /* 0x8000000016047812 */ /* 0x03ffc400078eb803 */
[--C-:B------:R-:W-:Y:S02]  /*3cb0*/  LOP3.LUT R22, R23, 0x80000000, R3.reuse, 0xb8, !PT ;  /* 0x8000000017167812 */ /* 0x100fe400078eb803 */
[--C-:B------:R-:W-:Y:S02]  /*3cc0*/  LOP3.LUT R24, R24, 0x80000000, R3.reuse, 0xb8, !PT ;  /* 0x8000000018187812 */ /* 0x100fe400078eb803 */
        /* <DEDUP_REMOVED lines=24> */
.L_x_5333:
[----:B------:R-:W0:Y:S02]  /*3e50*/  F2I.S64.TRUNC R4, R4 ;  /* 0x0000000400047311 */ /* 0x000e24000020d900 */
[----:B0-----:R-:W-:-:S05]  /*3e60*/  IMAD.MOV.U32 R3, RZ, RZ, R4 ;  /* 0x000000ffff037224 */ /* 0x001fca00078e0004 */
[----:B------:R0:W-:Y:S01]  /*3e70*/  STG.E.U8 desc[UR36][R8.64], R3 ;  /* 0x0000000308007986 */ /* 0x0001e2000c101124 */
[----:B------:R-:W-:Y:S05]  /*3e80*/  BRA `(.L_x_5335) ;  /* 0x0000000c002c7947 */ /* 0x000fea0003800000 */
.L_x_5332:
        /* <DEDUP_REMOVED lines=9> */
.L_x_5337:
[----:B------:R-:W0:Y:S02]  /*3f20*/  F2I.FTZ.TRUNC.NTZ R3, R4 ;  /* 0x0000000400037305 */ /* 0x000e24000021f100 */
[----:B0-----:R0:W-:Y:S01]  /*3f30*/  STG.E desc[UR36][R8.64], R3 ;  /* 0x0000000308007986 */ /* 0x0011e2000c101924 */
[----:B------:R-:W-:Y:S05]  /*3f40*/  BRA `(.L_x_5335) ;  /* 0x0000000800fc7947 */ /* 0x000fea0003800000 */
.L_x_5336:
[----:B------:R-:W0:Y:S02]  /*3f50*/  F2I.FTZ.TRUNC.NTZ R3, R4 ;  /* 0x0000000400037305 */ /* 0x000e24000021f100 */
[----:B0-----:R0:W-:Y:S01]  /*3f60*/  STG.E.U16 desc[UR36][R8.64], R3 ;  /* 0x0000000308007986 */ /* 0x0011e2000c101524 */
[----:B------:R-:W-:Y:S05]  /*3f70*/  BRA `(.L_x_5335) ;  /* 0x0000000800f07947 */ /* 0x000fea0003800000 */
.L_x_5331:
        /* <DEDUP_REMOVED lines=8> */
.L_x_5339:
[----:B------:R-:W-:-:S05]  /*4000*/  F2FP.F16.F32.PACK_AB R4, RZ, R4 ;  /* 0x00000004ff04723e */ /* 0x000fca00000000ff */
[----:B------:R0:W-:Y:S01]  /*4010*/  STG.E.U16 desc[UR36][R8.64], R4 ;  /* 0x0000000408007986 */ /* 0x0001e2000c101524 */
[----:B------:R-:W-:Y:S05]  /*4020*/  BRA `(.L_x_5335) ;  /* 0x0000000800c47947 */ /* 0x000fea0003800000 */
.L_x_5338:
        /* <DEDUP_REMOVED lines=9> */
.L_x_5341:
[----:B------:R-:W-:-:S04]  /*40c0*/  F2FP.F16.F32.PACK_AB R3, RZ, R4 ;  /* 0x00000004ff03723e */ /* 0x000fc800000000ff */
[----:B------:R-:W-:-:S05]  /*40d0*/  PRMT R3, R3, 0x5410, RZ ;  /* 0x0000541003037816 */ /* 0x000fca00000000ff */
[----:B------:R0:W-:Y:S01]  /*40e0*/  STG.E desc[UR36][R8.64], R3 ;  /* 0x0000000308007986 */ /* 0x0001e2000c101924 */
[----:B------:R-:W-:Y:S05]  /*40f0*/  BRA `(.L_x_5335) ;  /* 0x0000000800907947 */ /* 0x000fea0003800000 */
.L_x_5340:
[----:B------:R-:W-:-:S06]  /*4100*/  FMUL.FTZ R4, R4, 1 ;  /* 0x3f80000004047820 */ /* 0x000fcc0000410000 */
[----:B------:R-:W0:Y:S02]  /*4110*/  F2F.F64.F32 R4, R4 ;  /* 0x0000000400047310 */ /* 0x000e240000201800 */
[----:B0-----:R0:W-:Y:S01]  /*4120*/  STG.E.64 desc[UR36][R8.64], R4 ;  /* 0x0000000408007986 */ /* 0x0011e2000c101b24 */
[----:B------:R-:W-:Y:S05]  /*4130*/  BRA `(.L_x_5335) ;  /* 0x0000000800807947 */ /* 0x000fea0003800000 */
.L_x_5330:
        /* <DEDUP_REMOVED lines=12> */
.L_x_5344:
[----:B------:R-:W-:Y:S01]  /*4200*/  FMUL.FTZ R4, R4, 1 ;  /* 0x3f80000004047820 */ /* 0x000fe20000410000 */
[----:B------:R-:W-:-:S05]  /*4210*/  CS2R R6, SRZ ;  /* 0x0000000000067805 */ /* 0x000fca000001ff00 */
[----:B------:R-:W0:Y:S02]  /*4220*/  F2F.F64.F32 R4, R4 ;  /* 0x0000000400047310 */ /* 0x000e240000201800 */
[----:B0-----:R0:W-:Y:S01]  /*4230*/  STG.E.128 desc[UR36][R8.64], R4 ;  /* 0x0000000408007986 */ /* 0x0011e2000c101d24 */
[----:B------:R-:W-:Y:S05]  /*4240*/  BRA `(.L_x_5335) ;  /* 0x00000008003c7947 */ /* 0x000fea0003800000 */
.L_x_5343:
        /* <DEDUP_REMOVED lines=18> */
.L_x_5348:
[----:B------:R-:W-:Y:S05]  /*4370*/  BSYNC.RECONVERGENT B0 ;  /* 0x0000000000007941 */ /* 0x000fea0003800200 */
.L_x_5347:
[----:B------:R-:W-:-:S05]  /*4380*/  LOP3.LUT R5, R0, 0x80, R5, 0xf8, !PT ;  /* 0x0000008000057812 */ /* 0x000fca00078ef805 */
[----:B------:R0:W-:Y:S01]  /*4390*/  STG.E.U8 desc[UR36][R8.64], R5 ;  /* 0x0000000508007986 */ /* 0x0001e2000c101124 */
[----:B------:R-:W-:Y:S05]  /*43a0*/  BRA `(.L_x_5335) ;  /* 0x0000000400e47947 */ /* 0x000fea0003800000 */
.L_x_5346:
        /* <DEDUP_REMOVED lines=14> */
.L_x_5350:
[----:B------:R-:W-:Y:S05]  /*4490*/  BSYNC.RECONVERGENT B0 ;  /* 0x0000000000007941 */ /* 0x000fea0003800200 */
.L_x_5349:
[----:B------:R-:W-:-:S05]  /*44a0*/  LOP3.LUT R3, R0, 0x80, R7, 0xf8, !PT ;  /* 0x0000008000037812 */ /* 0x000fca00078ef807 */
[----:B------:R0:W-:Y:S01]  /*44b0*/  STG.E.U8 desc[UR36][R8.64], R3 ;  /* 0x0000000308007986 */ /* 0x0001e2000c101124 */
[----:B------:R-:W-:Y:S05]  /*44c0*/  BRA `(.L_x_5335) ;  /* 0x00000004009c7947 */ /* 0x000fea0003800000 */
.L_x_5345:
[----:B------:R-:W-:-:S05]  /*44d0*/  F2FP.BF16.F32.PACK_AB R4, RZ, R4 ;  /* 0x00000004ff04723e */ /* 0x000fca00000010ff */
[----:B------:R0:W-:Y:S01]  /*44e0*/  STG.E.U16 desc[UR36][R8.64], R4 ;  /* 0x0000000408007986 */ /* 0x0001e2000c101524 */
[----:B------:R-:W-:Y:S05]  /*44f0*/  BRA `(.L_x_5335) ;  /* 0x0000000400907947 */ /* 0x000fea0003800000 */
.L_x_5342:
        /* <DEDUP_REMOVED lines=11> */
.L_x_5353:
        /* <DEDUP_REMOVED lines=12> */
.L_x_5356:
[----:B------:R-:W-:-:S04]  /*4670*/  SHF.R.U32.HI R0, RZ, 0x14, R4 ;  /* 0x00000014ff007819 */ /* 0x000fc80000011604 */
[----:B------:R-:W-:-:S04]  /*4680*/  LOP3.LUT R3, R0, 0x1, RZ, 0xc0, !PT ;  /* 0x0000000100037812 */ /* 0x000fc800078ec0ff */
[----:B------:R-:W-:-:S04]  /*4690*/  IADD3 R0, PT, PT, R4, 0x487ffff, R3 ;  /* 0x0487ffff04007810 */ /* 0x000fc80007ffe003 */
[----:B------:R-:W-:-:S04]  /*46a0*/  SHF.R.U32.HI R0, RZ, 0x14, R0 ;  /* 0x00000014ff007819 */ /* 0x000fc80000011600 */
[----:B------:R-:W-:-:S07]  /*46b0*/  LOP3.LUT R3, R0, 0xff, RZ, 0xc0, !PT ;  /* 0x000000ff00037812 */ /* 0x000fce00078ec0ff */
.L_x_5357:
[----:B------:R-:W-:-:S04]  /*46c0*/  SHF.R.U32.HI R4, RZ, 0x18, R4 ;  /* 0x00000018ff047819 */ /* 0x000fc80000011604 */
[----:B------:R-:W-:-:S04]  /*46d0*/  LOP3.LUT R3, R3, 0x80, R4, 0xf8, !PT ;  /* 0x0000008003037812 */ /* 0x000fc800078ef804 */
[----:B------:R-:W-:-:S07]  /*46e0*/  PRMT R0, R3, 0x7610, R0 ;  /* 0x0000761003007816 */ /* 0x000fce0000000000 */
.L_x_5355:
[----:B------:R-:W-:Y:S05]  /*46f0*/  BSYNC.RECONVERGENT B0 ;  /* 0x0000000000007941 */ /* 0x000fea0003800200 */
.L_x_5354:
[----:B------:R1:W-:Y:S01]  /*4700*/  STG.E.U8 desc[UR36][R8.64], R0 ;  /* 0x0000000008007986 */ /* 0x0003e2000c101124 */
[----:B------:R-:W-:Y:S05]  /*4710*/  BRA `(.L_x_5335) ;  /* 0x0000000400087947 */ /* 0x000fea0003800000 */
.L_x_5352:
        /* <DEDUP_REMOVED lines=12> */
.L_x_5360:
[----:B------:R-:W-:-:S04]  /*47e0*/  SHF.R.U32.HI R0, RZ, 0x15, R4 ;  /* 0x00000015ff007819 */ /* 0x000fc80000011604 */
[----:B------:R-:W-:-:S04]  /*47f0*/  LOP3.LUT R3, R0, 0x1, RZ, 0xc0, !PT ;  /* 0x0000000100037812 */ /* 0x000fc800078ec0ff */
[----:B------:R-:W-:-:S04]  /*4800*/  IADD3 R0, PT, PT, R4, 0x88fffff, R3 ;  /* 0x088fffff04007810 */ /* 0x000fc80007ffe003 */
[----:B------:R-:W-:-:S04]  /*4810*/  SHF.R.U32.HI R0, RZ, 0x15, R0 ;  /* 0x00000015ff007819 */ /* 0x000fc80000011600 */
[----:B------:R-:W-:-:S07]  /*4820*/  LOP3.LUT R3, R0, 0xff, RZ, 0xc0, !PT ;  /* 0x000000ff00037812 */ /* 0x000fce00078ec0ff */
.L_x_5361:
[----:B------:R-:W-:-:S04]  /*4830*/  SHF.R.U32.HI R4, RZ, 0x18, R4 ;  /* 0x00000018ff047819 */ /* 0x000fc80000011604 */
[----:B------:R-:W-:-:S04]  /*4840*/  LOP3.LUT R3, R3, 0x80, R4, 0xf8, !PT ;  /* 0x0000008003037812 */ /* 0x000fc800078ef804 */
[----:B------:R-:W-:-:S07]  /*4850*/  PRMT R0, R3, 0x7610, R0 ;  /* 0x0000761003007816 */ /* 0x000fce0000000000 */
.L_x_5359:
[----:B------:R-:W-:Y:S05]  /*4860*/  BSYNC.RECONVERGENT B0 ;  /* 0x0000000000007941 */ /* 0x000fea0003800200 */
.L_x_5358:
[----:B------:R2:W-:Y:S01]  /*4870*/  STG.E.U8 desc[UR36][R8.64], R0 ;  /* 0x0000000008007986 */ /* 0x0005e2000c101124 */
[----:B------:R-:W-:Y:S05]  /*4880*/  BRA `(.L_x_5335) ;  /* 0x0000000000ac7947 */ /* 0x000fea0003800000 */
.L_x_5351:
[----:B------:R-:W-:-:S13]  /*4890*/  ISETP.NE.AND P0, PT, R0, 0x1c, PT ;  /* 0x0000001c0000780c */ /* 0x000fda0003f05270 */
[----:B------:R-:W-:Y:S05]  /*48a0*/  @!P0 BRA `(.L_x_5362) ;  /* 0x00000000009c8947 */ /* 0x000fea0003800000 */
[----:B------:R-:W-:-:S13]  /*48b0*/  ISETP.NE.AND P0, PT, R0, 0x1d, PT ;  /* 0x0000001d0000780c */ /* 0x000fda0003f05270 */
[----:B------:R-:W-:Y:S05]  /*48c0*/  @!P0 BRA `(.L_x_5363) ;  /* 0x0000000000888947 */ /* 0x000fea0003800000 */
[----:B------:R-:W-:-:S13]  /*48d0*/  ISETP.NE.AND P0, PT, R0, 0x2c, PT ;  /* 0x0000002c0000780c */ /* 0x000fda0003f05270 */
[----:B------:R-:W-:Y:S05]  /*48e0*/  @!P0 BRA `(.L_x_5364) ;  /* 0x0000000000448947 */ /* 0x000fea0003800000 */
.L_x_5334:
        /* <DEDUP_REMOVED lines=16> */
.L_x_5365:
[----:B------:R-:W-:Y:S05]  /*49f0*/  BRA `(.L_x_5335) ;  /* 0x0000000000507947 */ /* 0x000fea0003800000 */
.L_x_5364:
        /* <DEDUP_REMOVED lines=15> */
.L_x_5363:
[----:B------:R-:W0:Y:S02]  /*4af0*/  F2I.U64.TRUNC R4, R4 ;  /* 0x0000000400047311 */ /* 0x000e24000020d800 */
[----:B0-----:R0:W-:Y:S01]  /*4b00*/  STG.E.64 desc[UR36][R8.64], R4 ;  /* 0x0000000408007986 */ /* 0x0011e2000c101b24 */
[----:B------:R-:W-:Y:S05]  /*4b10*/  BRA `(.L_x_5335) ;  /* 0x0000000000087947 */ /* 0x000fea0003800000 */
.L_x_5362:
[----:B------:R-:W0:Y:S02]  /*4b20*/  F2I.FTZ.U32.TRUNC.NTZ R3, R4 ;  /* 0x0000000400037305 */ /* 0x000e24000021f000 */
[----:B0-----:R3:W-:Y:S02]  /*4b30*/  STG.E desc[UR36][R8.64], R3 ;  /* 0x0000000308007986 */ /* 0x0017e4000c101924 */
.L_x_5335:
        /* <DEDUP_REMOVED lines=24> */
.L_x_5370:
[----:B------:R-:W0:Y:S02]  /*4cc0*/  F2I.S64.TRUNC R22, R22 ;  /* 0x0000001600167311 */ /* 0x000e24000020d900 */
[----:B0-----:R-:W-:-:S05]  /*4cd0*/  IMAD.MOV.U32 R3, RZ, RZ, R22 ;  /* 0x000000ffff037224 */ /* 0x001fca00078e0016 */
[----:B------:R0:W-:Y:S01]  /*4ce0*/  STG.E.U8 desc[UR36][R8.64], R3 ;  /* 0x0000000308007986 */ /* 0x0001e2000c101124 */
[----:B------:R-:W-:Y:S05]  /*4cf0*/  BRA `(.L_x_5372) ;  /* 0x0000000c00287947 */ /* 0x000fea0003800000 */
.L_x_5369:
        /* <DEDUP_REMOVED lines=9> */
.L_x_5374:
[----:B------:R-:W0:Y:S02]  /*4d90*/  F2I.FTZ.TRUNC.NTZ R3, R22 ;  /* 0x0000001600037305 */ /* 0x000e24000021f100 */
[----:B0-----:R0:W-:Y:S01]  /*4da0*/  STG.E desc[UR36][R8.64], R3 ;  /* 0x0000000308007986 */ /* 0x0011e2000c101924 */
[----:B------:R-:W-:Y:S05]  /*4db0*/  BRA `(.L_x_5372) ;  /* 0x0000000800f87947 */ /* 0x000fea0003800000 */
.L_x_5373:
[----:B------:R-:W0:Y:S02]  /*4dc0*/  F2I.FTZ.TRUNC.NTZ R3, R22 ;  /* 0x0000001600037305 */ /* 0x000e24000021f100 */
[----:B0-----:R0:W-:Y:S01]  /*4dd0*/  STG.E.U16 desc[UR36][R8.64], R3 ;  /* 0x0000000308007986 */ /* 0x0011e2000c101524 */
[----:B------:R-:W-:Y:S05]  /*4de0*/  BRA `(.L_x_5372) ;  /* 0x0000000800ec7947 */ /* 0x000fea0003800000 */
.L_x_5368:
        /* <DEDUP_REMOVED lines=8> */
.L_x_5376:
[----:B------:R-:W-:-:S05]  /*4e70*/  F2FP.F16.F32.PACK_AB R22, RZ, R22 ;  /* 0x00000016ff16723e */ /* 0x000fca00000000ff */
[----:B------:R0:W-:Y:S01]  /*4e80*/  STG.E.U16 desc[UR36][R8.64], R22 ;  /* 0x0000001608007986 */ /* 0x0001e2000c101524 */
[----:B------:R-:W-:Y:S05]  /*4e90*/  BRA `(.L_x_5372) ;  /* 0x0000000800c07947 */ /* 0x000fea0003800000 */
.L_x_5375:
        /* <DEDUP_REMOVED lines=9> */
.L_x_5378:
[----:B------:R-:W-:-:S04]  /*4f30*/  F2FP.F16.F32.PACK_AB R3, RZ, R22 ;  /* 0x00000016ff03723e */ /* 0x000fc800000000ff */
[----:B------:R-:W-:-:S05]  /*4f40*/  PRMT R3, R3, 0x5410, RZ ;  /* 0x0000541003037816 */ /* 0x000fca00000000ff */
[----:B------:R0:W-:Y:S01]  /*4f50*/  STG.E desc[UR36][R8.64], R3 ;  /* 0x0000000308007986 */ /* 0x0001e2000c101924 */
[----:B------:R-:W-:Y:S05]  /*4f60*/  BRA `(.L_x_5372) ;  /* 0x00000008008c7947 */ /* 0x000fea0003800000 */
.L_x_5377:
[----:B------:R-:W-:-:S06]  /*4f70*/  FMUL.FTZ R4, R22, 1 ;  /* 0x3f80000016047820 */ /* 0x000fcc0000410000 */
[----:B------:R-:W0:Y:S02]  /*4f80*/  F2F.F64.F32 R4, R4 ;  /* 0x0000000400047310 */ /* 0x000e240000201800 */
[----:B0-----:R0:W-:Y:S01]  /*4f90*/  STG.E.64 desc[UR36][R8.64], R4 ;  /* 0x0000000408007986 */ /* 0x0011e2000c101b24 */
[----:B------:R-:W-:Y:S05]  /*4fa0*/  BRA `(.L_x_5372) ;  /* 0x00000008007c7947 */ /* 0x000fea0003800000 */
.L_x_5367:
        /* <DEDUP_REMOVED lines=13> */
.L_x_5382:
        /* <DEDUP_REMOVED lines=16> */
.L_x_5385:
[----:B------:R-:W-:-:S04]  /*5180*/  SHF.R.U32.HI R22, RZ, 0x18, R22 ;  /* 0x00000018ff167819 */ /* 0x000fc80000011616 */
[----:B------:R-:W-:-:S04]  /*5190*/  LOP3.LUT R3, R3, 0x80, R22, 0xf8, !PT ;  /* 0x0000008003037812 */ /* 0x000fc800078ef816 */
[----:B------:R-:W-:-:S07]  /*51a0*/  PRMT R4, R3, 0x7610, R4 ;  /* 0x0000761003047816 */ /* 0x000fce0000000004 */
.L_x_5384:
[----:B------:R-:W-:Y:S05]  /*51b0*/  BSYNC.RECONVERGENT B0 ;  /* 0x0000000000007941 */ /* 0x000fea0003800200 */
.L_x_5383:
[----:B------:R0:W-:Y:S01]  /*51c0*/  STG.E.U8 desc[UR36][R8.64], R4 ;  /* 0x0000000408007986 */ /* 0x0001e2000c101124 */
[----:B------:R-:W-:Y:S05]  /*51d0*/  BRA `(.L_x_5372) ;  /* 0x0000000400f07947 */ /* 0x000fea0003800000 */
.L_x_5381:
        /* <DEDUP_REMOVED lines=16> */
.L_x_5388:
[----:B------:R-:W-:-:S04]  /*52e0*/  SHF.R.U32.HI R22, RZ, 0x18, R22 ;  /* 0x00000018ff167819 */ /* 0x000fc80000011616 */
[----:B------:R-:W-:-:S04]  /*52f0*/  LOP3.LUT R3, R3, 0x80, R22, 0xf8, !PT ;  /* 0x0000008003037812 */ /* 0x000fc800078ef816 */
[----:B------:R-:W-:-:S07]  /*5300*/  PRMT R4, R3, 0x7610, R4 ;  /* 0x0000761003047816 */ /* 0x000fce0000000004 */
.L_x_5387:
[----:B------:R-:W-:Y:S05]  /*5310*/  BSYNC.RECONVERGENT B0 ;  /* 0x0000000000007941 */ /* 0x000fea0003800200 */
.L_x_5386:
[----:B------:R0:W-:Y:S01]  /*5320*/  STG.E.U8 desc[UR36][R8.64], R4 ;  /* 0x0000000408007986 */ /* 0x0001e2000c101124 */
[----:B------:R-:W-:Y:S05]  /*5330*/  BRA `(.L_x_5372) ;  /* 0x0000000400987947 */ /* 0x000fea0003800000 */
.L_x_5380:
        /* <DEDUP_REMOVED lines=21> */
.L_x_5390:
[----:B------:R-:W0:Y:S02]  /*5490*/  F2I.U64.TRUNC R22, R22 ;  /* 0x0000001600167311 */ /* 0x000e24000020d800 */
[----:B0-----:R0:W-:Y:S01]  /*54a0*/  STG.E.64 desc[UR36][R8.64], R22 ;  /* 0x0000001608007986 */ /* 0x0011e2000c101b24 */
[----:B------:R-:W-:Y:S05]  /*54b0*/  BRA `(.L_x_5372) ;  /* 0x0000000400387947 */ /* 0x000fea0003800000 */
.L_x_5389:
[----:B------:R-:W0:Y:S02]  /*54c0*/  F2I.FTZ.U32.TRUNC.NTZ R3, R22 ;  /* 0x0000001600037305 */ /* 0x000e24000021f000 */
[----:B0-----:R0:W-:Y:S01]  /*54d0*/  STG.E desc[UR36][R8.64], R3 ;  /* 0x0000000308007986 */ /* 0x0011e2000c101924 */
[----:B------:R-:W-:Y:S05]  /*54e0*/  BRA `(.L_x_5372) ;  /* 0x00000004002c7947 */ /* 0x000fea0003800000 */
.L_x_5379:
        /* <DEDUP_REMOVED lines=10> */
.L_x_5392:
[----:B------:R-:W-:Y:S01]  /*5590*/  FMUL.FTZ R4, R22, 1 ;  /* 0x3f80000016047820 */ /* 0x000fe20000410000 */
[----:B------:R-:W-:-:S05]  /*55a0*/  CS2R R6, SRZ ;  /* 0x0000000000067805 */ /* 0x000fca000001ff00 */
[----:B------:R-:W0:Y:S02]  /*55b0*/  F2F.F64.F32 R4, R4 ;  /* 0x0000000400047310 */ /* 0x000e240000201800 */
[----:B0-----:R0:W-:Y:S01]  /*55c0*/  STG.E.128 desc[UR36][R8.64], R4 ;  /* 0x0000000408007986 */ /* 0x0011e2000c101d24 */
[----:B------:R-:W-:Y:S05]  /*55d0*/  BRA `(.L_x_5372) ;  /* 0x0000000000f07947 */ /* 0x000fea0003800000 */
.L_x_5391:
[----:B------:R-:W-:-:S13]  /*55e0*/  ISETP.NE.AND P0, PT, R0, 0xf, PT ;  /* 0x0000000f0000780c */ /* 0x000fda0003f05270 */
[----:B------:R-:W-:Y:S05]  /*55f0*/  @!P0 BRA `(.L_x_5393) ;  /* 0x0000000000e08947 */ /* 0x000fea0003800000 */
[----:B------:R-:W-:-:S13]  /*5600*/  ISETP.NE.AND P0, PT, R0, 0x17, PT ;  /* 0x000000170000780c */ /* 0x000fda0003f05270 */
[----:B------:R-:W-:Y:S05]  /*5610*/  @!P0 BRA `(.L_x_5394) ;  /* 0x00000000008c8947 */ /* 0x000fea0003800000 */
[----:B------:R-:W-:-:S13]  /*5620*/  ISETP.NE.AND P0, PT, R0, 0x18, PT ;  /* 0x000000180000780c */ /* 0x000fda0003f05270 */
[----:B------:R-:W-:Y:S05]  /*5630*/  @!P0 BRA `(.L_x_5395) ;  /* 0x0000000000448947 */ /* 0x000fea0003800000 */
.L_x_5371:
        /* <DEDUP_REMOVED lines=16> */
.L_x_5396:
[----:B------:R-:W-:Y:S05]  /*5740*/  BRA `(.L_x_5372) ;  /* 0x0000000000947947 */ /* 0x000fea0003800000 */
.L_x_5395:
        /* <DEDUP_REMOVED lines=12> */
.L_x_5398:
[----:B------:R-:W-:Y:S05]  /*5810*/  BSYNC.RECONVERGENT B0 ;  /* 0x0000000000007941 */ /* 0x000fea0003800200 */
.L_x_5397:
[----:B------:R-:W-:-:S05]  /*5820*/  LOP3.LUT R3, R0, 0x80, R5, 0xf8, !PT ;  /* 0x0000008000037812 */ /* 0x000fca00078ef805 */
[----:B------:R3:W-:Y:S01]  /*5830*/  STG.E.U8 desc[UR36][R8.64], R3 ;  /* 0x0000000308007986 */ /* 0x0007e2000c101124 */
[----:B------:R-:W-:Y:S05]  /*5840*/  BRA `(.L_x_5372) ;  /* 0x0000000000547947 */ /* 0x000fea0003800000 */
.L_x_5394:
        /* <DEDUP_REMOVED lines=11> */
.L_x_5400:
[----:B------:R-:W-:Y:S01]  /*5900*/  IMAD.MOV.U32 R0, RZ, RZ, 0x7f ;  /* 0x0000007fff007424 */ /* 0x000fe200078e00ff */
[----:B------:R-:W-:-:S04]  /*5910*/  ISETP.GT.U32.AND P0, PT, R4, 0x7f800000, PT ;  /* 0x7f8000000400780c */ /* 0x000fc80003f04070 */
[----:B------:R-:W-:-:S09]  /*5920*/  SEL R0, R0, 0x7c, P0 ;  /* 0x0000007c00007807 */ /* 0x000fd20000000000 */
.L_x_5401:
[----:B------:R-:W-:Y:S05]  /*5930*/  BSYNC.RECONVERGENT B0 ;  /* 0x0000000000007941 */ /* 0x000fea0003800200 */
.L_x_5399:
[----:B------:R-:W-:-:S04]  /*5940*/  SHF.R.U32.HI R3, RZ, 0x18, R22 ;  /* 0x00000018ff037819 */ /* 0x000fc80000011616 */
[----:B------:R-:W-:-:S05]  /*5950*/  LOP3.LUT R3, R0, 0x80, R3, 0xf8, !PT ;  /* 0x0000008000037812 */ /* 0x000fca00078ef803 */
[----:B------:R2:W-:Y:S01]  /*5960*/  STG.E.U8 desc[UR36][R8.64], R3 ;  /* 0x0000000308007986 */ /* 0x0005e2000c101124 */
[----:B------:R-:W-:Y:S05]  /*5970*/  BRA `(.L_x_5372) ;  /* 0x0000000000087947 */ /* 0x000fea0003800000 */
.L_x_5393:
[----:B------:R-:W-:-:S05]  /*5980*/  F2FP.BF16.F32.PACK_AB R22, RZ, R22 ;  /* 0x00000016ff16723e */ /* 0x000fca00000010ff */
[----:B------:R4:W-:Y:S02]  /*5990*/  STG.E.U16 desc[UR36][R8.64], R22 ;  /* 0x0000001608007986 */ /* 0x0009e4000c101524 */
.L_x_5372:
[----:B------:R-:W-:-:S07]  /*59a0*/  VIADD R19, R19, 0x80 ;  /* 0x0000008013137836 */ /* 0x000fce0000000000 */
.L_x_5329:
[----:B------:R-:W-:-:S13]  /*59b0*/  ISETP.GE.AND P0, PT, R19, R17, PT ;  /* 0x000000111300720c */ /* 0x000fda0003f06270 */
[----:B------:R-:W-:Y:S05]  /*59c0*/  @P0 BREAK.RELIABLE B6 ;  /* 0x0000000000060942 */ /* 0x000fea0003800100 */
[----:B------:R-:W-:Y:S05]  /*59d0*/  @P0 BRA `(.L_x_5366) ;  /* 0x0000000c00940947 */ /* 0x000fea0003800000 */
[----:B------:R-:W-:Y:S05]  /*59e0*/  BSYNC.RELIABLE B6 ;  /* 0x0000000000067941 */ /* 0x000fea0003800100 */
.L_x_5328:
        /* <DEDUP_REMOVED lines=21> */
.L_x_5405:
[----:B------:R-:W0:Y:S02]  /*5b40*/  F2I.S64.TRUNC R24, R24 ;  /* 0x0000001800187311 */ /* 0x000e24000020d900 */
[----:B0-----:R-:W-:-:S05]  /*5b50*/  IMAD.MOV.U32 R3, RZ, RZ, R24 ;  /* 0x000000ffff037224 */ /* 0x001fca00078e0018 */
[----:B------:R0:W-:Y:S01]  /*5b60*/  STG.E.U8 desc[UR36][R8.64], R3 ;  /* 0x0000000308007986 */ /* 0x0001e2000c101124 */
[----:B------:R-:W-:Y:S05]  /*5b70*/  BRA `(.L_x_5407) ;  /* 0x0000000c00287947 */ /* 0x000fea0003800000 */
.L_x_5404:
        /* <DEDUP_REMOVED lines=9> */
.L_x_5409:
[----:B------:R-:W0:Y:S02]  /*5c10*/  F2I.FTZ.TRUNC.NTZ R3, R24 ;  /* 0x0000001800037305 */ /* 0x000e24000021f100 */
[----:B0-----:R0:W-:Y:S01]  /*5c20*/  STG.E desc[UR36][R8.64], R3 ;  /* 0x0000000308007986 */ /* 0x0011e2000c101924 */
[----:B------:R-:W-:Y:S05]  /*5c30*/  BRA `(.L_x_5407) ;  /* 0x0000000800f87947 */ /* 0x000fea0003800000 */
.L_x_5408:
[----:B------:R-:W0:Y:S02]  /*5c40*/  F2I.FTZ.TRUNC.NTZ R3, R24 ;  /* 0x0000001800037305 */ /* 0x000e24000021f100 */
[----:B0-----:R0:W-:Y:S01]  /*5c50*/  STG.E.U16 desc[UR36][R8.64], R3 ;  /* 0x0000000308007986 */ /* 0x0011e2000c101524 */
[----:B------:R-:W-:Y:S05]  /*5c60*/  BRA `(.L_x_5407) ;  /* 0x0000000800ec7947 */ /* 0x000fea0003800000 */
.L_x_5403:
        /* <DEDUP_REMOVED lines=8> */
.L_x_5411:
[----:B------:R-:W-:-:S05]  /*5cf0*/  F2FP.F16.F32.PACK_AB R24, RZ, R24 ;  /* 0x00000018ff18723e */ /* 0x000fca00000000ff */
[----:B------:R0:W-:Y:S01]  /*5d00*/  STG.E.U16 desc[UR36][R8.64], R24 ;  /* 0x0000001808007986 */ /* 0x0001e2000c101524 */
[----:B------:R-:W-:Y:S05]  /*5d10*/  BRA `(.L_x_5407) ;  /* 0x0000000800c07947 */ /* 0x000fea0003800000 */
.L_x_5410:
        /* <DEDUP_REMOVED lines=9> */
.L_x_5413:
[----:B------:R-:W-:-:S04]  /*5db0*/  F2FP.F16.F32.PACK_AB R3, RZ, R24 ;  /* 0x00000018ff03723e */ /* 0x000fc800000000ff */
[----:B------:R-:W-:-:S05]  /*5dc0*/  PRMT R3, R3, 0x5410, RZ ;  /* 0x0000541003037816 */ /* 0x000fca00000000ff */
[----:B------:R0:W-:Y:S01]  /*5dd0*/  STG.E desc[UR36][R8.64], R3 ;  /* 0x0000000308007986 */ /* 0x0001e2000c101924 */
[----:B------:R-:W-:Y:S05]  /*5de0*/  BRA `(.L_x_5407) ;  /* 0x00000008008c7947 */ /* 0x000fea0003800000 */
.L_x_5412:
[----:B------:R-:W-:-:S06]  /*5df0*/  FMUL.FTZ R4, R24, 1 ;  /* 0x3f80000018047820 */ /* 0x000fcc0000410000 */
[----:B------:R-:W0:Y:S02]  /*5e00*/  F2F.F64.F32 R4, R4 ;  /* 0x0000000400047310 */ /* 0x000e240000201800 */
[----:B0-----:R0:W-:Y:S01]  /*5e10*/  STG.E.64 desc[UR36][R8.64], R4 ;  /* 0x0000000408007986 */ /* 0x0011e2000c101b24 */
[----:B------:R-:W-:Y:S05]  /*5e20*/  BRA `(.L_x_5407) ;  /* 0x00000008007c7947 */ /* 0x000fea0003800000 */
.L_x_5402:
        /* <DEDUP_REMOVED lines=13> */
.L_x_5417:
        /* <DEDUP_REMOVED lines=16> */
.L_x_5420:
[----:B------:R-:W-:-:S04]  /*6000*/  SHF.R.U32.HI R24, RZ, 0x18, R24 ;  /* 0x00000018ff187819 */ /* 0x000fc80000011618 */
[----:B------:R-:W-:-:S04]  /*6010*/  LOP3.LUT R3, R3, 0x80, R24, 0xf8, !PT ;  /* 0x0000008003037812 */ /* 0x000fc800078ef818 */
[----:B------:R-:W-:-:S07]  /*6020*/  PRMT R4, R3, 0x7610, R4 ;  /* 0x0000761003047816 */ /* 0x000fce0000000004 */
.L_x_5419:
[----:B------:R-:W-:Y:S05]  /*6030*/  BSYNC.RECONVERGENT B0 ;  /* 0x0000000000007941 */ /* 0x000fea0003800200 */
.L_x_5418:
[----:B------:R0:W-:Y:S01]  /*6040*/  STG.E.U8 desc[UR36][R8.64], R4 ;  /* 0x0000000408007986 */ /* 0x0001e2000c101124 */
[----:B------:R-:W-:Y:S05]  /*6050*/  BRA `(.L_x_5407) ;  /* 0x0000000400f07947 */ /* 0x000fea0003800000 */
.L_x_5416:
        /* <DEDUP_REMOVED lines=16> */
.L_x_5423:
[----:B------:R-:W-:-:S04]  /*6160*/  SHF.R.U32.HI R24, RZ, 0x18, R24 ;  /* 0x00000018ff187819 */ /* 0x000fc80000011618 */
[----:B------:R-:W-:-:S04]  /*6170*/  LOP3.LUT R3, R3, 0x80, R24, 0xf8, !PT ;  /* 0x0000008003037812 */ /* 0x000fc800078ef818 */
[----:B------:R-:W-:-:S07]  /*6180*/  PRMT R4, R3, 0x7610, R4 ;  /* 0x0000761003047816 */ /* 0x000fce0000000004 */
.L_x_5422:
[----:B------:R-:W-:Y:S05]  /*6190*/  BSYNC.RECONVERGENT B0 ;  /* 0x0000000000007941 */ /* 0x000fea0003800200 */
.L_x_5421:
[----:B------:R0:W-:Y:S01]  /*61a0*/  STG.E.U8 desc[UR36][R8.64], R4 ;  /* 0x0000000408007986 */ /* 0x0001e2000c101124 */
[----:B------:R-:W-:Y:S05]  /*61b0*/  BRA `(.L_x_5407) ;  /* 0x0000000400987947 */ /* 0x000fea0003800000 */
.L_x_5415:
        /* <DEDUP_REMOVED lines=21> */
.L_x_5425:
[----:B------:R-:W0:Y:S02]  /*6310*/  F2I.U64.TRUNC R24, R24 ;  /* 0x0000001800187311 */ /* 0x000e24000020d800 */
[----:B0-----:R0:W-:Y:S01]  /*6320*/  STG.E.64 desc[UR36][R8.64], R24 ;  /* 0x0000001808007986 */ /* 0x0011e2000c101b24 */
[----:B------:R-:W-:Y:S05]  /*6330*/  BRA `(.L_x_5407) ;  /* 0x0000000400387947 */ /* 0x000fea0003800000 */
.L_x_5424:
[----:B------:R-:W0:Y:S02]  /*6340*/  F2I.FTZ.U32.TRUNC.NTZ R3, R24 ;  /* 0x0000001800037305 */ /* 0x000e24000021f000 */
[----:B0-----:R0:W-:Y:S01]  /*6350*/  STG.E desc[UR36][R8.64], R3 ;  /* 0x0000000308007986 */ /* 0x0011e2000c101924 */
[----:B------:R-:W-:Y:S05]  /*6360*/  BRA `(.L_x_5407) ;  /* 0x00000004002c7947 */ /* 0x000fea0003800000 */
.L_x_5414:
        /* <DEDUP_REMOVED lines=10> */
.L_x_5427:
[----:B------:R-:W-:Y:S01]  /*6410*/  FMUL.FTZ R4, R24, 1 ;  /* 0x3f80000018047820 */ /* 0x000fe20000410000 */
[----:B------:R-:W-:-:S05]  /*6420*/  CS2R R6, SRZ ;  /* 0x0000000000067805 */ /* 0x000fca000001ff00 */
[----:B------:R-:W0:Y:S02]  /*6430*/  F2F.F64.F32 R4, R4 ;  /* 0x0000000400047310 */ /* 0x000e240000201800 */
[----:B0-----:R4:W-:Y:S01]  /*6440*/  STG.E.128 desc[UR36][R8.64], R4 ;  /* 0x0000000408007986 */ /* 0x0019e2000c101d24 */
[----:B------:R-:W-:Y:S05]  /*6450*/  BRA `(.L_x_5407) ;  /* 0x0000000000f07947 */ /* 0x000fea0003800000 */
.L_x_5426:
[----:B------:R-:W-:-:S13]  /*6460*/  ISETP.NE.AND P0, PT, R0, 0xf, PT ;  /* 0x0000000f0000780c */ /* 0x000fda0003f05270 */
[----:B------:R-:W-:Y:S05]  /*6470*/  @!P0 BRA `(.L_x_5428) ;  /* 0x0000000000e08947 */ /* 0x000fea0003800000 */
[----:B------:R-:W-:-:S13]  /*6480*/  ISETP.NE.AND P0, PT, R0, 0x17, PT ;  /* 0x000000170000780c */ /* 0x000fda0003f05270 */
[----:B------:R-:W-:Y:S05]  /*6490*/  @!P0 BRA `(.L_x_5429) ;  /* 0x00000000008c8947 */ /* 0x000fea0003800000 */
[----:B------:R-:W-:-:S13]  /*64a0*/  ISETP.NE.AND P0, PT, R0, 0x18, PT ;  /* 0x000000180000780c */ /* 0x000fda0003f05270 */
[----:B------:R-:W-:Y:S05]  /*64b0*/  @!P0 BRA `(.L_x_5430) ;  /* 0x0000000000448947 */ /* 0x000fea0003800000 */
.L_x_5406:
        /* <DEDUP_REMOVED lines=16> */
.L_x_5431:
[----:B------:R-:W-:Y:S05]  /*65c0*/  BRA `(.L_x_5407) ;  /* 0x0000000000947947 */ /* 0x000fea0003800000 */
.L_x_5430:
        /* <DEDUP_REMOVED lines=12> */
.L_x_5433:
[----:B------:R-:W-:Y:S05]  /*6690*/  BSYNC.RECONVERGENT B0 ;  /* 0x0000000000007941 */ /* 0x000fea0003800200 */
.L_x_5432:
[----:B------:R-:W-:-:S05]  /*66a0*/  LOP3.LUT R3, R0, 0x80, R5, 0xf8, !PT ;  /* 0x0000008000037812 */ /* 0x000fca00078ef805 */
[----:B------:R1:W-:Y:S01]  /*66b0*/  STG.E.U8 desc[UR36][R8.64], R3 ;  /* 0x0000000308007986 */ /* 0x0003e2000c101124 */
[----:B------:R-:W-:Y:S05]  /*66c0*/  BRA `(.L_x_5407) ;  /* 0x0000000000547947 */ /* 0x000fea0003800000 */
.L_x_5429:
        /* <DEDUP_REMOVED lines=11> */
.L_x_5435:
[----:B------:R-:W-:Y:S01]  /*6780*/  IMAD.MOV.U32 R0, RZ, RZ, 0x7f ;  /* 0x0000007fff007424 */ /* 0x000fe200078e00ff */
[----:B------:R-:W-:-:S04]  /*6790*/  ISETP.GT.U32.AND P0, PT, R4, 0x7f800000, PT ;  /* 0x7f8000000400780c */ /* 0x000fc80003f04070 */
[----:B------:R-:W-:-:S09]  /*67a0*/  SEL R0, R0, 0x7c, P0 ;  /* 0x0000007c00007807 */ /* 0x000fd20000000000 */
.L_x_5436:
[----:B------:R-:W-:Y:S05]  /*67b0*/  BSYNC.RECONVERGENT B0 ;  /* 0x0000000000007941 */ /* 0x000fea0003800200 */
.L_x_5434:
[----:B------:R-:W-:-:S04]  /*67c0*/  SHF.R.U32.HI R3, RZ, 0x18, R24 ;  /* 0x00000018ff037819 */ /* 0x000fc80000011618 */
[----:B------:R-:W-:-:S05]  /*67d0*/  LOP3.LUT R3, R0, 0x80, R3, 0xf8, !PT ;  /* 0x0000008000037812 */ /* 0x000fca00078ef803 */
[----:B------:R2:W-:Y:S01]  /*67e0*/  STG.E.U8 desc[UR36][R8.64], R3 ;  /* 0x0000000308007986 */ /* 0x0005e2000c101124 */
[----:B------:R-:W-:Y:S05]  /*67f0*/  BRA `(.L_x_5407) ;  /* 0x0000000000087947 */ /* 0x000fea0003800000 */
.L_x_5428:
[----:B------:R-:W-:-:S05]  /*6800*/  F2FP.BF16.F32.PACK_AB R24, RZ, R24 ;  /* 0x00000018ff18723e */ /* 0x000fca00000010ff */
[----:B------:R0:W-:Y:S02]  /*6810*/  STG.E.U16 desc[UR36][R8.64], R24 ;  /* 0x0000001808007986 */ /* 0x0001e4000c101524 */
.L_x_5407:
[----:B------:R-:W-:-:S07]  /*6820*/  VIADD R19, R19, 0x80 ;  /* 0x0000008013137836 */ /* 0x000fce0000000000 */
.L_x_5366:
[----:B------:R-:W-:Y:S05]  /*6830*/  BSYNC.RECONVERGENT B7 ;  /* 0x0000000000077941 */ /* 0x000fea0003800200 */
.L_x_5327:
[----:B------:R-:W-:-:S13]  /*6840*/  ISETP.GE.AND P0, PT, R19, R17, PT ;  /* 0x000000111300720c */ /* 0x000fda0003f06270 */
[----:B------:R-:W-:Y:S05]  /*6850*/  @P0 EXIT ;  /* 0x000000000000094d */ /* 0x000fea0003800000 */
[----:B0---4-:R-:W0:Y:S01]  /*6860*/  LDC.64 R4, c[0x0][0x390] ;  /* 0x0000e400ff047b82 */ /* 0x011e220000000a00 */
[----:B------:R-:W3:Y:S01]  /*6870*/  LDCU UR4, c[0x0][0x3b0] ;  /* 0x00007600ff0477ac */ /* 0x000ee20008000800 */
[----:B-12---:R-:W-:Y:S01]  /*6880*/  PRMT R0, R16, 0x9910, RZ ;  /* 0x0000991010007816 */ /* 0x006fe200000000ff */
        /* <DEDUP_REMOVED lines=17> */
.L_x_5440:
[----:B------:R-:W0:Y:S02]  /*69a0*/  F2I.S64.TRUNC R18, R18 ;  /* 0x0000001200127311 */ /* 0x000e24000020d900 */
[----:B0-----:R-:W-:-:S05]  /*69b0*/  IMAD.MOV.U32 R5, RZ, RZ, R18 ;  /* 0x000000ffff057224 */ /* 0x001fca00078e0012 */
[----:B------:R-:W-:Y:S01]  /*69c0*/  STG.E.U8 desc[UR36][R2.64], R5 ;  /* 0x0000000502007986 */ /* 0x000fe2000c101124 */
[----:B------:R-:W-:Y:S05]  /*69d0*/  EXIT ;  /* 0x000000000000794d */ /* 0x000fea0003800000 */
.L_x_5439:
        /* <DEDUP_REMOVED lines=9> */
.L_x_5443:
[----:B------:R-:W0:Y:S02]  /*6a70*/  F2I.FTZ.TRUNC.NTZ R5, R18 ;  /* 0x0000001200057305 */ /* 0x000e24000021f100 */
[----:B0-----:R-:W-:Y:S01]  /*6a80*/  STG.E desc[UR36][R2.64], R5 ;  /* 0x0000000502007986 */ /* 0x001fe2000c101924 */
[----:B------:R-:W-:Y:S05]  /*6a90*/  EXIT ;  /* 0x000000000000794d */ /* 0x000fea0003800000 */
.L_x_5442:
[----:B------:R-:W0:Y:S02]  /*6aa0*/  F2I.FTZ.TRUNC.NTZ R5, R18 ;  /* 0x0000001200057305 */ /* 0x000e24000021f100 */
[----:B0-----:R-:W-:Y:S01]  /*6ab0*/  STG.E.U16 desc[UR36][R2.64], R5 ;  /* 0x0000000502007986 */ /* 0x001fe2000c101524 */
[----:B------:R-:W-:Y:S05]  /*6ac0*/  EXIT ;  /* 0x000000000000794d */ /* 0x000fea0003800000 */
.L_x_5438:
        /* <DEDUP_REMOVED lines=8> */
.L_x_5445:
[----:B------:R-:W-:-:S05]  /*6b50*/  F2FP.F16.F32.PACK_AB R18, RZ, R18 ;  /* 0x00000012ff12723e */ /* 0x000fca00000000ff */
[----:B------:R-:W-:Y:S01]  /*6b60*/  STG.E.U16 desc[UR36][R2.64], R18 ;  /* 0x0000001202007986 */ /* 0x000fe2000c101524 */
[----:B------:R-:W-:Y:S05]  /*6b70*/  EXIT ;  /* 0x000000000000794d */ /* 0x000fea0003800000 */
.L_x_5444:
        /* <DEDUP_REMOVED lines=9> */
.L_x_5447:
[----:B------:R-:W-:-:S04]  /*6c10*/  F2FP.F16.F32.PACK_AB R5, RZ, R18 ;  /* 0x00000012ff05723e */ /* 0x000fc800000000ff */
[----:B------:R-:W-:-:S05]  /*6c20*/  PRMT R5, R5, 0x5410, RZ ;  /* 0x0000541005057816 */ /* 0x000fca00000000ff */
[----:B------:R-:W-:Y:S01]  /*6c30*/  STG.E desc[UR36][R2.64], R5 ;  /* 0x0000000502007986 */ /* 0x000fe2000c101924 */
[----:B------:R-:W-:Y:S05]  /*6c40*/  EXIT ;  /* 0x000000000000794d */ /* 0x000fea0003800000 */
.L_x_5446:
[----:B------:R-:W-:-:S06]  /*6c50*/  FMUL.FTZ R4, R18, 1 ;  /* 0x3f80000012047820 */ /* 0x000fcc0000410000 */
[----:B------:R-:W0:Y:S02]  /*6c60*/  F2F.F64.F32 R4, R4 ;  /* 0x0000000400047310 */ /* 0x000e240000201800 */
[----:B0-----:R-:W-:Y:S01]  /*6c70*/  STG.E.64 desc[UR36][R2.64], R4 ;  /* 0x0000000402007986 */ /* 0x001fe2000c101b24 */
[----:B------:R-:W-:Y:S05]  /*6c80*/  EXIT ;  /* 0x000000000000794d */ /* 0x000fea0003800000 */
.L_x_5437:
        /* <DEDUP_REMOVED lines=13> */
.L_x_5451:
        /* <DEDUP_REMOVED lines=16> */
.L_x_5454:
[----:B------:R-:W-:-:S04]  /*6e60*/  SHF.R.U32.HI R18, RZ, 0x18, R18 ;  /* 0x00000018ff127819 */ /* 0x000fc80000011612 */
[----:B------:R-:W-:-:S04]  /*6e70*/  LOP3.LUT R5, R5, 0x80, R18, 0xf8, !PT ;  /* 0x0000008005057812 */ /* 0x000fc800078ef812 */
[----:B------:R-:W-:-:S07]  /*6e80*/  PRMT R0, R5, 0x7610, R0 ;  /* 0x0000761005007816 */ /* 0x000fce0000000000 */
.L_x_5453:
[----:B------:R-:W-:Y:S05]  /*6e90*/  BSYNC.RECONVERGENT B0 ;  /* 0x0000000000007941 */ /* 0x000fea0003800200 */
.L_x_5452:
[----:B------:R-:W-:Y:S01]  /*6ea0*/  STG.E.U8 desc[UR36][R2.64], R0 ;  /* 0x0000000002007986 */ /* 0x000fe2000c101124 */
[----:B------:R-:W-:Y:S05]  /*6eb0*/  EXIT ;  /* 0x000000000000794d */ /* 0x000fea0003800000 */
.L_x_5450:
        /* <DEDUP_REMOVED lines=16> */
.L_x_5457:
[----:B------:R-:W-:-:S04]  /*6fc0*/  SHF.R.U32.HI R18, RZ, 0x18, R18 ;  /* 0x00000018ff127819 */ /* 0x000fc80000011612 */
[----:B------:R-:W-:-:S04]  /*6fd0*/  LOP3.LUT R5, R5, 0x80, R18, 0xf8, !PT ;  /* 0x0000008005057812 */ /* 0x000fc800078ef812 */
[----:B------:R-:W-:-:S07]  /*6fe0*/  PRMT R0, R5, 0x7610, R0 ;  /* 0x0000761005007816 */ /* 0x000fce0000000000 */
.L_x_5456:
[----:B------:R-:W-:Y:S05]  /*6ff0*/  BSYNC.RECONVERGENT B0 ;  /* 0x0000000000007941 */ /* 0x000fea0003800200 */
.L_x_5455:
[----:B------:R-:W-:Y:S01]  /*7000*/  STG.E.U8 desc[UR36][R2.64], R0 ;  /* 0x0000000002007986 */ /* 0x000fe2000c101124 */
[----:B------:R-:W-:Y:S05]  /*7010*/  EXIT ;  /* 0x000000000000794d */ /* 0x000fea0003800000 */
.L_x_5449:
        /* <DEDUP_REMOVED lines=21> */
.L_x_5459:
[----:B------:R-:W0:Y:S02]  /*7170*/  F2I.U64.TRUNC R18, R18 ;  /* 0x0000001200127311 */ /* 0x000e24000020d800 */
[----:B0-----:R-:W-:Y:S01]  /*7180*/  STG.E.64 desc[UR36][R2.64], R18 ;  /* 0x0000001202007986 */ /* 0x001fe2000c101b24 */
[----:B------:R-:W-:Y:S05]  /*7190*/  EXIT ;  /* 0x000000000000794d */ /* 0x000fea0003800000 */
.L_x_5458:
[----:B------:R-:W0:Y:S02]  /*71a0*/  F2I.FTZ.U32.TRUNC.NTZ R5, R18 ;  /* 0x0000001200057305 */ /* 0x000e24000021f000 */
[----:B0-----:R-:W-:Y:S01]  /*71b0*/  STG.E desc[UR36][R2.64], R5 ;  /* 0x0000000502007986 */ /* 0x001fe2000c101924 */
[----:B------:R-:W-:Y:S05]  /*71c0*/  EXIT ;  /* 0x000000000000794d */ /* 0x000fea0003800000 */
.L_x_5448:
        /* <DEDUP_REMOVED lines=10> */
.L_x_5461:
[----:B------:R-:W-:Y:S01]  /*7270*/  FMUL.FTZ R4, R18, 1 ;  /* 0x3f80000012047820 */ /* 0x000fe20000410000 */
[----:B------:R-:W-:-:S05]  /*7280*/  CS2R R6, SRZ ;  /* 0x0000000000067805 */ /* 0x000fca000001ff00 */
[----:B------:R-:W0:Y:S02]  /*7290*/  F2F.F64.F32 R4, R4 ;  /* 0x0000000400047310 */ /* 0x000e240000201800 */
[----:B0-----:R-:W-:Y:S01]  /*72a0*/  STG.E.128 desc[UR36][R2.64], R4 ;  /* 0x0000000402007986 */ /* 0x001fe2000c101d24 */
[----:B------:R-:W-:Y:S05]  /*72b0*/  EXIT ;  /* 0x000000000000794d */ /* 0x000fea0003800000 */
.L_x_5460:
[----:B------:R-:W-:-:S13]  /*72c0*/  ISETP.NE.AND P0, PT, R0, 0xf, PT ;  /* 0x0000000f0000780c */ /* 0x000fda0003f05270 */
[----:B------:R-:W-:Y:S05]  /*72d0*/  @!P0 BRA `(.L_x_5462) ;  /* 0x0000000000e08947 */ /* 0x000fea0003800000 */
[----:B------:R-:W-:-:S13]  /*72e0*/  ISETP.NE.AND P0, PT, R0, 0x17, PT ;  /* 0x000000170000780c */ /* 0x000fda0003f05270 */
[----:B------:R-:W-:Y:S05]  /*72f0*/  @!P0 BRA `(.L_x_5463) ;  /* 0x00000000008c8947 */ /* 0x000fea0003800000 */
[----:B------:R-:W-:-:S13]  /*7300*/  ISETP.NE.AND P0, PT, R0, 0x18, PT ;  /* 0x000000180000780c */ /* 0x000fda0003f05270 */
[----:B------:R-:W-:Y:S05]  /*7310*/  @!P0 BRA `(.L_x_5464) ;  /* 0x0000000000448947 */ /* 0x000fea0003800000 */
.L_x_5441:
        /* <DEDUP_REMOVED lines=16> */
.L_x_5465:
[----:B------:R-:W-:Y:S05]  /*7420*/  EXIT ;  /* 0x000000000000794d */ /* 0x000fea0003800000 */
.L_x_5464:
        /* <DEDUP_REMOVED lines=12> */
.L_x_5467:
[----:B------:R-:W-:Y:S05]  /*74f0*/  BSYNC.RECONVERGENT B0 ;  /* 0x0000000000007941 */ /* 0x000fea0003800200 */
.L_x_5466:
[----:B------:R-:W-:-:S05]  /*7500*/  LOP3.LUT R5, R0, 0x80, R7, 0xf8, !PT ;  /* 0x0000008000057812 */ /* 0x000fca00078ef807 */
[----:B------:R-:W-:Y:S01]  /*7510*/  STG.E.U8 desc[UR36][R2.64], R5 ;  /* 0x0000000502007986 */ /* 0x000fe2000c101124 */
[----:B------:R-:W-:Y:S05]  /*7520*/  EXIT ;  /* 0x000000000000794d */ /* 0x000fea0003800000 */
.L_x_5463:
        /* <DEDUP_REMOVED lines=11> */
.L_x_5469:
[----:B------:R-:W-:Y:S01]  /*75e0*/  IMAD.MOV.U32 R0, RZ, RZ, 0x7f ;  /* 0x0000007fff007424 */ /* 0x000fe200078e00ff */
[----:B------:R-:W-:-:S04]  /*75f0*/  ISETP.GT.U32.AND P0, PT, R4, 0x7f800000, PT ;  /* 0x7f8000000400780c */ /* 0x000fc80003f04070 */
[----:B------:R-:W-:-:S09]  /*7600*/  SEL R0, R0, 0x7c, P0 ;  /* 0x0000007c00007807 */ /* 0x000fd20000000000 */
.L_x_5470:
[----:B------:R-:W-:Y:S05]  /*7610*/  BSYNC.RECONVERGENT B0 ;  /* 0x0000000000007941 */ /* 0x000fea0003800200 */
.L_x_5468:
[----:B------:R-:W-:-:S04]  /*7620*/  SHF.R.U32.HI R5, RZ, 0x18, R18 ;  /* 0x00000018ff057819 */ /* 0x000fc80000011612 */
[----:B------:R-:W-:-:S05]  /*7630*/  LOP3.LUT R5, R0, 0x80, R5, 0xf8, !PT ;  /* 0x0000008000057812 */ /* 0x000fca00078ef805 */
[----:B------:R-:W-:Y:S01]  /*7640*/  STG.E.U8 desc[UR36][R2.64], R5 ;  /* 0x0000000502007986 */ /* 0x000fe2000c101124 */
[----:B------:R-:W-:Y:S05]  /*7650*/  EXIT ;  /* 0x000000000000794d */ /* 0x000fea0003800000 */
.L_x_5462:
[----:B------:R-:W-:-:S05]  /*7660*/  F2FP.BF16.F32.PACK_AB R18, RZ, R18 ;  /* 0x00000012ff12723e */ /* 0x000fca00000010ff */
[----:B------:R-:W-:Y:S01]  /*7670*/  STG.E.U16 desc[UR36][R2.64], R18 ;  /* 0x0000001202007986 */ /* 0x000fe2000c101524 */
[----:B------:R-:W-:Y:S05]  /*7680*/  EXIT ;  /* 0x000000000000794d */ /* 0x000fea0003800000 */
.L_x_5471:
        /* <DEDUP_REMOVED lines=15> */
.L_x_8030:


//--------------------- .text._ZN2at6native18elementwise_kernelILi128ELi2EZNS0_22gpu_kernel_impl_nocastINS0_13BUnaryFunctorIfffZZZNS0_20copysign_kernel_cudaERNS_18TensorIteratorBaseEENKUlvE_clEvENKUlvE0_clEvEUlffE_EEEEvS5_RKT_EUliE_EEviT1_ --------------------------
	.section	.text._ZN2at6native18elementwise_kernelILi128ELi2EZNS0_22gpu_kernel_impl_nocastINS0_13BUnaryFunctorIfffZZZNS0_20copysign_kernel_cudaERNS_18TensorIteratorBaseEENKUlvE_clEvENKUlvE0_clEvEUlffE_EEEEvS5_RKT_EUliE_EEviT1_,"ax",@progbits
	.align	128
        .global         _ZN2at6native18elementwise_kernelILi128ELi2EZNS0_22gpu_kernel_impl_nocastINS0_13BUnaryFunctorIfffZZZNS0_20copysign_kernel_cudaERNS_18TensorIteratorBaseEENKUlvE_clEvENKUlvE0_clEvEUlffE_EEEEvS5_RKT_EUliE_EEviT1_
        .type           _ZN2at6native18elementwise_kernelILi128ELi2EZNS0_22gpu_kernel_impl_nocastINS0_13BUnaryFunctorIfffZZZNS0_20copysign_kernel_cudaERNS_18TensorIteratorBaseEENKUlvE_clEvENKUlvE0_clEvEUlffE_EEEEvS5_RKT_EUliE_EEviT1_,@function
        .size           _ZN2at6native18elementwise_kernelILi128ELi2EZNS0_22gpu_kernel_impl_nocastINS0_13BUnaryFunctorIfffZZZNS0_20copysign_kernel_cudaERNS_18TensorIteratorBaseEENKUlvE_clEvENKUlvE0_clEvEUlffE_EEEEvS5_RKT_EUliE_EEviT1_,(.L_x_8031 - _ZN2at6native18elementwise_kernelILi128ELi2EZNS0_22gpu_kernel_impl_nocastINS0_13BUnaryFunctorIfffZZZNS0_20copysign_kernel_cudaERNS_18TensorIteratorBaseEENKUlvE_clEvENKUlvE0_clEvEUlffE_EEEEvS5_RKT_EUliE_EEviT1_)
        .other          _ZN2at6native18elementwise_kernelILi128ELi2EZNS0_22gpu_kernel_impl_nocastINS0_13BUnaryFunctorIfffZZZNS0_20copysign_kernel_cudaERNS_18TensorIteratorBaseEENKUlvE_clEvENKUlvE0_clEvEUlffE_EEEEvS5_RKT_EUliE_EEviT1_,@"STO_CUDA_ENTRY STV_DEFAULT"
_ZN2at6native18elementwise_kernelILi128ELi2EZNS0_22gpu_kernel_impl_nocastINS0_13BUnaryFunctorIfffZZZNS0_20copysign_kernel_cudaERNS_18TensorIteratorBaseEENKUlvE_clEvENKUlvE0_clEvEUlffE_EEEEvS5_RKT_EUliE_EEviT1_:
.text._ZN2at6native18elementwise_kernelILi128ELi2EZNS0_22gpu_kernel_impl_nocastINS0_13BUnaryFunctorIfffZZZNS0_20copysign_kernel_cudaERNS_18TensorIteratorBaseEENKUlvE_clEvENKUlvE0_clEvEUlffE_EEEEvS5_RKT_EUliE_EEviT1_:
        /* <DEDUP_REMOVED lines=14> */
[----:B------:R-:W1:Y:S01]  /*00e0*/  LDC R9, c[0x0][0x594] ;  /* 0x00016500ff097b82 */ /* 0x000e620000000800 */
[----:B0-----:R-:W1:Y:S07]  /*00f0*/  LDG.E R4, desc[UR6][R4.64] ;  /* 0x0000000604047981 */ /* 0x001e6e000c1e1900 */
[----:B------:R-:W0:Y:S01]  /*0100*/  LDC.64 R6, c[0x0][0x580] ;  /* 0x00016000ff067b82 */ /* 0x000e220000000a00 */
[----:B------:R-:W-:-:S02]  /*0110*/  IADD3 R3, PT, PT, R3, 0x80, RZ ;  /* 0x0000008003037810 */ /* 0x000fc40007ffe0ff */
[----:B-1----:R-:W-:-:S05]  /*0120*/  LOP3.LUT R9, R4, 0x80000000, R9, 0xb8, !PT ;  /* 0x8000000004097812 */ /* 0x002fca00078eb809 */
[----:B0-----:R0:W-:Y:S02]  /*0130*/  STG.E desc[UR6][R6.64], R9 ;  /* 0x0000000906007986 */ /* 0x0011e4000c101906 */
.L_x_5474:
[----:B------:R-:W-:Y:S05]  /*0140*/  BSYNC.RECONVERGENT B0 ;  /* 0x0000000000007941 */ /* 0x000fea0003800200 */
.L_x_5473:
[----:B------:R-:W-:-:S13]  /*0150*/  ISETP.GE.AND P0, PT, R3, UR4, PT ;  /* 0x0000000403007c0c */ /* 0x000fda000bf06270 */
[----:B------:R-:W-:Y:S05]  /*0160*/  @P0 EXIT ;  /* 0x000000000000094d */ /* 0x000fea0003800000 */
[----:B------:R-:W1:Y:S08]  /*0170*/  LDC.64 R2, c[0x0][0x588] ;  /* 0x00016200ff027b82 */ /* 0x000e700000000a00 */
[----:B0-----:R-:W0:Y:S01]  /*0180*/  LDC R7, c[0x0][0x594] ;  /* 0x00016500ff077b82 */ /* 0x001e220000000800 */
[----:B-1----:R-:W0:Y:S07]  /*0190*/  LDG.E R2, desc[UR6][R2.64] ;  /* 0x0000000602027981 */ /* 0x002e2e000c1e1900 */
[----:B------:R-:W1:Y:S01]  /*01a0*/  LDC.64 R4, c[0x0][0x580] ;  /* 0x00016000ff047b82 */ /* 0x000e620000000a00 */
[----:B0-----:R-:W-:-:S05]  /*01b0*/  LOP3.LUT R7, R2, 0x80000000, R7, 0xb8, !PT ;  /* 0x8000000002077812 */ /* 0x001fca00078eb807 */
[----:B-1----:R-:W-:Y:S01]  /*01c0*/  STG.E desc[UR6][R4.64], R7 ;  /* 0x0000000704007986 */ /* 0x002fe2000c101906 */
[----:B------:R-:W-:Y:S05]  /*01d0*/  EXIT ;  /* 0x000000000000794d */ /* 0x000fea0003800000 */
.L_x_5472:
        /* <DEDUP_REMOVED lines=305> */
.L_x_5477:
[----:B------:R-:W0:Y:S01]  /*14f0*/  LDCU.128 UR8, c[0x0][0x580] ;  /* 0x0000b000ff0877ac */ /* 0x000e220008000c00 */
[----:B------:R-:W1:Y:S01]  /*1500*/  LDC R9, c[0x0][0x594] ;  /* 0x00016500ff097b82 */ /* 0x000e620000000800 */
[----:B0-----:R-:W-:-:S05]  /*1510*/  IADD3 R6, P0, PT, R4, UR10, RZ ;  /* 0x0000000a04067c10 */ /* 0x001fca000ff1e0ff */
[----:B------:R-:W-:-:S05]  /*1520*/  IMAD.X R7, RZ, RZ, UR11, P0 ;  /* 0x0000000bff077e24 */ /* 0x000fca00080e06ff */
[----:B------:R-:W1:Y:S01]  /*1530*/  LDG.E R6, desc[UR6][R6.64] ;  /* 0x0000000606067981 */ /* 0x000e62000c1e1900 */
[----:B------:R-:W-:Y:S02]  /*1540*/  IADD3 R4, P0, PT, R5, UR8, RZ ;  /* 0x0000000805047c10 */ /* 0x000fe4000ff1e0ff */
[----:B------:R-:W-:Y:S02]  /*1550*/  IADD3 R3, PT, PT, R3, 0x80, RZ ;  /* 0x0000008003037810 */ /* 0x000fe40007ffe0ff */
[----:B------:R-:W-:Y:S02]  /*1560*/  IADD3.X R5, PT, PT, RZ, UR9, RZ, P0, !PT ;  /* 0x00000009ff057c10 */ /* 0x000fe400087fe4ff */
[----:B-1----:R-:W-:-:S05]  /*1570*/  LOP3.LUT R9, R6, 0x80000000, R9, 0xb8, !PT ;  /* 0x8000000006097812 */ /* 0x002fca00078eb809 */
[----:B------:R0:W-:Y:S02]  /*1580*/  STG.E desc[UR6][R4.64], R9 ;  /* 0x0000000904007986 */ /* 0x0001e4000c101906 */
.L_x_5476:
[----:B------:R-:W-:Y:S05]  /*1590*/  BSYNC.RECONVERGENT B0 ;  /* 0x0000000000007941 */ /* 0x000fea0003800200 */
.L_x_5475:
        /* <DEDUP_REMOVED lines=300> */
.L_x_5478:
[----:B------:R-:W0:Y:S01]  /*2860*/  LDCU.128 UR8, c[0x0][0x580] ;  /* 0x0000b000ff0877ac */ /* 0x000e220008000c00 */
[----:B------:R-:W1:Y:S01]  /*2870*/  LDC R7, c[0x0][0x594] ;  /* 0x00016500ff077b82 */ /* 0x000e620000000800 */
[----:B0-----:R-:W-:-:S04]  /*2880*/  IADD3 R4, P0, PT, R2, UR10, RZ ;  /* 0x0000000a02047c10 */ /* 0x001fc8000ff1e0ff */
[----:B------:R-:W-:-:S05]  /*2890*/  IADD3.X R5, PT, PT, RZ, UR11, RZ, P0, !PT ;  /* 0x0000000bff057c10 */ /* 0x000fca00087fe4ff */
[----:B------:R-:W1:Y:S01]  /*28a0*/  LDG.E R4, desc[UR6][R4.64] ;  /* 0x0000000604047981 */ /* 0x000e62000c1e1900 */
[----:B------:R-:W-:-:S04]  /*28b0*/  IADD3 R2, P0, PT, R3, UR8, RZ ;  /* 0x0000000803027c10 */ /* 0x000fc8000ff1e0ff */
[----:B------:R-:W-:Y:S02]  /*28c0*/  IADD3.X R3, PT, PT, RZ, UR9, RZ, P0, !PT ;  /* 0x00000009ff037c10 */ /* 0x000fe400087fe4ff */
[----:B-1----:R-:W-:-:S05]  /*28d0*/  LOP3.LUT R7, R4, 0x80000000, R7, 0xb8, !PT ;  /* 0x8000000004077812 */ /* 0x002fca00078eb807 */
[----:B------:R-:W-:Y:S01]  /*28e0*/  STG.E desc[UR6][R2.64], R7 ;  /* 0x0000000702007986 */ /* 0x000fe2000c101906 */
[----:B------:R-:W-:Y:S05]  /*28f0*/  EXIT ;  /* 0x000000000000794d */ /* 0x000fea0003800000 */
.L_x_5479:
        /* <DEDUP_REMOVED lines=16> */
.L_x_8031:


//--------------------- .text._ZN2at6native27unrolled_elementwise_kernelINS0_13BUnaryFunctorIfffZZZNS0_20copysign_kernel_cudaERNS_18TensorIteratorBaseEENKUlvE_clEvENKUlvE0_clEvEUlffE_EESt5arrayIPcLm2EELi4E23TrivialOffsetCalculatorILi1EjESD_NS0_6memory15LoadWithoutCastENSE_16StoreWithoutCastEEEviT_T0_T2_T3_T4_T5_ --------------------------
	.section	.text._ZN2at6native27unrolled_elementwise_kernelINS0_13BUnaryFunctorIfffZZZNS0_20copysign_kernel_cudaERNS_18TensorIteratorBaseEENKUlvE_clEvENKUlvE0_clEvEUlffE_EESt5arrayIPcLm2EELi4E23TrivialOffsetCalculatorILi1EjESD_NS0_6memory15LoadWithoutCastENSE_16StoreWithoutCastEEEviT_T0_T2_T3_T4_T5_,"ax",@progbits
	.align	128
        .global         _ZN2at6native27unrolled_elementwise_kernelINS0_13BUnaryFunctorIfffZZZNS0_20copysign_kernel_cudaERNS_18TensorIteratorBaseEENKUlvE_clEvENKUlvE0_clEvEUlffE_EESt5arrayIPcLm2EELi4E23TrivialOffsetCalculatorILi1EjESD_NS0_6memory15LoadWithoutCastENSE_16StoreWithoutCastEEEviT_T0_T2_T3_T4_T5_
        .type           _ZN2at6native27unrolled_elementwise_kernelINS0_13BUnaryFunctorIfffZZZNS0_20copysign_kernel_cudaERNS_18TensorIteratorBaseEENKUlvE_clEvENKUlvE0_clEvEUlffE_EESt5arrayIPcLm2EELi4E23TrivialOffsetCalculatorILi1EjESD_NS0_6memory15LoadWithoutCastENSE_16StoreWithoutCastEEEviT_T0_T2_T3_T4_T5_,@function
        .size           _ZN2at6native27unrolled_elementwise_kernelINS0_13BUnaryFunctorIfffZZZNS0_20copysign_kernel_cudaERNS_18TensorIteratorBaseEENKUlvE_clEvENKUlvE0_clEvEUlffE_EESt5arrayIPcLm2EELi4E23TrivialOffsetCalculatorILi1EjESD_NS0_6memory15LoadWithoutCastENSE_16StoreWithoutCastEEEviT_T0_T2_T3_T4_T5_,(.L_x_8032 - _ZN2at6native27unrolled_elementwise_kernelINS0_13BUnaryFunctorIfffZZZNS0_20copysign_kernel_cudaERNS_18TensorIteratorBaseEENKUlvE_clEvENKUlvE0_clEvEUlffE_EESt5arrayIPcLm2EELi4E23TrivialOffsetCalculatorILi1EjESD_NS0_6memory15LoadWithoutCastENSE_16StoreWithoutCastEEEviT_T0_T2_T3_T4_T5_)
        .other          _ZN2at6native27unrolled_elementwise_kernelINS0_13BUnaryFunctorIfffZZZNS0_20copysign_kernel_cudaERNS_18TensorIteratorBaseEENKUlvE_clEvENKUlvE0_clEvEUlffE_EESt5arrayIPcLm2EELi4E23TrivialOffsetCalculatorILi1EjESD_NS0_6memory15LoadWithoutCastENSE_16StoreWithoutCastEEEviT_T0_T2_T3_T4_T5_,@"STO_CUDA_ENTRY STV_DEFAULT"
_ZN2at6native27unrolled_elementwise_kernelINS0_13BUnaryFunctorIfffZZZNS0_20copysign_kernel_cudaERNS_18TensorIteratorBaseEENKUlvE_clEvENKUlvE0_clEvEUlffE_EESt5arrayIPcLm2EELi4E23TrivialOffsetCalculatorILi1EjESD_NS0_6memory15LoadWithoutCastENSE_16StoreWithoutCastEEEviT_T0_T2_T3_T4_T5_:
.text._ZN2at6native27unrolled_elementwise_kernelINS0_13BUnaryFunctorIfffZZZNS0_20copysign_kernel_cudaERNS_18TensorIteratorBaseEENKUlvE_clEvENKUlvE0_clEvEUlffE_EESt5arrayIPcLm2EELi4E23TrivialOffsetCalculatorILi1EjESD_NS0_6memory15LoadWithoutCastENSE_16StoreWithoutCastEEEviT_T0_T2_T3_T4_T5_:
[----:B------:R-:W-:Y:S01]  /*0000*/  LDC R1, c[0x0][0x37c] ;  /* 0x0000df00ff017b82 */ /* 0x000fe20000000800 */
[----:B------:R-:W0:Y:S07]  /*0010*/  S2R R0, SR_CTAID.X ;  /* 0x0000000000007919 */ /* 0x000e2e0000002500 */
[----:B------:R-:W0:Y:S01]  /*0020*/  LDC R3, c[0x0][0x380] ;  /* 0x0000e000ff037b82 */ /* 0x000e220000000800 */
[----:B------:R-:W1:Y:S01]  /*0030*/  LDCU.64 UR4, c[0x0][0x358] ;  /* 0x00006b00ff0477ac */ /* 0x000e620008000a00 */
[----:B------:R-:W2:Y:S06]  /*0040*/  S2R R13, SR_TID.X ;  /* 0x00000000000d7919 */ /* 0x000eac0000002100 */
[----:B------:R-:W3:Y:S01]  /*0050*/  LDC R16, c[0x0][0x388] ;  /* 0x0000e200ff107b82 */ /* 0x000ee20000000800 */
        /* <DEDUP_REMOVED lines=12> */
[----:B------:R-:W-:-:S11]  /*0120*/  CS2R R14, SRZ ;  /* 0x00000000000e7805 */ /* 0x000fd6000001ff00 */
[----:B------:R-:W-:Y:S01]  /*0130*/  @!P3 IMAD R19, R0, 0x200, R13 ;  /* 0x000002000013b824 */ /* 0x000fe200078e020d */
[----:B------:R-:W-:Y:S01]  /*0140*/  @!P3 IADD3 R13, PT, PT, R13, 0x80, RZ ;  /* 0x000000800d0db810 */ /* 0x000fe20007ffe0ff */
[----:B------:R-:W0:Y:S03]  /*0150*/  @!P3 LDC.64 R10, c[0x0][0x398] ;  /* 0x0000e600ff0abb82 */ /* 0x000e260000000a00 */
[----:B------:R-:W-:Y:S01]  /*0160*/  ISETP.GE.AND P2, PT, R13, R2, PT ;  /* 0x000000020d00720c */ /* 0x000fe20003f46270 */
[----:B--2---:R-:W-:-:S12]  /*0170*/  @!P1 IMAD.WIDE.U32 R8, R17, 0x4, R8 ;  /* 0x0000000411089825 */ /* 0x004fd800078e0008 */
[----:B------:R-:W2:Y:S01]  /*0180*/  @!P2 LDC.64 R6, c[0x0][0x398] ;  /* 0x0000e600ff06ab82 */ /* 0x000ea20000000a00 */
[----:B------:R-:W-:Y:S02]  /*0190*/  @!P2 IMAD R13, R0, 0x200, R13 ;  /* 0x00000200000da824 */ /* 0x000fe400078e020d */
[----:B0-----:R-:W-:-:S05]  /*01a0*/  @!P3 IMAD.WIDE.U32 R10, R19, 0x4, R10 ;  /* 0x00000004130ab825 */ /* 0x001fca00078e000a */
[----:B-1----:R-:W3:Y:S01]  /*01b0*/  @!P3 LDG.E R14, desc[UR4][R10.64] ;  /* 0x000000040a0eb981 */ /* 0x002ee2000c1e1900 */
[----:B--2---:R-:W-:Y:S01]  /*01c0*/  @!P2 IMAD.WIDE.U32 R6, R13, 0x4, R6 ;  /* 0x000000040d06a825 */ /* 0x004fe200078e0006 */
[----:B------:R-:W-:-:S04]  /*01d0*/  CS2R R12, SRZ ;  /* 0x00000000000c7805 */ /* 0x000fc8000001ff00 */
[----:B------:R-:W2:Y:S04]  /*01e0*/  @!P2 LDG.E R15, desc[UR4][R6.64] ;  /* 0x00000004060fa981 */ /* 0x000ea8000c1e1900 */
[----:B------:R-:W4:Y:S04]  /*01f0*/  @!P0 LDG.E R12, desc[UR4][R4.64] ;  /* 0x00000004040c8981 */ /* 0x000f28000c1e1900 */
[----:B------:R-:W5:Y:S01]  /*0200*/  @!P1 LDG.E R13, desc[UR4][R8.64] ;  /* 0x00000004080d9981 */ /* 0x000f62000c1e1900 */
[----:B------:R-:W-:Y:S01]  /*0210*/  ISETP.GE.AND P0, PT, R3, R2, PT ;  /* 0x000000020300720c */ /* 0x000fe20003f06270 */
[----:B------:R-:W-:Y:S04]  /*0220*/  BSSY.RECONVERGENT B0, `(.L_x_5480) ;  /* 0x000001b000007945 */ /* 0x000fe80003800200 */
[----:B------:R-:W-:Y:S01]  /*0230*/  BSSY.RELIABLE B1, `(.L_x_5481) ;  /* 0x0000013000017945 */ /* 0x000fe20003800100 */
[----:B---3--:R-:W-:-:S02]  /*0240*/  LOP3.LUT R19, R14, 0x80000000, R16, 0xb8, !PT ;  /* 0x800000000e137812 */ /* 0x008fc400078eb810 */
[--C-:B--2---:R-:W-:Y:S02]  /*0250*/  LOP3.LUT R15, R15, 0x80000000, R16.reuse, 0xb8, !PT ;  /* 0x800000000f0f7812 */ /* 0x104fe400078eb810 */
[--C-:B----4-:R-:W-:Y:S02]  /*0260*/  LOP3.LUT R17, R12, 0x80000000, R16.reuse, 0xb8, !PT ;  /* 0x800000000c117812 */ /* 0x110fe400078eb810 */
[----:B-----5:R-:W-:Y:S01]  /*0270*/  LOP3.LUT R13, R13, 0x80000000, R16, 0xb8, !PT ;  /* 0x800000000d0d7812 */ /* 0x020fe200078eb810 */
[----:B------:R-:W-:Y:S06]  /*0280*/  @P0 BRA `(.L_x_5482) ;  /* 0x0000000000340947 */ /* 0x000fec0003800000 */
[----:B------:R-:W0:Y:S01]  /*0290*/  LDC.64 R4, c[0x0][0x390] ;  /* 0x0000e400ff047b82 */ /* 0x000e220000000a00 */
[----:B------:R-:W-:Y:S01]  /*02a0*/  LEA R7, R0, R3, 0x9 ;  /* 0x0000000300077211 */ /* 0x000fe200078e48ff */
[----:B------:R-:W-:-:S05]  /*02b0*/  VIADD R3, R3, 0x80 ;  /* 0x0000008003037836 */ /* 0x000fca0000000000 */
[----:B------:R-:W-:-:S13]  /*02c0*/  ISETP.GE.AND P0, PT, R3, R2, PT ;  /* 0x000000020300720c */ /* 0x000fda0003f06270 */
[----:B------:R-:W-:Y:S05]  /*02d0*/  @P0 BREAK.RELIABLE B1 ;  /* 0x0000000000010942 */ /* 0x000fea0003800100 */
[----:B0-----:R-:W-:-:S05]  /*02e0*/  IMAD.WIDE.U32 R4, R7, 0x4, R4 ;  /* 0x0000000407047825 */ /* 0x001fca00078e0004 */
[----:B------:R0:W-:Y:S01]  /*02f0*/  STG.E desc[UR4][R4.64], R17 ;  /* 0x0000001104007986 */ /* 0x0001e2000c101904 */
[----:B------:R-:W-:Y:S05]  /*0300*/  @P0 BRA `(.L_x_5483) ;  /* 0x0000000000300947 */ /* 0x000fea0003800000 */
[----:B0-----:R-:W0:Y:S01]  /*0310*/  LDC.64 R4, c[0x0][0x390] ;  /* 0x0000e400ff047b82 */ /* 0x001e220000000a00 */
[----:B------:R-:W-:Y:S01]  /*0320*/  LEA R7, R0, R3, 0x9 ;  /* 0x0000000300077211 */ /* 0x000fe200078e48ff */
[----:B------:R-:W-:-:S04]  /*0330*/  VIADD R3, R3, 0x80 ;  /* 0x0000008003037836 */ /* 0x000fc80000000000 */
[----:B0-----:R-:W-:-:S05]  /*0340*/  IMAD.WIDE.U32 R4, R7, 0x4, R4 ;  /* 0x0000000407047825 */ /* 0x001fca00078e0004 */
[----:B------:R0:W-:Y:S02]  /*0350*/  STG.E desc[UR4][R4.64], R13 ;  /* 0x0000000d04007986 */ /* 0x0001e4000c101904 */
.L_x_5482:
[----:B------:R-:W-:Y:S05]  /*0360*/  BSYNC.RELIABLE B1 ;  /* 0x0000000000017941 */ /* 0x000fea0003800100 */
.L_x_5481:
[----:B------:R-:W-:-:S13]  /*0370*/  ISETP.GE.AND P0, PT, R3, R2, PT ;  /* 0x000000020300720c */ /* 0x000fda0003f06270 */
[----:B0-----:R-:W0:Y:S01]  /*0380*/  @!P0 LDC.64 R4, c[0x0][0x390] ;  /* 0x0000e400ff048b82 */ /* 0x001e220000000a00 */
[----:B------:R-:W-:Y:S01]  /*0390*/  @!P0 LEA R7, R0, R3, 0x9 ;  /* 0x0000000300078211 */ /* 0x000fe200078e48ff */
[----:B------:R-:W-:-:S04]  /*03a0*/  @!P0 VIADD R3, R3, 0x80 ;  /* 0x0000008003038836 */ /* 0x000fc80000000000 */
[----:B0-----:R-:W-:-:S05]  /*03b0*/  @!P0 IMAD.WIDE.U32 R4, R7, 0x4, R4 ;  /* 0x0000000407048825 */ /* 0x001fca00078e0004 */
[----:B------:R1:W-:Y:S02]  /*03c0*/  @!P0 STG.E desc[UR4][R4.64], R19 ;  /* 0x0000001304008986 */ /* 0x0003e4000c101904 */
.L_x_5483:
[----:B------:R-:W-:Y:S05]  /*03d0*/  BSYNC.RECONVERGENT B0 ;  /* 0x0000000000007941 */ /* 0x000fea0003800200 */
.L_x_5480:
[----:B------:R-:W-:Y:S05]  /*03e0*/  WARPSYNC.ALL ;  /* 0x0000000000007948 */ /* 0x000fea0003800000 */
[----:B------:R-:W-:-:S13]  /*03f0*/  ISETP.GE.AND P0, PT, R3, R2, PT ;  /* 0x000000020300720c */ /* 0x000fda0003f06270 */
[----:B------:R-:W-:Y:S05]  /*0400*/  @P0 EXIT ;  /* 0x000000000000094d */ /* 0x000fea0003800000 */
[----:B01----:R-:W0:Y:S01]  /*0410*/  LDC.64 R4, c[0x0][0x390] ;  /* 0x0000e400ff047b82 */ /* 0x003e220000000a00 */
[----:B------:R-:W-:-:S05]  /*0420*/  LEA R3, R0, R3, 0x9 ;  /* 0x0000000300037211 */ /* 0x000fca00078e48ff */
[----:B0-----:R-:W-:-:S05]  /*0430*/  IMAD.WIDE.U32 R2, R3, 0x4, R4 ;  /* 0x0000000403027825 */ /* 0x001fca00078e0004 */
[----:B------:R-:W-:Y:S01]  /*0440*/  STG.E desc[UR4][R2.64], R15 ;  /* 0x0000000f02007986 */ /* 0x000fe2000c101904 */
[----:B------:R-:W-:Y:S05]  /*0450*/  EXIT ;  /* 0x000000000000794d */ /* 0x000fea0003800000 */
.L_x_5484:
        /* <DEDUP_REMOVED lines=10> */
.L_x_8032:


//--------------------- .text._ZN2at6native29vectorized_elementwise_kernelILi2ENS0_13BUnaryFunctorIfffZZZNS0_20copysign_kernel_cudaERNS_18TensorIteratorBaseEENKUlvE_clEvENKUlvE0_clEvEUlffE_EESt5arrayIPcLm2EEEEviT0_T1_ --------------------------
	.section	.text._ZN2at6native29vectorized_elementwise_kernelILi2ENS0_13BUnaryFunctorIfffZZZNS0_20copysign_kernel_cudaERNS_18TensorIteratorBaseEENKUlvE_clEvENKUlvE0_clEvEUlffE_EESt5arrayIPcLm2EEEEviT0_T1_,"ax",@progbits
	.align	128
        .global         _ZN2at6native29vectorized_elementwise_kernelILi2ENS0_13BUnaryFunctorIfffZZZNS0_20copysign_kernel_cudaERNS_18TensorIteratorBaseEENKUlvE_clEvENKUlvE0_clEvEUlffE_EESt5arrayIPcLm2EEEEviT0_T1_
        .type           _ZN2at6native29vectorized_elementwise_kernelILi2ENS0_13BUnaryFunctorIfffZZZNS0_20copysign_kernel_cudaERNS_18TensorIteratorBaseEENKUlvE_clEvENKUlvE0_clEvEUlffE_EESt5arrayIPcLm2EEEEviT0_T1_,@function
        .size           _ZN2at6native29vectorized_elementwise_kernelILi2ENS0_13BUnaryFunctorIfffZZZNS0_20copysign_kernel_cudaERNS_18TensorIteratorBaseEENKUlvE_clEvENKUlvE0_clEvEUlffE_EESt5arrayIPcLm2EEEEviT0_T1_,(.L_x_8033 - _ZN2at6native29vectorized_elementwise_kernelILi2ENS0_13BUnaryFunctorIfffZZZNS0_20copysign_kernel_cudaERNS_18TensorIteratorBaseEENKUlvE_clEvENKUlvE0_clEvEUlffE_EESt5arrayIPcLm2EEEEviT0_T1_)
        .other          _ZN2at6native29vectorized_elementwise_kernelILi2ENS0_13BUnaryFunctorIfffZZZNS0_20copysign_kernel_cudaERNS_18TensorIteratorBaseEENKUlvE_clEvENKUlvE0_clEvEUlffE_EESt5arrayIPcLm2EEEEviT0_T1_,@"STO_CUDA_ENTRY STV_DEFAULT"
_ZN2at6native29vectorized_elementwise_kernelILi2ENS0_13BUnaryFunctorIfffZZZNS0_20copysign_kernel_cudaERNS_18TensorIteratorBaseEENKUlvE_clEvENKUlvE0_clEvEUlffE_EESt5arrayIPcLm2EEEEviT0_T1_:
.text._ZN2at6native29vectorized_elementwise_kernelILi2ENS0_13BUnaryFunctorIfffZZZNS0_20copysign_kernel_cudaERNS_18TensorIteratorBaseEENKUlvE_clEvENKUlvE0_clEvEUlffE_EESt5arrayIPcLm2EEEEviT0_T1_:
        /* <DEDUP_REMOVED lines=9> */
[----:B------:R-:W-:Y:S01]  /*0090*/  HFMA2 R18, -RZ, RZ, 0, 0 ;  /* 0x00000000ff127431 */ /* 0x000fe200000001ff */
[----:B0-----:R-:W-:Y:S01]  /*00a0*/  ISETP.GE.U32.AND P6, PT, R25, R16, PT ;  /* 0x000000101900720c */ /* 0x001fe20003fc6070 */
[----:B------:R-:W-:-:S12]  /*00b0*/  IMAD.MOV.U32 R17, RZ, RZ, R25 ;  /* 0x000000ffff117224 */ /* 0x000fd800078e0019 */
[----:B------:R-:W-:Y:S01]  /*00c0*/  @!P6 IADD3 R25, PT, PT, R17, 0x80, RZ ;  /* 0x000000801119e810 */ /* 0x000fe20007ffe0ff */
[----:B------:R-:W0:Y:S01]  /*00d0*/  @!P6 LDC.64 R2, c[0x0][0x398] ;  /* 0x0000e600ff02eb82 */ /* 0x000e220000000a00 */
[----:B------:R-:W-:Y:S02]  /*00e0*/  @!P6 IMAD.IADD R5, R0, 0x1, R17 ;  /* 0x000000010005e824 */ /* 0x000fe400078e0211 */
[----:B------:R-:W-:-:S13]  /*00f0*/  ISETP.GE.U32.AND P5, PT, R25, R16, PT ;  /* 0x000000101900720c */ /* 0x000fda0003fa6070 */
[----:B------:R-:W-:Y:S01]  /*0100*/  @!P5 IMAD.IADD R20, R0, 0x1, R25 ;  /* 0x000000010014d824 */ /* 0x000fe200078e0219 */
[----:B------:R-:W1:Y:S01]  /*0110*/  @!P5 LDC.64 R14, c[0x0][0x398] ;  /* 0x0000e600ff0edb82 */ /* 0x000e620000000a00 */
[----:B------:R-:W-:-:S05]  /*0120*/  @!P5 VIADD R25, R25, 0x80 ;  /* 0x000000801919d836 */ /* 0x000fca0000000000 */
[----:B------:R-:W-:Y:S01]  /*0130*/  ISETP.GE.U32.AND P4, PT, R25, R16, PT ;  /* 0x000000101900720c */ /* 0x000fe20003f86070 */
[----:B0-----:R-:W-:-:S05]  /*0140*/  @!P6 IMAD.WIDE.U32 R2, R5, 0x4, R2 ;  /* 0x000000040502e825 */ /* 0x001fca00078e0002 */
[----:B------:R0:W2:Y:S07]  /*0150*/  @!P6 LDG.E R18, desc[UR4][R2.64] ;  /* 0x000000040212e981 */ /* 0x0000ae000c1e1900 */
[----:B------:R-:W-:Y:S01]  /*0160*/  @!P4 IADD3 R29, PT, PT, R0, R25, RZ ;  /* 0x00000019001dc210 */ /* 0x000fe20007ffe0ff */
[----:B------:R-:W-:Y:S01]  /*0170*/  @!P4 VIADD R25, R25, 0x80 ;  /* 0x000000801919c836 */ /* 0x000fe20000000000 */
[----:B------:R-:W3:Y:S04]  /*0180*/  @!P4 LDC.64 R12, c[0x0][0x398] ;  /* 0x0000e600ff0ccb82 */ /* 0x000ee80000000a00 */
[----:B------:R-:W-:-:S13]  /*0190*/  ISETP.GE.U32.AND P3, PT, R25, R16, PT ;  /* 0x000000101900720c */ /* 0x000fda0003f66070 */
[----:B------:R-:W-:Y:S01]  /*01a0*/  @!P3 IMAD.IADD R27, R0, 0x1, R25 ;  /* 0x00000001001bb824 */ /* 0x000fe200078e0219 */
[----:B------:R-:W-:Y:S01]  /*01b0*/  @!P3 IADD3 R25, PT, PT, R25, 0x80, RZ ;  /* 0x000000801919b810 */ /* 0x000fe20007ffe0ff */
[----:B0-----:R-:W0:Y:S03]  /*01c0*/  @!P3 LDC.64 R2, c[0x0][0x398] ;  /* 0x0000e600ff02bb82 */ /* 0x001e260000000a00 */
[----:B------:R-:W-:-:S13]  /*01d0*/  ISETP.GE.U32.AND P2, PT, R25, R16, PT ;  /* 0x000000101900720c */ /* 0x000fda0003f46070 */
[----:B------:R-:W-:Y:S01]  /*01e0*/  @!P2 IMAD.IADD R23, R0, 0x1, R25 ;  /* 0x000000010017a824 */ /* 0x000fe200078e0219 */
[----:B------:R-:W4:Y:S01]  /*01f0*/  @!P2 LDC.64 R4, c[0x0][0x398] ;  /* 0x0000e600ff04ab82 */ /* 0x000f220000000a00 */
[----:B------:R-:W-:-:S05]  /*0200*/  @!P2 VIADD R25, R25, 0x80 ;  /* 0x000000801919a836 */ /* 0x000fca0000000000 */
[----:B------:R-:W-:-:S13]  /*0210*/  ISETP.GE.U32.AND P1, PT, R25, R16, PT ;  /* 0x000000101900720c */ /* 0x000fda0003f26070 */
[----:B------:R-:W-:Y:S01]  /*0220*/  @!P1 IADD3 R21, PT, PT, R0, R25, RZ ;  /* 0x0000001900159210 */ /* 0x000fe20007ffe0ff */
[----:B------:R-:W-:Y:S01]  /*0230*/  @!P1 VIADD R25, R25, 0x80 ;  /* 0x0000008019199836 */ /* 0x000fe20000000000 */
[----:B------:R-:W5:Y:S04]  /*0240*/  @!P1 LDC.64 R6, c[0x0][0x398] ;  /* 0x0000e600ff069b82 */ /* 0x000f680000000a00 */
[----:B------:R-:W-:-:S13]  /*0250*/  ISETP.GE.U32.AND P0, PT, R25, R16, PT ;  /* 0x000000101900720c */ /* 0x000fda0003f06070 */
[----:B------:R-:W-:Y:S01]  /*0260*/  @!P0 IMAD.IADD R19, R0, 0x1, R25 ;  /* 0x0000000100138824 */ /* 0x000fe200078e0219 */
[----:B------:R-:W0:Y:S01]  /*0270*/  @!P0 LDC.64 R8, c[0x0][0x398] ;  /* 0x0000e600ff088b82 */ /* 0x000e220000000a00 */
[----:B------:R-:W-:-:S05]  /*0280*/  @!P0 VIADD R25, R25, 0x80 ;  /* 0x0000008019198836 */ /* 0x000fca0000000000 */
[----:B------:R-:W-:-:S13]  /*0290*/  ISETP.GE.U32.AND P6, PT, R25, R16, PT ;  /* 0x000000101900720c */ /* 0x000fda0003fc6070 */
[----:B------:R-:W5:Y:S01]  /*02a0*/  @!P6 LDC.64 R10, c[0x0][0x398] ;  /* 0x0000e600ff0aeb82 */ /* 0x000f620000000a00 */
[----:B-1----:R-:W-:Y:S01]  /*02b0*/  @!P5 IMAD.WIDE.U32 R14, R20, 0x4, R14 ;  /* 0x00000004140ed825 */ /* 0x002fe200078e000e */
[----:B------:R-:W-:-:S03]  /*02c0*/  MOV R20, RZ ;  /* 0x000000ff00147202 */ /* 0x000fc60000000f00 */
[----:B------:R-:W-:Y:S02]  /*02d0*/  IMAD.MOV.U32 R22, RZ, RZ, RZ ;  /* 0x000000ffff167224 */ /* 0x000fe400078e00ff */
[----:B---3--:R-:W-:Y:S01]  /*02e0*/  @!P4 IMAD.WIDE.U32 R12, R29, 0x4, R12 ;  /* 0x000000041d0cc825 */ /* 0x008fe200078e000c */
[----:B------:R1:W3:Y:S03]  /*02f0*/  @!P5 LDG.E R20, desc[UR4][R14.64] ;  /* 0x000000040e14d981 */ /* 0x0002e6000c1e1900 */
[----:B------:R-:W-:Y:S01]  /*0300*/  @!P6 IMAD.IADD R29, R0, 0x1, R25 ;  /* 0x00000001001de824 */ /* 0x000fe200078e0219 */
[----:B------:R4:W3:Y:S01]  /*0310*/  @!P4 LDG.E R22, desc[UR4][R12.64] ;  /* 0x000000040c16c981 */ /* 0x0008e2000c1e1900 */
[----:B0-----:R-:W-:Y:S01]  /*0320*/  @!P0 IMAD.WIDE.U32 R24, R19, 0x4, R8 ;  /* 0x0000000413188825 */ /* 0x001fe200078e0008 */
[----:B------:R-:W-:-:S03]  /*0330*/  CS2R R8, SRZ ;  /* 0x0000000000087805 */ /* 0x000fc6000001ff00 */
[----:B------:R-:W-:Y:S02]  /*0340*/  HFMA2 R19, -RZ, RZ, 0, 0 ;  /* 0x00000000ff137431 */ /* 0x000fe400000001ff */
[----:B------:R-:W-:-:S04]  /*0350*/  @!P3 IMAD.WIDE.U32 R2, R27, 0x4, R2 ;  /* 0x000000041b02b825 */ /* 0x000fc800078e0002 */
[----:B-1----:R-:W-:Y:S01]  /*0360*/  IMAD.MOV.U32 R14, RZ, RZ, RZ ;  /* 0x000000ffff0e7224 */ /* 0x002fe200078e00ff */
[----:B------:R-:W3:Y:S01]  /*0370*/  @!P3 LDG.E R9, desc[UR4][R2.64] ;  /* 0x000000040209b981 */ /* 0x000ee2000c1e1900 */
[----:B----4-:R-:W-:Y:S01]  /*0380*/  IMAD.MOV.U32 R12, RZ, RZ, RZ ;  /* 0x000000ffff0c7224 */ /* 0x010fe200078e00ff */
[----:B------:R-:W2:Y:S01]  /*0390*/  LDC R13, c[0x0][0x388] ;  /* 0x0000e200ff0d7b82 */ /* 0x000ea20000000800 */
[----:B------:R-:W-:Y:S02]  /*03a0*/  @!P2 IMAD.WIDE.U32 R4, R23, 0x4, R4 ;  /* 0x000000041704a825 */ /* 0x000fe400078e0004 */
[----:B------:R-:W4:Y:S02]  /*03b0*/  @!P0 LDG.E R14, desc[UR4][R24.64] ;  /* 0x00000004180e8981 */ /* 0x000f24000c1e1900 */
[----:B-----5:R-:W-:Y:S02]  /*03c0*/  @!P1 IMAD.WIDE.U32 R6, R21, 0x4, R6 ;  /* 0x0000000415069825 */ /* 0x020fe400078e0006 */
[----:B------:R-:W5:Y:S02]  /*03d0*/  @!P2 LDG.E R8, desc[UR4][R4.64] ;  /* 0x000000040408a981 */ /* 0x000f64000c1e1900 */
[----:B------:R-:W-:-:S02]  /*03e0*/  @!P6 IMAD.WIDE.U32 R10, R29, 0x4, R10 ;  /* 0x000000041d0ae825 */ /* 0x000fc400078e000a */
[----:B------:R-:W5:Y:S04]  /*03f0*/  @!P1 LDG.E R19, desc[UR4][R6.64] ;  /* 0x0000000406139981 */ /* 0x000f68000c1e1900 */
[----:B------:R-:W5:Y:S01]  /*0400*/  @!P6 LDG.E R12, desc[UR4][R10.64] ;  /* 0x000000040a0ce981 */ /* 0x000f62000c1e1900 */
[----:B------:R-:W-:Y:S01]  /*0410*/  ISETP.GE.U32.AND P0, PT, R17, R16, PT ;  /* 0x000000101100720c */ /* 0x000fe20003f06070 */
[----:B------:R-:W-:Y:S04]  /*0420*/  BSSY.RECONVERGENT B0, `(.L_x_5486) ;  /* 0x000003b000007945 */ /* 0x000fe80003800200 */
[----:B------:R-:W-:Y:S01]  /*0430*/  BSSY.RELIABLE B1, `(.L_x_5487) ;  /* 0x0000033000017945 */ /* 0x000fe20003800100 */
[----:B--2---:R-:W-:-:S02]  /*0440*/  LOP3.LUT R15, R18, 0x80000000, R13, 0xb8, !PT ;  /* 0x80000000120f7812 */ /* 0x004fc400078eb80d */
[--C-:B---3--:R-:W-:Y:S02]  /*0450*/  LOP3.LUT R21, R20, 0x80000000, R13.reuse, 0xb8, !PT ;  /* 0x8000000014157812 */ /* 0x108fe400078eb80d */
[--C-:B------:R-:W-:Y:S02]  /*0460*/  LOP3.LUT R22, R22, 0x80000000, R13.reuse, 0xb8, !PT ;  /* 0x8000000016167812 */ /* 0x100fe400078eb80d */
[--C-:B------:R-:W-:Y:S02]  /*0470*/  LOP3.LUT R9, R9, 0x80000000, R13.reuse, 0xb8, !PT ;  /* 0x8000000009097812 */ /* 0x100fe400078eb80d */
[--C-:B----4-:R-:W-:Y:S02]  /*0480*/  LOP3.LUT R3, R14, 0x80000000, R13.reuse, 0xb8, !PT ;  /* 0x800000000e037812 */ /* 0x110fe400078eb80d */
[--C-:B-----5:R-:W-:Y:S02]  /*0490*/  LOP3.LUT R8, R8, 0x80000000, R13.reuse, 0xb8, !PT ;  /* 0x8000000008087812 */ /* 0x120fe400078eb80d */
[----:B------:R-:W-:-:S02]  /*04a0*/  LOP3.LUT R4, R19, 0x80000000, R13, 0xb8, !PT ;  /* 0x8000000013047812 */ /* 0x000fc400078eb80d */
[----:B------:R-:W-:Y:S01]  /*04b0*/  LOP3.LUT R2, R12, 0x80000000, R13, 0xb8, !PT ;  /* 0x800000000c027812 */ /* 0x000fe200078eb80d */
[----:B------:R-:W-:Y:S06]  /*04c0*/  @P0 BRA `(.L_x_5488) ;  /* 0x0000000000300947 */ /* 0x000fec0003800000 */
[----:B------:R-:W0:Y:S01]  /*04d0*/  LDC.64 R6, c[0x0][0x390] ;  /* 0x0000e400ff067b82 */ /* 0x000e220000000a00 */
[----:B------:R-:W-:Y:S01]  /*04e0*/  IADD3 R5, PT, PT, R0, R17, RZ ;  /* 0x0000001100057210 */ /* 0x000fe20007ffe0ff */
[----:B------:R-:W-:-:S05]  /*04f0*/  VIADD R17, R17, 0x80 ;  /* 0x0000008011117836 */ /* 0x000fca0000000000 */
[----:B------:R-:W-:Y:S01]  /*0500*/  ISETP.GE.U32.AND P0, PT, R17, R16, PT ;  /* 0x000000101100720c */ /* 0x000fe20003f06070 */
[----:B0-----:R-:W-:-:S05]  /*0510*/  IMAD.WIDE.U32 R6, R5, 0x4, R6 ;  /* 0x0000000405067825 */ /* 0x001fca00078e0006 */
[----:B------:R0:W-:Y:S07]  /*0520*/  STG.E desc[UR4][R6.64], R15 ;  /* 0x0000000f06007986 */ /* 0x0001ee000c101904 */
[----:B------:R-:W-:Y:S05]  /*0530*/  @P0 BRA `(.L_x_5489) ;  /* 0x0000000000300947 */ /* 0x000fea0003800000 */
[----:B0-----:R-:W0:Y:S01]  /*0540*/  LDC.64 R6, c[0x0][0x390] ;  /* 0x0000e400ff067b82 */ /* 0x001e220000000a00 */
[----:B------:R-:W-:Y:S01]  /*0550*/  IMAD.IADD R5, R0, 0x1, R17 ;  /* 0x0000000100057824 */ /* 0x000fe200078e0211 */
[----:B------:R-:W-:-:S03]  /*0560*/  IADD3 R17, PT, PT, R17, 0x80, RZ ;  /* 0x0000008011117810 */ /* 0x000fc60007ffe0ff */
[----:B0-----:R-:W-:-:S05]  /*0570*/  IMAD.WIDE.U32 R6, R5, 0x4, R6 ;  /* 0x0000000405067825 */ /* 0x001fca00078e0006 */
[----:B------:R0:W-:Y:S02]  /*0580*/  STG.E desc[UR4][R6.64], R21 ;  /* 0x0000001506007986 */ /* 0x0001e4000c101904 */
.L_x_5488:
[----:B------:R-:W-:-:S13]  /*0590*/  ISETP.GE.U32.AND P0, PT, R17, R16, PT ;  /* 0x000000101100720c */ /* 0x000fda0003f06070 */
[----:B------:R-:W-:Y:S05]  /*05a0*/  @P0 BRA `(.L_x_5490) ;  /* 0x0000000000300947 */ /* 0x000fea0003800000 */
[----:B0-----:R-:W0:Y:S01]  /*05b0*/  LDC.64 R6, c[0x0][0x390] ;  /* 0x0000e400ff067b82 */ /* 0x001e220000000a00 */
[----:B------:R-:W-:Y:S02]  /*05c0*/  IMAD.IADD R5, R0, 0x1, R17 ;  /* 0x0000000100057824 */ /* 0x000fe400078e0211 */
[----:B------:R-:W-:Y:S02]  /*05d0*/  VIADD R17, R17, 0x80 ;  /* 0x0000008011117836 */ /* 0x000fe40000000000 */
[----:B0-----:R-:W-:-:S05]  /*05e0*/  IMAD.WIDE.U32 R6, R5, 0x4, R6 ;  /* 0x0000000405067825 */ /* 0x001fca00078e0006 */
[----:B------:R1:W-:Y:S02]  /*05f0*/  STG.E desc[UR4][R6.64], R22 ;  /* 0x0000001606007986 */ /* 0x0003e4000c101904 */
.L_x_5489:
[----:B------:R-:W-:-:S13]  /*0600*/  ISETP.GE.U32.AND P0, PT, R17, R16, PT ;  /* 0x000000101100720c */ /* 0x000fda0003f06070 */
[----:B------:R-:W-:Y:S05]  /*0610*/  @P0 BRA `(.L_x_5491) ;  /* 0x0000000000300947 */ /* 0x000fea0003800000 */
[----:B01----:R-:W0:Y:S01]  /*0620*/  LDC.64 R6, c[0x0][0x390] ;  /* 0x0000e400ff067b82 */ /* 0x003e220000000a00 */
[----:B------:R-:W-:Y:S01]  /*0630*/  IADD3 R5, PT, PT, R0, R17, RZ ;  /* 0x0000001100057210 */ /* 0x000fe20007ffe0ff */
[----:B------:R-:W-:-:S04]  /*0640*/  VIADD R17, R17, 0x80 ;  /* 0x0000008011117836 */ /* 0x000fc80000000000 */
[----:B0-----:R-:W-:-:S05]  /*0650*/  IMAD.WIDE.U32 R6, R5, 0x4, R6 ;  /* 0x0000000405067825 */ /* 0x001fca00078e0006 */
[----:B------:R1:W-:Y:S02]  /*0660*/  STG.E desc[UR4][R6.64], R9 ;  /* 0x0000000906007986 */ /* 0x0003e4000c101904 */
.L_x_5490:
[----:B------:R-:W-:-:S13]  /*0670*/  ISETP.GE.U32.AND P0, PT, R17, R16, PT ;  /* 0x000000101100720c */ /* 0x000fda0003f06070 */
[----:B------:R-:W-:Y:S05]  /*0680*/  @P0 BRA `(.L_x_5492) ;  /* 0x0000000000340947 */ /* 0x000fea0003800000 */
[----:B01----:R-:W0:Y:S01]  /*0690*/  LDC.64 R6, c[0x0][0x390] ;  /* 0x0000e400ff067b82 */ /* 0x003e220000000a00 */
[----:B------:R-:W-:Y:S01]  /*06a0*/  IMAD.IADD R5, R0, 0x1, R17 ;  /* 0x0000000100057824 */ /* 0x000fe200078e0211 */
[----:B------:R-:W-:-:S03]  /*06b0*/  IADD3 R17, PT, PT, R17, 0x80, RZ ;  /* 0x0000008011117810 */ /* 0x000fc60007ffe0ff */
[----:B0-----:R-:W-:-:S05]  /*06c0*/  IMAD.WIDE.U32 R6, R5, 0x4, R6 ;  /* 0x0000000405067825 */ /* 0x001fca00078e0006 */
[----:B------:R2:W-:Y:S02]  /*06d0*/  STG.E desc[UR4][R6.64], R8 ;  /* 0x0000000806007986 */ /* 0x0005e4000c101904 */
.L_x_5491:
[----:B------:R-:W-:-:S13]  /*06e0*/  ISETP.GE.U32.AND P0, PT, R17, R16, PT ;  /* 0x000000101100720c */ /* 0x000fda0003f06070 */
[----:B------:R-:W-:Y:S05]  /*06f0*/  @P0 BREAK.RELIABLE B1 ;  /* 0x0000000000010942 */ /* 0x000fea0003800100 */
[----:B------:R-:W-:Y:S05]  /*0700*/  @P0 BRA `(.L_x_5493) ;  /* 0x0000000000300947 */ /* 0x000fea0003800000 */
[----:B012---:R-:W0:Y:S01]  /*0710*/  LDC.64 R6, c[0x0][0x390] ;  /* 0x0000e400ff067b82 */ /* 0x007e220000000a00 */
[----:B------:R-:W-:Y:S02]  /*0720*/  IMAD.IADD R5, R0, 0x1, R17 ;  /* 0x0000000100057824 */ /* 0x000fe400078e0211 */
[----:B------:R-:W-:Y:S02]  /*0730*/  VIADD R17, R17, 0x80 ;  /* 0x0000008011117836 */ /* 0x000fe40000000000 */
[----:B0-----:R-:W-:-:S05]  /*0740*/  IMAD.WIDE.U32 R6, R5, 0x4, R6 ;  /* 0x0000000405067825 */ /* 0x001fca00078e0006 */
[----:B------:R2:W-:Y:S02]  /*0750*/  STG.E desc[UR4][R6.64], R4 ;  /* 0x0000000406007986 */ /* 0x0005e4000c101904 */
.L_x_5492:
[----:B------:R-:W-:Y:S05]  /*0760*/  BSYNC.RELIABLE B1 ;  /* 0x0000000000017941 */ /* 0x000fea0003800100 */
.L_x_5487:
[----:B------:R-:W-:-:S13]  /*0770*/  ISETP.GE.U32.AND P0, PT, R17, R16, PT ;  /* 0x000000101100720c */ /* 0x000fda0003f06070 */
[----:B--2---:R-:W2:Y:S01]  /*0780*/  @!P0 LDC.64 R4, c[0x0][0x390] ;  /* 0x0000e400ff048b82 */ /* 0x004ea20000000a00 */
[----:B01----:R-:W-:Y:S01]  /*0790*/  @!P0 IADD3 R7, PT, PT, R0, R17, RZ ;  /* 0x0000001100078210 */ /* 0x003fe20007ffe0ff */
[----:B------:R-:W-:-:S04]  /*07a0*/  @!P0 VIADD R17, R17, 0x80 ;  /* 0x0000008011118836 */ /* 0x000fc80000000000 */
[----:B--2---:R-:W-:-:S05]  /*07b0*/  @!P0 IMAD.WIDE.U32 R4, R7, 0x4, R4 ;  /* 0x0000000407048825 */ /* 0x004fca00078e0004 */
[----:B------:R3:W-:Y:S02]  /*07c0*/  @!P0 STG.E desc[UR4][R4.64], R3 ;  /* 0x0000000304008986 */ /* 0x0007e4000c101904 */
.L_x_5493:
[----:B------:R-:W-:Y:S05]  /*07d0*/  BSYNC.RECONVERGENT B0 ;  /* 0x0000000000007941 */ /* 0x000fea0003800200 */
.L_x_5486:
[----:B------:R-:W-:Y:S05]  /*07e0*/  WARPSYNC.ALL ;  /* 0x0000000000007948 */ /* 0x000fea0003800000 */
[----:B------:R-:W-:-:S13]  /*07f0*/  ISETP.GE.U32.AND P0, PT, R17, R16, PT ;  /* 0x000000101100720c */ /* 0x000fda0003f06070 */
[----:B------:R-:W-:Y:S05]  /*0800*/  @P0 EXIT ;  /* 0x000000000000094d */ /* 0x000fea0003800000 */
[----:B---3--:R-:W3:Y:S01]  /*0810*/  LDC.64 R4, c[0x0][0x390] ;  /* 0x0000e400ff047b82 */ /* 0x008ee20000000a00 */
[----:B------:R-:W-:-:S05]  /*0820*/  IADD3 R17, PT, PT, R0, R17, RZ ;  /* 0x0000001100117210 */ /* 0x000fca0007ffe0ff */
[----:B---3--:R-:W-:-:S05]  /*0830*/  IMAD.WIDE.U32 R4, R17, 0x4, R4 ;  /* 0x0000000411047825 */ /* 0x008fca00078e0004 */
[----:B------:R-:W-:Y:S01]  /*0840*/  STG.E desc[UR4][R4.64], R2 ;  /* 0x0000000204007986 */ /* 0x000fe2000c101904 */
[----:B------:R-:W-:Y:S05]  /*0850*/  EXIT ;  /* 0x000000000000794d */ /* 0x000fea0003800000 */
.L_x_5485:
[----:B------:R-:W0:Y:S01]  /*0860*/  S2R R15, SR_TID.X ;  /* 0x00000000000f7919 */ /* 0x000e220000002100 */
[----:B------:R-:W1:Y:S08]  /*0870*/  LDC.64 R2, c[0x0][0x398] ;  /* 0x0000e600ff027b82 */ /* 0x000e700000000a00 */
[----:B------:R-:W2:Y:S08]  /*0880*/  LDC.64 R4, c[0x0][0x390] ;  /* 0x0000e400ff047b82 */ /* 0x000eb00000000a00 */
[----:B------:R-:W3:Y:S01]  /*0890*/  LDC R14, c[0x0][0x388] ;  /* 0x0000e200ff0e7b82 */ /* 0x000ee20000000800 */
[----:B-1----:R-:W-:-:S04]  /*08a0*/  IMAD.WIDE.U32 R2, R0, 0x4, R2 ;  /* 0x0000000400027825 */ /* 0x002fc800078e0002 */
[----:B0-----:R-:W-:-:S05]  /*08b0*/  IMAD.WIDE.U32 R2, R15, 0x8, R2 ;  /* 0x000000080f027825 */ /* 0x001fca00078e0002 */
[----:B------:R-:W3:Y:S04]  /*08c0*/  LDG.E.64 R6, desc[UR4][R2.64] ;  /* 0x0000000402067981 */ /* 0x000ee8000c1e1b00 */
[----:B------:R-:W4:Y:S04]  /*08d0*/  LDG.E.64 R8, desc[UR4][R2.64+0x400] ;  /* 0x0004000402087981 */ /* 0x000f28000c1e1b00 */
[----:B------:R-:W5:Y:S04]  /*08e0*/  LDG.E.64 R10, desc[UR4][R2.64+0x800] ;  /* 0x00080004020a7981 */ /* 0x000f68000c1e1b00 */
[----:B------:R-:W5:Y:S01]  /*08f0*/  LDG.E.64 R12, desc[UR4][R2.64+0xc00] ;  /* 0x000c0004020c7981 */ /* 0x000f62000c1e1b00 */
[----:B--2---:R-:W-:-:S04]  /*0900*/  IMAD.WIDE.U32 R4, R0, 0x4, R4 ;  /* 0x0000000400047825 */ /* 0x004fc800078e0004 */
[----:B------:R-:W-:Y:S01]  /*0910*/  IMAD.WIDE.U32 R4, R15, 0x8, R4 ;  /* 0x000000080f047825 */ /* 0x000fe200078e0004 */
[--C-:B---3--:R-:W-:Y:S02]  /*0920*/  LOP3.LUT R6, R6, 0x80000000, R14.reuse, 0xb8, !PT ;  /* 0x8000000006067812 */ /* 0x108fe400078eb80e */
[--C-:B------:R-:W-:Y:S02]  /*0930*/  LOP3.LUT R7, R7, 0x80000000, R14.reuse, 0xb8, !PT ;  /* 0x8000000007077812 */ /* 0x100fe400078eb80e */
[--C-:B----4-:R-:W-:Y:S02]  /*0940*/  LOP3.LUT R8, R8, 0x80000000, R14.reuse, 0xb8, !PT ;  /* 0x8000000008087812 */ /* 0x110fe400078eb80e */
[--C-:B------:R-:W-:Y:S01]  /*0950*/  LOP3.LUT R9, R9, 0x80000000, R14.reuse, 0xb8, !PT ;  /* 0x8000000009097812 */ /* 0x100fe200078eb80e */
[----:B------:R-:W-:Y:S01]  /*0960*/  STG.E.64 desc[UR4][R4.64], R6 ;  /* 0x0000000604007986 */ /* 0x000fe2000c101b04 */
[--C-:B-----5:R-:W-:Y:S02]  /*0970*/  LOP3.LUT R10, R10, 0x80000000, R14.reuse, 0xb8, !PT ;  /* 0x800000000a0a7812 */ /* 0x120fe400078eb80e */
[--C-:B------:R-:W-:Y:S01]  /*0980*/  LOP3.LUT R11, R11, 0x80000000, R14.reuse, 0xb8, !PT ;  /* 0x800000000b0b7812 */ /* 0x100fe200078eb80e */
[----:B------:R-:W-:Y:S01]  /*0990*/  STG.E.64 desc[UR4][R4.64+0x400], R8 ;  /* 0x0004000804007986 */ /* 0x000fe2000c101b04 */
[----:B------:R-:W-:-:S02]  /*09a0*/  LOP3.LUT R12, R12, 0x80000000, R14, 0xb8, !PT ;  /* 0x800000000c0c7812 */ /* 0x000fc400078eb80e */
[----:B------:R-:W-:Y:S01]  /*09b0*/  LOP3.LUT R13, R13, 0x80000000, R14, 0xb8, !PT ;  /* 0x800000000d0d7812 */ /* 0x000fe200078eb80e */
[----:B------:R-:W-:Y:S04]  /*09c0*/  STG.E.64 desc[UR4][R4.64+0x800], R10 ;  /* 0x0008000a04007986 */ /* 0x000fe8000c101b04 */
[----:B------:R-:W-:Y:S01]  /*09d0*/  STG.E.64 desc[UR4][R4.64+0xc00], R12 ;  /* 0x000c000c04007986 */ /* 0x000fe2000c101b04 */
[----:B------:R-:W-:Y:S05]  /*09e0*/  EXIT ;  /* 0x000000000000794d */ /* 0x000fea0003800000 */
.L_x_5494:
        /* <DEDUP_REMOVED lines=9> */
.L_x_8033:


//--------------------- .text._ZN2at6native29vectorized_elementwise_kernelILi4ENS0_13BUnaryFunctorIfffZZZNS0_20copysign_kernel_cudaERNS_18TensorIteratorBaseEENKUlvE_clEvENKUlvE0_clEvEUlffE_EESt5arrayIPcLm2EEEEviT0_T1_ --------------------------
	.section	.text._ZN2at6native29vectorized_elementwise_kernelILi4ENS0_13BUnaryFunctorIfffZZZNS0_20copysign_kernel_cudaERNS_18TensorIteratorBaseEENKUlvE_clEvENKUlvE0_clEvEUlffE_EESt5arrayIPcLm2EEEEviT0_T1_,"ax",@progbits
	.align	128
        .global         _ZN2at6native29vectorized_elementwise_kernelILi4ENS0_13BUnaryFunctorIfffZZZNS0_20copysign_kernel_cudaERNS_18TensorIteratorBaseEENKUlvE_clEvENKUlvE0_clEvEUlffE_EESt5arrayIPcLm2EEEEviT0_T1_
        .type           _ZN2at6native29vectorized_elementwise_kernelILi4ENS0_13BUnaryFunctorIfffZZZNS0_20copysign_kernel_cudaERNS_18TensorIteratorBaseEENKUlvE_clEvENKUlvE0_clEvEUlffE_EESt5arrayIPcLm2EEEEviT0_T1_,@function
        .size           _ZN2at6native29vectorized_elementwise_kernelILi4ENS0_13BUnaryFunctorIfffZZZNS0_20copysign_kernel_cudaERNS_18TensorIteratorBaseEENKUlvE_clEvENKUlvE0_clEvEUlffE_EESt5arrayIPcLm2EEEEviT0_T1_,(.L_x_8034 - _ZN2at6native29vectorized_elementwise_kernelILi4ENS0_13BUnaryFunctorIfffZZZNS0_20copysign_kernel_cudaERNS_18TensorIteratorBaseEENKUlvE_clEvENKUlvE0_clEvEUlffE_EESt5arrayIPcLm2EEEEviT0_T1_)
        .other          _ZN2at6native29vectorized_elementwise_kernelILi4ENS0_13BUnaryFunctorIfffZZZNS0_20copysign_kernel_cudaERNS_18TensorIteratorBaseEENKUlvE_clEvENKUlvE0_clEvEUlffE_EESt5arrayIPcLm2EEEEviT0_T1_,@"STO_CUDA_ENTRY STV_DEFAULT"
_ZN2at6native29vectorized_elementwise_kernelILi4ENS0_13BUnaryFunctorIfffZZZNS0_20copysign_kernel_cudaERNS_18TensorIteratorBaseEENKUlvE_clEvENKUlvE0_clEvEUlffE_EESt5arrayIPcLm2EEEEviT0_T1_:
.text._ZN2at6native29vectorized_elementwise_kernelILi4ENS0_13BUnaryFunctorIfffZZZNS0_20copysign_kernel_cudaERNS_18TensorIteratorBaseEENKUlvE_clEvENKUlvE0_clEvEUlffE_EESt5arrayIPcLm2EEEEviT0_T1_:
        /* <DEDUP_REMOVED lines=89> */
.L_x_5498:
[----:B------:R-:W-:-:S13]  /*0590*/  ISETP.GE.U32.AND P0, PT, R17, R16, PT ;  /* 0x000000101100720c */ /* 0x000fda0003f06070 */
[----:B------:R-:W-:Y:S05]  /*05a0*/  @P0 BRA `(.L_x_5500) ;  /* 0x0000000000300947 */ /* 0x000fea0003800000 */
[----:B0-----:R-:W0:Y:S01]  /*05b0*/  LDC.64 R6, c[0x0][0x390] ;  /* 0x0000e400ff067b82 */ /* 0x001e220000000a00 */
[----:B------:R-:W-:Y:S02]  /*05c0*/  IMAD.IADD R5, R0, 0x1, R17 ;  /* 0x0000000100057824 */ /* 0x000fe400078e0211 */
[----:B------:R-:W-:Y:S02]  /*05d0*/  VIADD R17, R17, 0x80 ;  /* 0x0000008011117836 */ /* 0x000fe40000000000 */
[----:B0-----:R-:W-:-:S05]  /*05e0*/  IMAD.WIDE.U32 R6, R5, 0x4, R6 ;  /* 0x0000000405067825 */ /* 0x001fca00078e0006 */
[----:B------:R1:W-:Y:S02]  /*05f0*/  STG.E desc[UR4][R6.64], R22 ;  /* 0x0000001606007986 */ /* 0x0003e4000c101904 */
.L_x_5499:
[----:B------:R-:W-:-:S13]  /*0600*/  ISETP.GE.U32.AND P0, PT, R17, R16, PT ;  /* 0x000000101100720c */ /* 0x000fda0003f06070 */
[----:B------:R-:W-:Y:S05]  /*0610*/  @P0 BRA `(.L_x_5501) ;  /* 0x0000000000300947 */ /* 0x000fea0003800000 */
[----:B01----:R-:W0:Y:S01]  /*0620*/  LDC.64 R6, c[0x0][0x390] ;  /* 0x0000e400ff067b82 */ /* 0x003e220000000a00 */
[----:B------:R-:W-:Y:S01]  /*0630*/  IADD3 R5, PT, PT, R0, R17, RZ ;  /* 0x0000001100057210 */ /* 0x000fe20007ffe0ff */
[----:B------:R-:W-:-:S04]  /*0640*/  VIADD R17, R17, 0x80 ;  /* 0x0000008011117836 */ /* 0x000fc80000000000 */
[----:B0-----:R-:W-:-:S05]  /*0650*/  IMAD.WIDE.U32 R6, R5, 0x4, R6 ;  /* 0x0000000405067825 */ /* 0x001fca00078e0006 */
[----:B------:R1:W-:Y:S02]  /*0660*/  STG.E desc[UR4][R6.64], R9 ;  /* 0x0000000906007986 */ /* 0x0003e4000c101904 */
.L_x_5500:
[----:B------:R-:W-:-:S13]  /*0670*/  ISETP.GE.U32.AND P0, PT, R17, R16, PT ;  /* 0x000000101100720c */ /* 0x000fda0003f06070 */
[----:B------:R-:W-:Y:S05]  /*0680*/  @P0 BRA `(.L_x_5502) ;  /* 0x0000000000340947 */ /* 0x000fea0003800000 */
[----:B01----:R-:W0:Y:S01]  /*0690*/  LDC.64 R6, c[0x0][0x390] ;  /* 0x0000e400ff067b82 */ /* 0x003e220000000a00 */
[----:B------:R-:W-:Y:S01]  /*06a0*/  IMAD.IADD R5, R0, 0x1, R17 ;  /* 0x0000000100057824 */ /* 0x000fe200078e0211 */
[----:B------:R-:W-:-:S03]  /*06b0*/  IADD3 R17, PT, PT, R17, 0x80, RZ ;  /* 0x0000008011117810 */ /* 0x000fc60007ffe0ff */
[----:B0-----:R-:W-:-:S05]  /*06c0*/  IMAD.WIDE.U32 R6, R5, 0x4, R6 ;  /* 0x0000000405067825 */ /* 0x001fca00078e0006 */
[----:B------:R2:W-:Y:S02]  /*06d0*/  STG.E desc[UR4][R6.64], R8 ;  /* 0x0000000806007986 */ /* 0x0005e4000c101904 */
.L_x_5501:
        /* <DEDUP_REMOVED lines=8> */
.L_x_5502:
[----:B------:R-:W-:Y:S05]  /*0760*/  BSYNC.RELIABLE B1 ;  /* 0x0000000000017941 */ /* 0x000fea0003800100 */
.L_x_5497:
[----:B------:R-:W-:-:S13]  /*0770*/  ISETP.GE.U32.AND P0, PT, R17, R16, PT ;  /* 0x000000101100720c */ /* 0x000fda0003f06070 */
[----:B--2---:R-:W2:Y:S01]  /*0780*/  @!P0 LDC.64 R4, c[0x0][0x390] ;  /* 0x0000e400ff048b82 */ /* 0x004ea20000000a00 */
[----:B01----:R-:W-:Y:S01]  /*0790*/  @!P0 IADD3 R7, PT, PT, R0, R17, RZ ;  /* 0x0000001100078210 */ /* 0x003fe20007ffe0ff */
[----:B------:R-:W-:-:S04]  /*07a0*/  @!P0 VIADD R17, R17, 0x80 ;  /* 0x0000008011118836 */ /* 0x000fc80000000000 */
[----:B--2---:R-:W-:-:S05]  /*07b0*/  @!P0 IMAD.WIDE.U32 R4, R7, 0x4, R4 ;  /* 0x0000000407048825 */ /* 0x004fca00078e0004 */
[----:B------:R3:W-:Y:S02]  /*07c0*/  @!P0 STG.E desc[UR4][R4.64], R3 ;  /* 0x0000000304008986 */ /* 0x0007e4000c101904 */
.L_x_5503:
[----:B------:R-:W-:Y:S05]  /*07d0*/  BSYNC.RECONVERGENT B0 ;  /* 0x0000000000007941 */ /* 0x000fea0003800200 */
.L_x_5496:
        /* <DEDUP_REMOVED lines=8> */
.L_x_5495:
[----:B------:R-:W0:Y:S01]  /*0860*/  S2R R15, SR_TID.X ;  /* 0x00000000000f7919 */ /* 0x000e220000002100 */
[----:B------:R-:W1:Y:S08]  /*0870*/  LDC.64 R2, c[0x0][0x398] ;  /* 0x0000e600ff027b82 */ /* 0x000e700000000a00 */
[----:B------:R-:W2:Y:S08]  /*0880*/  LDC.64 R12, c[0x0][0x390] ;  /* 0x0000e400ff0c7b82 */ /* 0x000eb00000000a00 */
[----:B------:R-:W3:Y:S01]  /*0890*/  LDC R14, c[0x0][0x388] ;  /* 0x0000e200ff0e7b82 */ /* 0x000ee20000000800 */
[----:B-1----:R-:W-:-:S04]  /*08a0*/  IMAD.WIDE.U32 R2, R0, 0x4, R2 ;  /* 0x0000000400027825 */ /* 0x002fc800078e0002 */
[----:B0-----:R-:W-:-:S05]  /*08b0*/  IMAD.WIDE.U32 R2, R15, 0x10, R2 ;  /* 0x000000100f027825 */ /* 0x001fca00078e0002 */
[----:B------:R-:W3:Y:S04]  /*08c0*/  LDG.E.128 R4, desc[UR4][R2.64] ;  /* 0x0000000402047981 */ /* 0x000ee8000c1e1d00 */
[----:B------:R-:W4:Y:S01]  /*08d0*/  LDG.E.128 R8, desc[UR4][R2.64+0x800] ;  /* 0x0008000402087981 */ /* 0x000f22000c1e1d00 */
[----:B--2---:R-:W-:-:S04]  /*08e0*/  IMAD.WIDE.U32 R12, R0, 0x4, R12 ;  /* 0x00000004000c7825 */ /* 0x004fc800078e000c */
[----:B------:R-:W-:Y:S01]  /*08f0*/  IMAD.WIDE.U32 R12, R15, 0x10, R12 ;  /* 0x000000100f0c7825 */ /* 0x000fe200078e000c */
[--C-:B---3--:R-:W-:Y:S02]  /*0900*/  LOP3.LUT R4, R4, 0x80000000, R14.reuse, 0xb8, !PT ;  /* 0x8000000004047812 */ /* 0x108fe400078eb80e */
[--C-:B------:R-:W-:Y:S02]  /*0910*/  LOP3.LUT R5, R5, 0x80000000, R14.reuse, 0xb8, !PT ;  /* 0x8000000005057812 */ /* 0x100fe400078eb80e */
[--C-:B------:R-:W-:Y:S02]  /*0920*/  LOP3.LUT R6, R6, 0x80000000, R14.reuse, 0xb8, !PT ;  /* 0x8000000006067812 */ /* 0x100fe400078eb80e */
[--C-:B------:R-:W-:Y:S02]  /*0930*/  LOP3.LUT R7, R7, 0x80000000, R14.reuse, 0xb8, !PT ;  /* 0x8000000007077812 */ /* 0x100fe400078eb80e */
[--C-:B----4-:R-:W-:Y:S02]  /*0940*/  LOP3.LUT R8, R8, 0x80000000, R14.reuse, 0xb8, !PT ;  /* 0x8000000008087812 */ /* 0x110fe400078eb80e */
[--C-:B------:R-:W-:Y:S01]  /*0950*/  LOP3.LUT R9, R9, 0x80000000, R14.reuse, 0xb8, !PT ;  /* 0x8000000009097812 */ /* 0x100fe200078eb80e */
[----:B------:R-:W-:Y:S01]  /*0960*/  STG.E.128 desc[UR4][R12.64], R4 ;  /* 0x000000040c007986 */ /* 0x000fe2000c101d04 */
[----:B------:R-:W-:-:S02]  /*0970*/  LOP3.LUT R10, R10, 0x80000000, R14, 0xb8, !PT ;  /* 0x800000000a0a7812 */ /* 0x000fc400078eb80e */
[----:B------:R-:W-:-:S05]  /*0980*/  LOP3.LUT R11, R11, 0x80000000, R14, 0xb8, !PT ;  /* 0x800000000b0b7812 */ /* 0x000fca00078eb80e */
[----:B------:R-:W-:Y:S01]  /*0990*/  STG.E.128 desc[UR4][R12.64+0x800], R8 ;  /* 0x000800080c007986 */ /* 0x000fe2000c101d04 */
[----:B------:R-:W-:Y:S05]  /*09a0*/  EXIT ;  /* 0x000000000000794d */ /* 0x000fea0003800000 */
.L_x_5504:
        /* <DEDUP_REMOVED lines=13> */
.L_x_8034:


//--------------------- .text._ZN2at6native29vectorized_elementwise_kernelILi8ENS0_13BUnaryFunctorIfffZZZNS0_20copysign_kernel_cudaERNS_18TensorIteratorBaseEENKUlvE_clEvENKUlvE0_clEvEUlffE_EESt5arrayIPcLm2EEEEviT0_T1_ --------------------------
	.section	.text._ZN2at6native29vectorized_elementwise_kernelILi8ENS0_13BUnaryFunctorIfffZZZNS0_20copysign_kernel_cudaERNS_18TensorIteratorBaseEENKUlvE_clEvENKUlvE0_clEvEUlffE_EESt5arrayIPcLm2EEEEviT0_T1_,"ax",@progbits
	.align	128
        .global         _ZN2at6native29vectorized_elementwise_kernelILi8ENS0_13BUnaryFunctorIfffZZZNS0_20copysign_kernel_cudaERNS_18TensorIteratorBaseEENKUlvE_clEvENKUlvE0_clEvEUlffE_EESt5arrayIPcLm2EEEEviT0_T1_
        .type           _ZN2at6native29vectorized_elementwise_kernelILi8ENS0_13BUnaryFunctorIfffZZZNS0_20copysign_kernel_cudaERNS_18TensorIteratorBaseEENKUlvE_clEvENKUlvE0_clEvEUlffE_EESt5arrayIPcLm2EEEEviT0_T1_,@function
        .size           _ZN2at6native29vectorized_elementwise_kernelILi8ENS0_13BUnaryFunctorIfffZZZNS0_20copysign_kernel_cudaERNS_18TensorIteratorBaseEENKUlvE_clEvENKUlvE0_clEvEUlffE_EESt5arrayIPcLm2EEEEviT0_T1_,(.L_x_8035 - _ZN2at6native29vectorized_elementwise_kernelILi8ENS0_13BUnaryFunctorIfffZZZNS0_20copysign_kernel_cudaERNS_18TensorIteratorBaseEENKUlvE_clEvENKUlvE0_clEvEUlffE_EESt5arrayIPcLm2EEEEviT0_T1_)
        .other          _ZN2at6native29vectorized_elementwise_kernelILi8ENS0_13BUnaryFunctorIfffZZZNS0_20copysign_kernel_cudaERNS_18TensorIteratorBaseEENKUlvE_clEvENKUlvE0_clEvEUlffE_EESt5arrayIPcLm2EEEEviT0_T1_,@"STO_CUDA_ENTRY STV_DEFAULT"
_ZN2at6native29vectorized_elementwise_kernelILi8ENS0_13BUnaryFunctorIfffZZZNS0_20copysign_kernel_cudaERNS_18TensorIteratorBaseEENKUlvE_clEvENKUlvE0_clEvEUlffE_EESt5arrayIPcLm2EEEEviT0_T1_:
.text._ZN2at6native29vectorized_elementwise_kernelILi8ENS0_13BUnaryFunctorIfffZZZNS0_20copysign_kernel_cudaERNS_18TensorIteratorBaseEENKUlvE_clEvENKUlvE0_clEvEUlffE_EESt5arrayIPcLm2EEEEviT0_T1_:
[----:B------:R-:W-:Y:S01]  /*0000*/  LDC R1, c[0x0][0x37c] ;  /* 0x0000df00ff017b82 */ /* 0x000fe20000000800 */
[----:B------:R-:W-:Y:S05]  /*0010*/  EXIT ;  /* 0x000000000000794d */ /* 0x000fea0003800000 */
.L_x_5505:
        /* <DEDUP_REMOVED lines=14> */
.L_x_8035:


//--------------------- .text._ZN2at6native18elementwise_kernelILi128ELi4EZNS0_15gpu_kernel_implINS0_13AUnaryFunctorIfffZZZNS0_20copysign_kernel_cudaERNS_18TensorIteratorBaseEENKUlvE_clEvENKUlvE0_clEvEUlffE_EEEEvS5_RKT_EUliE_EEviT1_ --------------------------
	.section	.text._ZN2at6native18elementwise_kernelILi128ELi4EZNS0_15gpu_kernel_implINS0_13AUnaryFunctorIfffZZZNS0_20copysign_kernel_cudaERNS_18TensorIteratorBaseEENKUlvE_clEvENKUlvE0_clEvEUlffE_EEEEvS5_RKT_EUliE_EEviT1_,"ax",@progbits
	.align	128
        .global         _ZN2at6native18elementwise_kernelILi128ELi4EZNS0_15gpu_kernel_implINS0_13AUnaryFunctorIfffZZZNS0_20copysign_kernel_cudaERNS_18TensorIteratorBaseEENKUlvE_clEvENKUlvE0_clEvEUlffE_EEEEvS5_RKT_EUliE_EEviT1_
        .type           _ZN2at6native18elementwise_kernelILi128ELi4EZNS0_15gpu_kernel_implINS0_13AUnaryFunctorIfffZZZNS0_20copysign_kernel_cudaERNS_18TensorIteratorBaseEENKUlvE_clEvENKUlvE0_clEvEUlffE_EEEEvS5_RKT_EUliE_EEviT1_,@function
        .size           _ZN2at6native18elementwise_kernelILi128ELi4EZNS0_15gpu_kernel_implINS0_13AUnaryFunctorIfffZZZNS0_20copysign_kernel_cudaERNS_18TensorIteratorBaseEENKUlvE_clEvENKUlvE0_clEvEUlffE_EEEEvS5_RKT_EUliE_EEviT1_,(.L_x_8036 - _ZN2at6native18elementwise_kernelILi128ELi4EZNS0_15gpu_kernel_implINS0_13AUnaryFunctorIfffZZZNS0_20copysign_kernel_cudaERNS_18TensorIteratorBaseEENKUlvE_clEvENKUlvE0_clEvEUlffE_EEEEvS5_RKT_EUliE_EEviT1_)
        .other          _ZN2at6native18elementwise_kernelILi128ELi4EZNS0_15gpu_kernel_implINS0_13AUnaryFunctorIfffZZZNS0_20copysign_kernel_cudaERNS_18TensorIteratorBaseEENKUlvE_clEvENKUlvE0_clEvEUlffE_EEEEvS5_RKT_EUliE_EEviT1_,@"STO_CUDA_ENTRY STV_DEFAULT"
_ZN2at6native18elementwise_kernelILi128ELi4EZNS0_15gpu_kernel_implINS0_13AUnaryFunctorIfffZZZNS0_20copysign_kernel_cudaERNS_18TensorIteratorBaseEENKUlvE_clEvENKUlvE0_clEvEUlffE_EEEEvS5_RKT_EUliE_EEviT1_:
.text._ZN2at6native18elementwise_kernelILi128ELi4EZNS0_15gpu_kernel_implINS0_13AUnaryFunctorIfffZZZNS0_20copysign_kernel_cudaERNS_18TensorIteratorBaseEENKUlvE_clEvENKUlvE0_clEvEUlffE_EEEEvS5_RKT_EUliE_EEviT1_:
        /* <DEDUP_REMOVED lines=319> */
.L_x_5508:
        /* <DEDUP_REMOVED lines=18> */
.L_x_5513:
[----:B------:R-:W2:Y:S02]  /*1510*/  LDG.E.U8 R2, desc[UR36][R2.64] ;  /* 0x0000002402027981 */ /* 0x000ea4000c1e1100 */
[----:B--2---:R-:W-:Y:S01]  /*1520*/  I2FP.F32.U32 R4, R2 ;  /* 0x0000000200047245 */ /* 0x004fe20000201000 */
[----:B------:R-:W-:Y:S06]  /*1530*/  BRA `(.L_x_5515) ;  /* 0x0000000c00447947 */ /* 0x000fec0003800000 */
.L_x_5512:
        /* <DEDUP_REMOVED lines=9> */
.L_x_5517:
[----:B------:R-:W2:Y:S02]  /*15d0*/  LDG.E R2, desc[UR36][R2.64] ;  /* 0x0000002402027981 */ /* 0x000ea4000c1e1900 */
[----:B--2---:R-:W-:Y:S01]  /*15e0*/  I2FP.F32.S32 R4, R2 ;  /* 0x0000000200047245 */ /* 0x004fe20000201400 */
[----:B------:R-:W-:Y:S06]  /*15f0*/  BRA `(.L_x_5515) ;  /* 0x0000000c00147947 */ /* 0x000fec0003800000 */
.L_x_5516:
[----:B------:R-:W2:Y:S02]  /*1600*/  LDG.E.U16 R2, desc[UR36][R2.64] ;  /* 0x0000002402027981 */ /* 0x000ea4000c1e1500 */
[----:B--2---:R2:W3:Y:S01]  /*1610*/  I2F.S16 R4, R2 ;  /* 0x0000000200047306 */ /* 0x0044e20000101400 */
[----:B------:R-:W-:Y:S05]  /*1620*/  BRA `(.L_x_5515) ;  /* 0x0000000c00087947 */ /* 0x000fea0003800000 */
.L_x_5511:
        /* <DEDUP_REMOVED lines=8> */
.L_x_5519:
[----:B------:R-:W2:Y:S02]  /*16b0*/  LDG.E.U16 R2, desc[UR36][R2.64] ;  /* 0x0000002402027981 */ /* 0x000ea4000c1e1500 */
[----:B--2---:R-:W-:Y:S01]  /*16c0*/  HADD2.F32 R4, -RZ, R2.H0_H0 ;  /* 0x20000002ff047230 */ /* 0x004fe20000004100 */
[----:B------:R-:W-:Y:S06]  /*16d0*/  BRA `(.L_x_5515) ;  /* 0x0000000800dc7947 */ /* 0x000fec0003800000 */
.L_x_5518:
        /* <DEDUP_REMOVED lines=8> */
.L_x_5521:
[----:B------:R-:W2:Y:S02]  /*1760*/  LDG.E.U16 R2, desc[UR36][R2.64] ;  /* 0x0000002402027981 */ /* 0x000ea4000c1e1500 */
[----:B--2---:R-:W-:Y:S01]  /*1770*/  HADD2.F32 R4, -RZ, R2.H0_H0 ;  /* 0x20000002ff047230 */ /* 0x004fe20000004100 */
[----:B------:R-:W-:Y:S06]  /*1780*/  BRA `(.L_x_5515) ;  /* 0x0000000800b07947 */ /* 0x000fec0003800000 */
.L_x_5520:
        /* <DEDUP_REMOVED lines=11> */
.L_x_5510:
        /* <DEDUP_REMOVED lines=12> */
.L_x_5524:
        /* <DEDUP_REMOVED lines=11> */
.L_x_5523:
        /* <DEDUP_REMOVED lines=25> */
.L_x_5526:
        /* <DEDUP_REMOVED lines=12> */
.L_x_5525:
[----:B------:R-:W2:Y:S02]  /*1c00*/  LDG.E.U16 R2, desc[UR36][R2.64] ;  /* 0x0000002402027981 */ /* 0x000ea4000c1e1500 */
[----:B--2---:R-:W-:Y:S01]  /*1c10*/  SHF.L.U32 R4, R2, 0x10, RZ ;  /* 0x0000001002047819 */ /* 0x004fe200000006ff */
[----:B------:R-:W-:Y:S06]  /*1c20*/  BRA `(.L_x_5515) ;  /* 0x0000000400887947 */ /* 0x000fec0003800000 */
.L_x_5522:
        /* <DEDUP_REMOVED lines=11> */
.L_x_5529:
        /* <DEDUP_REMOVED lines=20> */
.L_x_5531:
[----:B------:R-:W-:Y:S05]  /*1e20*/  BSYNC.RECONVERGENT B0 ;  /* 0x0000000000007941 */ /* 0x000fea0003800200 */
.L_x_5530:
[----:B------:R-:W-:Y:S01]  /*1e30*/  IMAD.SHL.U32 R0, R0, 0x100000, RZ ;  /* 0x0010000000007824 */ /* 0x000fe200078e00ff */
[----:B------:R-:W-:-:S04]  /*1e40*/  LEA R2, R2, 0x3b800000, 0x17 ;  /* 0x3b80000002027811 */ /* 0x000fc800078eb8ff */
[----:B------:R-:W-:Y:S01]  /*1e50*/  LOP3.LUT R4, R2, R0, R7, 0xfe, !PT ;  /* 0x0000000002047212 */ /* 0x000fe200078efe07 */
[----:B------:R-:W-:Y:S06]  /*1e60*/  BRA `(.L_x_5515) ;  /* 0x0000000000f87947 */ /* 0x000fec0003800000 */
.L_x_5528:
        /* <DEDUP_REMOVED lines=20> */
.L_x_5533:
[----:B------:R-:W-:Y:S05]  /*1fb0*/  BSYNC.RECONVERGENT B0 ;  /* 0x0000000000007941 */ /* 0x000fea0003800200 */
.L_x_5532:
[----:B------:R-:W-:Y:S01]  /*1fc0*/  IMAD.SHL.U32 R0, R0, 0x200000, RZ ;  /* 0x0020000000007824 */ /* 0x000fe200078e00ff */
[----:B------:R-:W-:-:S04]  /*1fd0*/  LEA R2, R2, 0x37800000, 0x17 ;  /* 0x3780000002027811 */ /* 0x000fc800078eb8ff */
[----:B------:R-:W-:Y:S01]  /*1fe0*/  LOP3.LUT R4, R2, R0, R7, 0xfe, !PT ;  /* 0x0000000002047212 */ /* 0x000fe200078efe07 */
[----:B------:R-:W-:Y:S06]  /*1ff0*/  BRA `(.L_x_5515) ;  /* 0x0000000000947947 */ /* 0x000fec0003800000 */
.L_x_5527:
[----:B------:R-:W-:-:S09]  /*2000*/  UISETP.NE.AND UP0, UPT, UR4, 0x1c, UPT ;  /* 0x0000001c0400788c */ /* 0x000fd2000bf05270 */
[----:B------:R-:W-:Y:S05]  /*2010*/  BRA.U !UP0, `(.L_x_5534) ;  /* 0x0000000108847547 */ /* 0x000fea000b800000 */
[----:B------:R-:W-:-:S09]  /*2020*/  UISETP.NE.AND UP0, UPT, UR4, 0x1d, UPT ;  /* 0x0000001d0400788c */ /* 0x000fd2000bf05270 */
[----:B------:R-:W-:Y:S05]  /*2030*/  BRA.U !UP0, `(.L_x_5535) ;  /* 0x0000000108707547 */ /* 0x000fea000b800000 */
[----:B------:R-:W-:-:S09]  /*2040*/  UISETP.NE.AND UP0, UPT, UR4, 0x2c, UPT ;  /* 0x0000002c0400788c */ /* 0x000fd2000bf05270 */
[----:B------:R-:W-:Y:S05]  /*2050*/  BRA.U !UP0, `(.L_x_5536) ;  /* 0x0000000108487547 */ /* 0x000fea000b800000 */
.L_x_5514:
        /* <DEDUP_REMOVED lines=16> */
.L_x_5537:
[----:B------:R-:W-:Y:S01]  /*2160*/  IMAD.MOV.U32 R4, RZ, RZ, RZ ;  /* 0x000000ffff047224 */ /* 0x000fe200078e00ff */
[----:B------:R-:W-:Y:S06]  /*2170*/  BRA `(.L_x_5515) ;  /* 0x0000000000347947 */ /* 0x000fec0003800000 */
.L_x_5536:
        /* <DEDUP_REMOVED lines=8> */
.L_x_5535:
[----:B------:R-:W2:Y:S02]  /*2200*/  LDG.E.64 R2, desc[UR36][R2.64] ;  /* 0x0000002402027981 */ /* 0x000ea4000c1e1b00 */
[----:B--2---:R0:W1:Y:S02]  /*2210*/  I2F.U64 R4, R2 ;  /* 0x0000000200047312 */ /* 0x0040640000301000 */
[----:B01----:R-:W-:Y:S05]  /*2220*/  BRA `(.L_x_5515) ;  /* 0x0000000000087947 */ /* 0x003fea0003800000 */
.L_x_5534:
[----:B------:R-:W2:Y:S02]  /*2230*/  LDG.E R2, desc[UR36][R2.64] ;  /* 0x0000002402027981 */ /* 0x000ea4000c1e1900 */
[----:B--2---:R-:W-:-:S07]  /*2240*/  I2FP.F32.U32 R4, R2 ;  /* 0x0000000200047245 */ /* 0x004fce0000201000 */
.L_x_5515:
[----:B------:R-:W-:Y:S05]  /*2250*/  BSYNC.RECONVERGENT B6 ;  /* 0x0000000000067941 */ /* 0x000fea0003800200 */
.L_x_5509:
        /* <DEDUP_REMOVED lines=19> */
.L_x_5541:
[----:B------:R-:W0:Y:S02]  /*2390*/  F2I.S64.TRUNC R4, R4 ;  /* 0x0000000400047311 */ /* 0x000e24000020d900 */
[----:B0-----:R-:W-:-:S05]  /*23a0*/  IMAD.MOV.U32 R7, RZ, RZ, R4 ;  /* 0x000000ffff077224 */ /* 0x001fca00078e0004 */
[----:B------:R0:W-:Y:S01]  /*23b0*/  STG.E.U8 desc[UR36][R2.64], R7 ;  /* 0x0000000702007986 */ /* 0x0001e2000c101124 */
[----:B------:R-:W-:Y:S05]  /*23c0*/  BRA `(.L_x_5543) ;  /* 0x0000000c002c7947 */ /* 0x000fea0003800000 */
.L_x_5540:
        /* <DEDUP_REMOVED lines=9> */
.L_x_5545:
[----:B------:R-:W0:Y:S02]  /*2460*/  F2I.FTZ.TRUNC.NTZ R5, R4 ;  /* 0x0000000400057305 */ /* 0x000e24000021f100 */
[----:B0-----:R0:W-:Y:S01]  /*2470*/  STG.E desc[UR36][R2.64], R5 ;  /* 0x0000000502007986 */ /* 0x0011e2000c101924 */
[----:B------:R-:W-:Y:S05]  /*2480*/  BRA `(.L_x_5543) ;  /* 0x0000000800fc7947 */ /* 0x000fea0003800000 */
.L_x_5544:
[----:B------:R-:W0:Y:S02]  /*2490*/  F2I.FTZ.TRUNC.NTZ R5, R4 ;  /* 0x0000000400057305 */ /* 0x000e24000021f100 */
[----:B0-----:R0:W-:Y:S01]  /*24a0*/  STG.E.U16 desc[UR36][R2.64], R5 ;  /* 0x0000000502007986 */ /* 0x0011e2000c101524 */
[----:B------:R-:W-:Y:S05]  /*24b0*/  BRA `(.L_x_5543) ;  /* 0x0000000800f07947 */ /* 0x000fea0003800000 */
.L_x_5539:
        /* <DEDUP_REMOVED lines=8> */
.L_x_5547:
[----:B------:R-:W-:-:S05]  /*2540*/  F2FP.F16.F32.PACK_AB R4, RZ, R4 ;  /* 0x00000004ff04723e */ /* 0x000fca00000000ff */
[----:B------:R0:W-:Y:S01]  /*2550*/  STG.E.U16 desc[UR36][R2.64], R4 ;  /* 0x0000000402007986 */ /* 0x0001e2000c101524 */
[----:B------:R-:W-:Y:S05]  /*2560*/  BRA `(.L_x_5543) ;  /* 0x0000000800c47947 */ /* 0x000fea0003800000 */
.L_x_5546:
        /* <DEDUP_REMOVED lines=9> */
.L_x_5549:
[----:B------:R-:W-:-:S04]  /*2600*/  F2FP.F16.F32.PACK_AB R5, RZ, R4 ;  /* 0x00000004ff05723e */ /* 0x000fc800000000ff */
[----:B------:R-:W-:-:S05]  /*2610*/  PRMT R5, R5, 0x5410, RZ ;  /* 0x0000541005057816 */ /* 0x000fca00000000ff */
[----:B------:R0:W-:Y:S01]  /*2620*/  STG.E desc[UR36][R2.64], R5 ;  /* 0x0000000502007986 */ /* 0x0001e2000c101924 */
[----:B------:R-:W-:Y:S05]  /*2630*/  BRA `(.L_x_5543) ;  /* 0x0000000800907947 */ /* 0x000fea0003800000 */
.L_x_5548:
[----:B------:R-:W-:-:S06]  /*2640*/  FMUL.FTZ R4, R4, 1 ;  /* 0x3f80000004047820 */ /* 0x000fcc0000410000 */
[----:B------:R-:W0:Y:S02]  /*2650*/  F2F.F64.F32 R4, R4 ;  /* 0x0000000400047310 */ /* 0x000e240000201800 */
[----:B0-----:R0:W-:Y:S01]  /*2660*/  STG.E.64 desc[UR36][R2.64], R4 ;  /* 0x0000000402007986 */ /* 0x0011e2000c101b24 */
[----:B------:R-:W-:Y:S05]  /*2670*/  BRA `(.L_x_5543) ;  /* 0x0000000800807947 */ /* 0x000fea0003800000 */
.L_x_5538:
        /* <DEDUP_REMOVED lines=12> */
.L_x_5552:
[----:B------:R-:W-:Y:S01]  /*2740*/  FMUL.FTZ R4, R4, 1 ;  /* 0x3f80000004047820 */ /* 0x000fe20000410000 */
[----:B------:R-:W-:-:S05]  /*2750*/  CS2R R6, SRZ ;  /* 0x0000000000067805 */ /* 0x000fca000001ff00 */
[----:B------:R-:W0:Y:S02]  /*2760*/  F2F.F64.F32 R4, R4 ;  /* 0x0000000400047310 */ /* 0x000e240000201800 */
[----:B0-----:R0:W-:Y:S01]  /*2770*/  STG.E.128 desc[UR36][R2.64], R4 ;  /* 0x0000000402007986 */ /* 0x0011e2000c101d24 */
[----:B------:R-:W-:Y:S05]  /*2780*/  BRA `(.L_x_5543) ;  /* 0x00000008003c7947 */ /* 0x000fea0003800000 */
.L_x_5551:
        /* <DEDUP_REMOVED lines=18> */
.L_x_5556:
[----:B------:R-:W-:Y:S05]  /*28b0*/  BSYNC.RECONVERGENT B0 ;  /* 0x0000000000007941 */ /* 0x000fea0003800200 */
.L_x_5555:
[----:B------:R-:W-:-:S05]  /*28c0*/  LOP3.LUT R7, R0, 0x80, R7, 0xf8, !PT ;  /* 0x0000008000077812 */ /* 0x000fca00078ef807 */
[----:B------:R0:W-:Y:S01]  /*28d0*/  STG.E.U8 desc[UR36][R2.64], R7 ;  /* 0x0000000702007986 */ /* 0x0001e2000c101124 */
[----:B------:R-:W-:Y:S05]  /*28e0*/  BRA `(.L_x_5543) ;  /* 0x0000000400e47947 */ /* 0x000fea0003800000 */
.L_x_5554:
        /* <DEDUP_REMOVED lines=14> */
.L_x_5558:
[----:B------:R-:W-:Y:S05]  /*29d0*/  BSYNC.RECONVERGENT B0 ;  /* 0x0000000000007941 */ /* 0x000fea0003800200 */
.L_x_5557:
[----:B------:R-:W-:-:S05]  /*29e0*/  LOP3.LUT R5, R0, 0x80, R7, 0xf8, !PT ;  /* 0x0000008000057812 */ /* 0x000fca00078ef807 */
[----:B------:R0:W-:Y:S01]  /*29f0*/  STG.E.U8 desc[UR36][R2.64], R5 ;  /* 0x0000000502007986 */ /* 0x0001e2000c101124 */
[----:B------:R-:W-:Y:S05]  /*2a00*/  BRA `(.L_x_5543) ;  /* 0x00000004009c7947 */ /* 0x000fea0003800000 */
.L_x_5553:
[----:B------:R-:W-:-:S05]  /*2a10*/  F2FP.BF16.F32.PACK_AB R4, RZ, R4 ;  /* 0x00000004ff04723e */ /* 0x000fca00000010ff */
[----:B------:R0:W-:Y:S01]  /*2a20*/  STG.E.U16 desc[UR36][R2.64], R4 ;  /* 0x0000000402007986 */ /* 0x0001e2000c101524 */
[----:B------:R-:W-:Y:S05]  /*2a30*/  BRA `(.L_x_5543) ;  /* 0x0000000400907947 */ /* 0x000fea0003800000 */
.L_x_5550:
        /* <DEDUP_REMOVED lines=11> */
.L_x_5561:
        /* <DEDUP_REMOVED lines=12> */
.L_x_5564:
[----:B------:R-:W-:-:S04]  /*2bb0*/  SHF.R.U32.HI R0, RZ, 0x14, R4 ;  /* 0x00000014ff007819 */ /* 0x000fc80000011604 */
[----:B------:R-:W-:-:S04]  /*2bc0*/  LOP3.LUT R5, R0, 0x1, RZ, 0xc0, !PT ;  /* 0x0000000100057812 */ /* 0x000fc800078ec0ff */
[----:B------:R-:W-:-:S04]  /*2bd0*/  IADD3 R0, PT, PT, R4, 0x487ffff, R5 ;  /* 0x0487ffff04007810 */ /* 0x000fc80007ffe005 */
[----:B------:R-:W-:-:S04]  /*2be0*/  SHF.R.U32.HI R0, RZ, 0x14, R0 ;  /* 0x00000014ff007819 */ /* 0x000fc80000011600 */
[----:B------:R-:W-:-:S07]  /*2bf0*/  LOP3.LUT R5, R0, 0xff, RZ, 0xc0, !PT ;  /* 0x000000ff00057812 */ /* 0x000fce00078ec0ff */
.L_x_5565:
[----:B------:R-:W-:-:S04]  /*2c00*/  SHF.R.U32.HI R4, RZ, 0x18, R4 ;  /* 0x00000018ff047819 */ /* 0x000fc80000011604 */
[----:B------:R-:W-:-:S04]  /*2c10*/  LOP3.LUT R5, R5, 0x80, R4, 0xf8, !PT ;  /* 0x0000008005057812 */ /* 0x000fc800078ef804 */
[----:B------:R-:W-:-:S07]  /*2c20*/  PRMT R0, R5, 0x7610, R0 ;  /* 0x0000761005007816 */ /* 0x000fce0000000000 */
.L_x_5563:
[----:B------:R-:W-:Y:S05]  /*2c30*/  BSYNC.RECONVERGENT B0 ;  /* 0x0000000000007941 */ /* 0x000fea0003800200 */
.L_x_5562:
[----:B------:R4:W-:Y:S01]  /*2c40*/  STG.E.U8 desc[UR36][R2.64], R0 ;  /* 0x0000000002007986 */ /* 0x0009e2000c101124 */
[----:B------:R-:W-:Y:S05]  /*2c50*/  BRA `(.L_x_5543) ;  /* 0x0000000400087947 */ /* 0x000fea0003800000 */
.L_x_5560:
        /* <DEDUP_REMOVED lines=12> */
.L_x_5568:
[----:B------:R-:W-:-:S04]  /*2d20*/  SHF.R.U32.HI R0, RZ, 0x15, R4 ;  /* 0x00000015ff007819 */ /* 0x000fc80000011604 */
[----:B------:R-:W-:-:S04]  /*2d30*/  LOP3.LUT R5, R0, 0x1, RZ, 0xc0, !PT ;  /* 0x0000000100057812 */ /* 0x000fc800078ec0ff */
[----:B------:R-:W-:-:S04]  /*2d40*/  IADD3 R0, PT, PT, R4, 0x88fffff, R5 ;  /* 0x088fffff04007810 */ /* 0x000fc80007ffe005 */
[----:B------:R-:W-:-:S04]  /*2d50*/  SHF.R.U32.HI R0, RZ, 0x15, R0 ;  /* 0x00000015ff007819 */ /* 0x000fc80000011600 */
[----:B------:R-:W-:-:S07]  /*2d60*/  LOP3.LUT R5, R0, 0xff, RZ, 0xc0, !PT ;  /* 0x000000ff00057812 */ /* 0x000fce00078ec0ff */
.L_x_5569:
[----:B------:R-:W-:-:S04]  /*2d70*/  SHF.R.U32.HI R4, RZ, 0x18, R4 ;  /* 0x00000018ff047819 */ /* 0x000fc80000011604 */
[----:B------:R-:W-:-:S04]  /*2d80*/  LOP3.LUT R5, R5, 0x80, R4, 0xf8, !PT ;  /* 0x0000008005057812 */ /* 0x000fc800078ef804 */
[----:B------:R-:W-:-:S07]  /*2d90*/  PRMT R0, R5, 0x7610, R0 ;  /* 0x0000761005007816 */ /* 0x000fce0000000000 */
.L_x_5567:
[----:B------:R-:W-:Y:S05]  /*2da0*/  BSYNC.RECONVERGENT B0 ;  /* 0x0000000000007941 */ /* 0x000fea0003800200 */
.L_x_5566:
[----:B------:R3:W-:Y:S01]  /*2db0*/  STG.E.U8 desc[UR36][R2.64], R0 ;  /* 0x0000000002007986 */ /* 0x0007e2000c101124 */
[----:B------:R-:W-:Y:S05]  /*2dc0*/  BRA `(.L_x_5543) ;  /* 0x0000000000ac7947 */ /* 0x000fea0003800000 */
.L_x_5559:
[----:B------:R-:W-:-:S09]  /*2dd0*/  UISETP.NE.AND UP0, UPT, UR4, 0x1c, UPT ;  /* 0x0000001c0400788c */ /* 0x000fd2000bf05270 */
[----:B------:R-:W-:Y:S05]  /*2de0*/  BRA.U !UP0, `(.L_x_5570) ;  /* 0x00000001089c7547 */ /* 0x000fea000b800000 */
[----:B------:R-:W-:-:S09]  /*2df0*/  UISETP.NE.AND UP0, UPT, UR4, 0x1d, UPT ;  /* 0x0000001d0400788c */ /* 0x000fd2000bf05270 */
[----:B------:R-:W-:Y:S05]  /*2e00*/  BRA.U !UP0, `(.L_x_5571) ;  /* 0x0000000108887547 */ /* 0x000fea000b800000 */
[----:B------:R-:W-:-:S09]  /*2e10*/  UISETP.NE.AND UP0, UPT, UR4, 0x2c, UPT ;  /* 0x0000002c0400788c */ /* 0x000fd2000bf05270 */
[----:B------:R-:W-:Y:S05]  /*2e20*/  BRA.U !UP0, `(.L_x_5572) ;  /* 0x0000000108447547 */ /* 0x000fea000b800000 */
.L_x_5542:
        /* <DEDUP_REMOVED lines=16> */
.L_x_5573:
[----:B------:R-:W-:Y:S05]  /*2f30*/  BRA `(.L_x_5543) ;  /* 0x0000000000507947 */ /* 0x000fea0003800000 */
.L_x_5572:
        /* <DEDUP_REMOVED lines=15> */
.L_x_5571:
[----:B------:R-:W0:Y:S02]  /*3030*/  F2I.U64.TRUNC R4, R4 ;  /* 0x0000000400047311 */ /* 0x000e24000020d800 */
[----:B0-----:R1:W-:Y:S01]  /*3040*/  STG.E.64 desc[UR36][R2.64], R4 ;  /* 0x0000000402007986 */ /* 0x0013e2000c101b24 */
[----:B------:R-:W-:Y:S05]  /*3050*/  BRA `(.L_x_5543) ;  /* 0x0000000000087947 */ /* 0x000fea0003800000 */
.L_x_5570:
[----:B------:R-:W0:Y:S02]  /*3060*/  F2I.FTZ.U32.TRUNC.NTZ R5, R4 ;  /* 0x0000000400057305 */ /* 0x000e24000021f000 */
[----:B0-----:R0:W-:Y:S02]  /*3070*/  STG.E desc[UR36][R2.64], R5 ;  /* 0x0000000502007986 */ /* 0x0011e4000c101924 */
.L_x_5543:
[----:B------:R-:W-:-:S07]  /*3080*/  VIADD R17, R17, 0x80 ;  /* 0x0000008011117836 */ /* 0x000fce0000000000 */
.L_x_5507:
[----:B------:R-:W-:Y:S05]  /*3090*/  BSYNC.RECONVERGENT B7 ;  /* 0x0000000000077941 */ /* 0x000fea0003800200 */
.L_x_5506:
        /* <DEDUP_REMOVED lines=307> */
.L_x_5576:
        /* <DEDUP_REMOVED lines=18> */
.L_x_5581:
[----:B------:R-:W2:Y:S02]  /*44f0*/  LDG.E.U8 R2, desc[UR36][R2.64] ;  /* 0x0000002402027981 */ /* 0x000ea4000c1e1100 */
[----:B--2---:R-:W-:Y:S01]  /*4500*/  I2FP.F32.U32 R4, R2 ;  /* 0x0000000200047245 */ /* 0x004fe20000201000 */
[----:B------:R-:W-:Y:S06]  /*4510*/  BRA `(.L_x_5583) ;  /* 0x0000000c00447947 */ /* 0x000fec0003800000 */
.L_x_5580:
        /* <DEDUP_REMOVED lines=9> */
.L_x_5585:
[----:B------:R-:W2:Y:S02]  /*45b0*/  LDG.E R2, desc[UR36][R2.64] ;  /* 0x0000002402027981 */ /* 0x000ea4000c1e1900 */
[----:B--2---:R-:W-:Y:S01]  /*45c0*/  I2FP.F32.S32 R4, R2 ;  /* 0x0000000200047245 */ /* 0x004fe20000201400 */
[----:B------:R-:W-:Y:S06]  /*45d0*/  BRA `(.L_x_5583) ;  /* 0x0000000c00147947 */ /* 0x000fec0003800000 */
.L_x_5584:
[----:B------:R-:W2:Y:S02]  /*45e0*/  LDG.E.U16 R2, desc[UR36][R2.64] ;  /* 0x0000002402027981 */ /* 0x000ea4000c1e1500 */
[----:B--2---:R2:W3:Y:S01]  /*45f0*/  I2F.S16 R4, R2 ;  /* 0x0000000200047306 */ /* 0x0044e20000101400 */
[----:B------:R-:W-:Y:S05]  /*4600*/  BRA `(.L_x_5583) ;  /* 0x0000000c00087947 */ /* 0x000fea0003800000 */
.L_x_5579:
        /* <DEDUP_REMOVED lines=8> */
.L_x_5587:
[----:B------:R-:W2:Y:S02]  /*4690*/  LDG.E.U16 R2, desc[UR36][R2.64] ;  /* 0x0000002402027981 */ /* 0x000ea4000c1e1500 */
[----:B--2---:R-:W-:Y:S01]  /*46a0*/  HADD2.F32 R4, -RZ, R2.H0_H0 ;  /* 0x20000002ff047230 */ /* 0x004fe20000004100 */
[----:B------:R-:W-:Y:S06]  /*46b0*/  BRA `(.L_x_5583) ;  /* 0x0000000800dc7947 */ /* 0x000fec0003800000 */
.L_x_5586:
        /* <DEDUP_REMOVED lines=8> */
.L_x_5589:
[----:B------:R-:W2:Y:S02]  /*4740*/  LDG.E.U16 R2, desc[UR36][R2.64] ;  /* 0x0000002402027981 */ /* 0x000ea4000c1e1500 */
[----:B--2---:R-:W-:Y:S01]  /*4750*/  HADD2.F32 R4, -RZ, R2.H0_H0 ;  /* 0x20000002ff047230 */ /* 0x004fe20000004100 */
[----:B------:R-:W-:Y:S06]  /*4760*/  BRA `(.L_x_5583) ;  /* 0x0000000800b07947 */ /* 0x000fec0003800000 */
.L_x_5588:
        /* <DEDUP_REMOVED lines=11> */
.L_x_5578:
        /* <DEDUP_REMOVED lines=12> */
.L_x_5592:
        /* <DEDUP_REMOVED lines=11> */
.L_x_5591:
        /* <DEDUP_REMOVED lines=25> */
.L_x_5594:
        /* <DEDUP_REMOVED lines=12> */
.L_x_5593:
[----:B------:R-:W2:Y:S02]  /*4be0*/  LDG.E.U16 R2, desc[UR36][R2.64] ;  /* 0x0000002402027981 */ /* 0x000ea4000c1e1500 */
[----:B--2---:R-:W-:Y:S01]  /*4bf0*/  IMAD.U32 R4, R2, 0x10000, RZ ;  /* 0x0001000002047824 */ /* 0x004fe200078e00ff */
[----:B------:R-:W-:Y:S06]  /*4c00*/  BRA `(.L_x_5583) ;  /* 0x0000000400887947 */ /* 0x000fec0003800000 */
.L_x_5590:
        /* <DEDUP_REMOVED lines=11> */
.L_x_5597:
        /* <DEDUP_REMOVED lines=20> */
.L_x_5599:
[----:B------:R-:W-:Y:S05]  /*4e00*/  BSYNC.RECONVERGENT B0 ;  /* 0x0000000000007941 */ /* 0x000fea0003800200 */
.L_x_5598:
[----:B------:R-:W-:Y:S01]  /*4e10*/  IMAD.SHL.U32 R0, R0, 0x100000, RZ ;  /* 0x0010000000007824 */ /* 0x000fe200078e00ff */
[----:B------:R-:W-:-:S04]  /*4e20*/  LEA R2, R2, 0x3b800000, 0x17 ;  /* 0x3b80000002027811 */ /* 0x000fc800078eb8ff */
[----:B------:R-:W-:Y:S01]  /*4e30*/  LOP3.LUT R4, R2, R0, R7, 0xfe, !PT ;  /* 0x0000000002047212 */ /* 0x000fe200078efe07 */
[----:B------:R-:W-:Y:S06]  /*4e40*/  BRA `(.L_x_5583) ;  /* 0x0000000000f87947 */ /* 0x000fec0003800000 */
.L_x_5596:
        /* <DEDUP_REMOVED lines=20> */
.L_x_5601:
[----:B------:R-:W-:Y:S05]  /*4f90*/  BSYNC.RECONVERGENT B0 ;  /* 0x0000000000007941 */ /* 0x000fea0003800200 */
.L_x_5600:
[----:B------:R-:W-:Y:S02]  /*4fa0*/  SHF.L.U32 R0, R0, 0x15, RZ ;  /* 0x0000001500007819 */ /* 0x000fe400000006ff */
[----:B------:R-:W-:-:S04]  /*4fb0*/  LEA R2, R2, 0x37800000, 0x17 ;  /* 0x3780000002027811 */ /* 0x000fc800078eb8ff */
[----:B------:R-:W-:Y:S01]  /*4fc0*/  LOP3.LUT R4, R2, R0, R7, 0xfe, !PT ;  /* 0x0000000002047212 */ /* 0x000fe200078efe07 */
[----:B------:R-:W-:Y:S06]  /*4fd0*/  BRA `(.L_x_5583) ;  /* 0x0000000000947947 */ /* 0x000fec0003800000 */
.L_x_5595:
        /* <DEDUP_REMOVED lines=14> */
.L_x_5582:
        /* <DEDUP_REMOVED lines=16> */
.L_x_5604:
[----:B------:R-:W-:Y:S01]  /*51c0*/  IMAD.MOV.U32 R4, RZ, RZ, RZ ;  /* 0x000000ffff047224 */ /* 0x000fe200078e00ff */
[----:B------:R-:W-:Y:S06]  /*51d0*/  BRA `(.L_x_5583) ;  /* 0x0000000000147947 */ /* 0x000fec0003800000 */
.L_x_5603:
[----:B------:R-:W2:Y:S02]  /*51e0*/  LDG.E.64 R2, desc[UR36][R2.64] ;  /* 0x0000002402027981 */ /* 0x000ea4000c1e1b00 */
[----:B--2---:R0:W1:Y:S02]  /*51f0*/  I2F.U64 R4, R2 ;  /* 0x0000000200047312 */ /* 0x0040640000301000 */
[----:B01----:R-:W-:Y:S05]  /*5200*/  BRA `(.L_x_5583) ;  /* 0x0000000000087947 */ /* 0x003fea0003800000 */
.L_x_5602:
[----:B------:R-:W2:Y:S02]  /*5210*/  LDG.E R2, desc[UR36][R2.64] ;  /* 0x0000002402027981 */ /* 0x000ea4000c1e1900 */
[----:B--2---:R-:W-:-:S07]  /*5220*/  I2FP.F32.U32 R4, R2 ;  /* 0x0000000200047245 */ /* 0x004fce0000201000 */
.L_x_5583:
[----:B------:R-:W-:Y:S05]  /*5230*/  BSYNC.RECONVERGENT B6 ;  /* 0x0000000000067941 */ /* 0x000fea0003800200 */
.L_x_5577:
        /* <DEDUP_REMOVED lines=19> */
.L_x_5608:
[----:B------:R-:W0:Y:S02]  /*5370*/  F2I.S64.TRUNC R4, R4 ;  /* 0x0000000400047311 */ /* 0x000e24000020d900 */
[----:B0-----:R-:W-:-:S05]  /*5380*/  MOV R7, R4 ;  /* 0x0000000400077202 */ /* 0x001fca0000000f00 */
[----:B------:R3:W-:Y:S01]  /*5390*/  STG.E.U8 desc[UR36][R2.64], R7 ;  /* 0x0000000702007986 */ /* 0x0007e2000c101124 */
[----:B------:R-:W-:Y:S05]  /*53a0*/  BRA `(.L_x_5610) ;  /* 0x0000000c00287947 */ /* 0x000fea0003800000 */
.L_x_5607:
        /* <DEDUP_REMOVED lines=9> */
.L_x_5612:
[----:B------:R-:W0:Y:S02]  /*5440*/  F2I.FTZ.TRUNC.NTZ R5, R4 ;  /* 0x0000000400057305 */ /* 0x000e24000021f100 */
[----:B0-----:R2:W-:Y:S01]  /*5450*/  STG.E desc[UR36][R2.64], R5 ;  /* 0x0000000502007986 */ /* 0x0015e2000c101924 */
[----:B------:R-:W-:Y:S05]  /*5460*/  BRA `(.L_x_5610) ;  /* 0x0000000800f87947 */ /* 0x000fea0003800000 */
.L_x_5611:
[----:B------:R-:W0:Y:S02]  /*5470*/  F2I.FTZ.TRUNC.NTZ R5, R4 ;  /* 0x0000000400057305 */ /* 0x000e24000021f100 */
[----:B0-----:R0:W-:Y:S01]  /*5480*/  STG.E.U16 desc[UR36][R2.64], R5 ;  /* 0x0000000502007986 */ /* 0x0011e2000c101524 */
[----:B------:R-:W-:Y:S05]  /*5490*/  BRA `(.L_x_5610) ;  /* 0x0000000800ec7947 */ /* 0x000fea0003800000 */
.L_x_5606:
        /* <DEDUP_REMOVED lines=8> */
.L_x_5614:
[----:B------:R-:W-:-:S05]  /*5520*/  F2FP.F16.F32.PACK_AB R4, RZ, R4 ;  /* 0x00000004ff04723e */ /* 0x000fca00000000ff */
[----:B------:R0:W-:Y:S01]  /*5530*/  STG.E.U16 desc[UR36][R2.64], R4 ;  /* 0x0000000402007986 */ /* 0x0001e2000c101524 */
[----:B------:R-:W-:Y:S05]  /*5540*/  BRA `(.L_x_5610) ;  /* 0x0000000800c07947 */ /* 0x000fea0003800000 */
.L_x_5613:
        /* <DEDUP_REMOVED lines=9> */
.L_x_5616:
[----:B------:R-:W-:-:S04]  /*55e0*/  F2FP.F16.F32.PACK_AB R5, RZ, R4 ;  /* 0x00000004ff05723e */ /* 0x000fc800000000ff */
[----:B------:R-:W-:-:S05]  /*55f0*/  PRMT R5, R5, 0x5410, RZ ;  /* 0x0000541005057816 */ /* 0x000fca00000000ff */
[----:B------:R0:W-:Y:S01]  /*5600*/  STG.E desc[UR36][R2.64], R5 ;  /* 0x0000000502007986 */ /* 0x0001e2000c101924 */
[----:B------:R-:W-:Y:S05]  /*5610*/  BRA `(.L_x_5610) ;  /* 0x00000008008c7947 */ /* 0x000fea0003800000 */
.L_x_5615:
[----:B------:R-:W-:-:S06]  /*5620*/  FMUL.FTZ R4, R4, 1 ;  /* 0x3f80000004047820 */ /* 0x000fcc0000410000 */
[----:B------:R-:W0:Y:S02]  /*5630*/  F2F.F64.F32 R4, R4 ;  /* 0x0000000400047310 */ /* 0x000e240000201800 */
[----:B0-----:R0:W-:Y:S01]  /*5640*/  STG.E.64 desc[UR36][R2.64], R4 ;  /* 0x0000000402007986 */ /* 0x0011e2000c101b24 */
[----:B------:R-:W-:Y:S05]  /*5650*/  BRA `(.L_x_5610) ;  /* 0x00000008007c7947 */ /* 0x000fea0003800000 */
.L_x_5605:
        /* <DEDUP_REMOVED lines=13> */
.L_x_5620:
        /* <DEDUP_REMOVED lines=16> */
.L_x_5623:
[----:B------:R-:W-:-:S04]  /*5830*/  SHF.R.U32.HI R4, RZ, 0x18, R4 ;  /* 0x00000018ff047819 */ /* 0x000fc80000011604 */
[----:B------:R-:W-:-:S04]  /*5840*/  LOP3.LUT R4, R5, 0x80, R4, 0xf8, !PT ;  /* 0x0000008005047812 */ /* 0x000fc800078ef804 */
[----:B------:R-:W-:-:S07]  /*5850*/  PRMT R0, R4, 0x7610, R0 ;  /* 0x0000761004007816 */ /* 0x000fce0000000000 */
.L_x_5622:
[----:B------:R-:W-:Y:S05]  /*5860*/  BSYNC.RECONVERGENT B0 ;  /* 0x0000000000007941 */ /* 0x000fea0003800200 */
.L_x_5621:
[----:B------:R0:W-:Y:S01]  /*5870*/  STG.E.U8 desc[UR36][R2.64], R0 ;  /* 0x0000000002007986 */ /* 0x0001e2000c101124 */
[----:B------:R-:W-:Y:S05]  /*5880*/  BRA `(.L_x_5610) ;  /* 0x0000000400f07947 */ /* 0x000fea0003800000 */
.L_x_5619:
        /* <DEDUP_REMOVED lines=16> */
.L_x_5626:
[----:B------:R-:W-:-:S04]  /*5990*/  SHF.R.U32.HI R4, RZ, 0x18, R4 ;  /* 0x00000018ff047819 */ /* 0x000fc80000011604 */
[----:B------:R-:W-:-:S04]  /*59a0*/  LOP3.LUT R5, R5, 0x80, R4, 0xf8, !PT ;  /* 0x0000008005057812 */ /* 0x000fc800078ef804 */
[----:B------:R-:W-:-:S07]  /*59b0*/  PRMT R0, R5, 0x7610, R0 ;  /* 0x0000761005007816 */ /* 0x000fce0000000000 */
.L_x_5625:
[----:B------:R-:W-:Y:S05]  /*59c0*/  BSYNC.RECONVERGENT B0 ;  /* 0x0000000000007941 */ /* 0x000fea0003800200 */
.L_x_5624:
[----:B------:R0:W-:Y:S01]  /*59d0*/  STG.E.U8 desc[UR36][R2.64], R0 ;  /* 0x0000000002007986 */ /* 0x0001e2000c101124 */
[----:B------:R-:W-:Y:S05]  /*59e0*/  BRA `(.L_x_5610) ;  /* 0x0000000400987947 */ /* 0x000fea0003800000 */
.L_x_5618:
        /* <DEDUP_REMOVED lines=21> */
.L_x_5628:
[----:B------:R-:W0:Y:S02]  /*5b40*/  F2I.U64.TRUNC R4, R4 ;  /* 0x0000000400047311 */ /* 0x000e24000020d800 */
[----:B0-----:R0:W-:Y:S01]  /*5b50*/  STG.E.64 desc[UR36][R2.64], R4 ;  /* 0x0000000402007986 */ /* 0x0011e2000c101b24 */
[----:B------:R-:W-:Y:S05]  /*5b60*/  BRA `(.L_x_5610) ;  /* 0x0000000400387947 */ /* 0x000fea0003800000 */
.L_x_5627:
[----:B------:R-:W0:Y:S02]  /*5b70*/  F2I.FTZ.U32.TRUNC.NTZ R5, R4 ;  /* 0x0000000400057305 */ /* 0x000e24000021f000 */
[----:B0-----:R0:W-:Y:S01]  /*5b80*/  STG.E desc[UR36][R2.64], R5 ;  /* 0x0000000502007986 */ /* 0x0011e2000c101924 */
[----:B------:R-:W-:Y:S05]  /*5b90*/  BRA `(.L_x_5610) ;  /* 0x00000004002c7947 */ /* 0x000fea0003800000 */
.L_x_5617:
        /* <DEDUP_REMOVED lines=10> */
.L_x_5630:
[----:B------:R-:W-:Y:S01]  /*5c40*/  FMUL.FTZ R4, R4, 1 ;  /* 0x3f80000004047820 */ /* 0x000fe20000410000 */
[----:B------:R-:W-:-:S05]  /*5c50*/  CS2R R6, SRZ ;  /* 0x0000000000067805 */ /* 0x000fca000001ff00 */
[----:B------:R-:W0:Y:S02]  /*5c60*/  F2F.F64.F32 R4, R4 ;  /* 0x0000000400047310 */ /* 0x000e240000201800 */
[----:B0-----:R0:W-:Y:S01]  /*5c70*/  STG.E.128 desc[UR36][R2.64], R4 ;  /* 0x0000000402007986 */ /* 0x0011e2000c101d24 */
[----:B------:R-:W-:Y:S05]  /*5c80*/  BRA `(.L_x_5610) ;  /* 0x0000000000f07947 */ /* 0x000fea0003800000 */
.L_x_5629:
[----:B------:R-:W-:-:S09]  /*5c90*/  UISETP.NE.AND UP0, UPT, UR4, 0xf, UPT ;  /* 0x0000000f0400788c */ /* 0x000fd2000bf05270 */
[----:B------:R-:W-:Y:S05]  /*5ca0*/  BRA.U !UP0, `(.L_x_5631) ;  /* 0x0000000108e07547 */ /* 0x000fea000b800000 */
[----:B------:R-:W-:-:S09]  /*5cb0*/  UISETP.NE.AND UP0, UPT, UR4, 0x17, UPT ;  /* 0x000000170400788c */ /* 0x000fd2000bf05270 */
[----:B------:R-:W-:Y:S05]  /*5cc0*/  BRA.U !UP0, `(.L_x_5632) ;  /* 0x00000001088c7547 */ /* 0x000fea000b800000 */
[----:B------:R-:W-:-:S09]  /*5cd0*/  UISETP.NE.AND UP0, UPT, UR4, 0x18, UPT ;  /* 0x000000180400788c */ /* 0x000fd2000bf05270 */
[----:B------:R-:W-:Y:S05]  /*5ce0*/  BRA.U !UP0, `(.L_x_5633) ;  /* 0x0000000108447547 */ /* 0x000fea000b800000 */
.L_x_5609:
        /* <DEDUP_REMOVED lines=16> */
.L_x_5634:
[----:B------:R-:W-:Y:S05]  /*5df0*/  BRA `(.L_x_5610) ;  /* 0x0000000000947947 */ /* 0x000fea0003800000 */
.L_x_5633:
        /* <DEDUP_REMOVED lines=12> */
.L_x_5636:
[----:B------:R-:W-:Y:S05]  /*5ec0*/  BSYNC.RECONVERGENT B0 ;  /* 0x0000000000007941 */ /* 0x000fea0003800200 */
.L_x_5635:
[----:B------:R-:W-:-:S05]  /*5ed0*/  LOP3.LUT R5, R0, 0x80, R7, 0xf8, !PT ;  /* 0x0000008000057812 */ /* 0x000fca00078ef807 */
[----:B------:R0:W-:Y:S01]  /*5ee0*/  STG.E.U8 desc[UR36][R2.64], R5 ;  /* 0x0000000502007986 */ /* 0x0001e2000c101124 */
[----:B------:R-:W-:Y:S05]  /*5ef0*/  BRA `(.L_x_5610) ;  /* 0x0000000000547947 */ /* 0x000fea0003800000 */
.L_x_5632:
        /* <DEDUP_REMOVED lines=11> */
.L_x_5638:
[----:B------:R-:W-:Y:S02]  /*5fb0*/  ISETP.GT.U32.AND P0, PT, R6, 0x7f800000, PT ;  /* 0x7f8000000600780c */ /* 0x000fe40003f04070 */
[----:B------:R-:W-:-:S04]  /*5fc0*/  MOV R0, 0x7f ;  /* 0x0000007f00007802 */ /* 0x000fc80000000f00 */
[----:B------:R-:W-:-:S07]  /*5fd0*/  SEL R0, R0, 0x7c, P0 ;  /* 0x0000007c00007807 */ /* 0x000fce0000000000 */
.L_x_5639:
[----:B------:R-:W-:Y:S05]  /*5fe0*/  BSYNC.RECONVERGENT B0 ;  /* 0x0000000000007941 */ /* 0x000fea0003800200 */
.L_x_5637:
[----:B------:R-:W-:-:S04]  /*5ff0*/  SHF.R.U32.HI R5, RZ, 0x18, R4 ;  /* 0x00000018ff057819 */ /* 0x000fc80000011604 */
[----:B------:R-:W-:-:S05]  /*6000*/  LOP3.LUT R5, R0, 0x80, R5, 0xf8, !PT ;  /* 0x0000008000057812 */ /* 0x000fca00078ef805 */
[----:B------:R0:W-:Y:S01]  /*6010*/  STG.E.U8 desc[UR36][R2.64], R5 ;  /* 0x0000000502007986 */ /* 0x0001e2000c101124 */
[----:B------:R-:W-:Y:S05]  /*6020*/  BRA `(.L_x_5610) ;  /* 0x0000000000087947 */ /* 0x000fea0003800000 */
.L_x_5631:
[----:B------:R-:W-:-:S05]  /*6030*/  F2FP.BF16.F32.PACK_AB R4, RZ, R4 ;  /* 0x00000004ff04723e */ /* 0x000fca00000010ff */
[----:B------:R0:W-:Y:S02]  /*6040*/  STG.E.U16 desc[UR36][R2.64], R4 ;  /* 0x0000000402007986 */ /* 0x0001e4000c101524 */
.L_x_5610:
[----:B------:R-:W-:-:S07]  /*6050*/  VIADD R17, R17, 0x80 ;  /* 0x0000008011117836 */ /* 0x000fce0000000000 */
.L_x_5575:
[----:B------:R-:W-:Y:S05]  /*6060*/  BSYNC.RECONVERGENT B7 ;  /* 0x0000000000077941 */ /* 0x000fea0003800200 */
.L_x_5574:
        /* <DEDUP_REMOVED lines=307> */
.L_x_5642:
        /* <DEDUP_REMOVED lines=18> */
.L_x_5647:
[----:B------:R-:W2:Y:S02]  /*74c0*/  LDG.E.U8 R2, desc[UR36][R2.64] ;  /* 0x0000002402027981 */ /* 0x000ea4000c1e1100 */
[----:B--2---:R-:W-:Y:S01]  /*74d0*/  I2FP.F32.U32 R4, R2 ;  /* 0x0000000200047245 */ /* 0x004fe20000201000 */
[----:B------:R-:W-:Y:S06]  /*74e0*/  BRA `(.L_x_5649) ;  /* 0x0000000c00447947 */ /* 0x000fec0003800000 */
.L_x_5646:
        /* <DEDUP_REMOVED lines=9> */
.L_x_5651:
[----:B------:R-:W2:Y:S02]  /*7580*/  LDG.E R2, desc[UR36][R2.64] ;  /* 0x0000002402027981 */ /* 0x000ea4000c1e1900 */
[----:B--2---:R-:W-:Y:S01]  /*7590*/  I2FP.F32.S32 R4, R2 ;  /* 0x0000000200047245 */ /* 0x004fe20000201400 */
[----:B------:R-:W-:Y:S06]  /*75a0*/  BRA `(.L_x_5649) ;  /* 0x0000000c00147947 */ /* 0x000fec0003800000 */
.L_x_5650:
[----:B------:R-:W2:Y:S02]  /*75b0*/  LDG.E.U16 R2, desc[UR36][R2.64] ;  /* 0x0000002402027981 */ /* 0x000ea4000c1e1500 */
[----:B--2---:R2:W3:Y:S01]  /*75c0*/  I2F.S16 R4, R2 ;  /* 0x0000000200047306 */ /* 0x0044e20000101400 */
[----:B------:R-:W-:Y:S05]  /*75d0*/  BRA `(.L_x_5649) ;  /* 0x0000000c00087947 */ /* 0x000fea0003800000 */
.L_x_5645:
        /* <DEDUP_REMOVED lines=8> */
.L_x_5653:
[----:B------:R-:W2:Y:S02]  /*7660*/  LDG.E.U16 R2, desc[UR36][R2.64] ;  /* 0x0000002402027981 */ /* 0x000ea4000c1e1500 */
[----:B--2---:R-:W-:Y:S01]  /*7670*/  HADD2.F32 R4, -RZ, R2.H0_H0 ;  /* 0x20000002ff047230 */ /* 0x004fe20000004100 */
[----:B------:R-:W-:Y:S06]  /*7680*/  BRA `(.L_x_5649) ;  /* 0x0000000800dc7947 */ /* 0x000fec0003800000 */
.L_x_5652:
        /* <DEDUP_REMOVED lines=8> */
.L_x_5655:
[----:B------:R-:W2:Y:S02]  /*7710*/  LDG.E.U16 R2, desc[UR36][R2.64] ;  /* 0x0000002402027981 */ /* 0x000ea4000c1e1500 */
[----:B--2---:R-:W-:Y:S01]  /*7720*/  HADD2.F32 R4, -RZ, R2.H0_H0 ;  /* 0x20000002ff047230 */ /* 0x004fe20000004100 */
[----:B------:R-:W-:Y:S06]  /*7730*/  BRA `(.L_x_5649) ;  /* 0x0000000800b07947 */ /* 0x000fec0003800000 */
.L_x_5654:
        /* <DEDUP_REMOVED lines=11> */
.L_x_5644:
        /* <DEDUP_REMOVED lines=12> */
.L_x_5658:
        /* <DEDUP_REMOVED lines=11> */
.L_x_5657:
        /* <DEDUP_REMOVED lines=25> */
.L_x_5660:
        /* <DEDUP_REMOVED lines=12> */
.L_x_5659:
[----:B------:R-:W2:Y:S02]  /*7bb0*/  LDG.E.U16 R2, desc[UR36][R2.64] ;  /* 0x0000002402027981 */ /* 0x000ea4000c1e1500 */
[----:B--2---:R-:W-:Y:S01]  /*7bc0*/  IMAD.U32 R4, R2, 0x10000, RZ ;  /* 0x0001000002047824 */ /* 0x004fe200078e00ff */
[----:B------:R-:W-:Y:S06]  /*7bd0*/  BRA `(.L_x_5649) ;  /* 0x0000000400887947 */ /* 0x000fec0003800000 */
.L_x_5656:
        /* <DEDUP_REMOVED lines=11> */
.L_x_5663:
        /* <DEDUP_REMOVED lines=20> */
.L_x_5665:
[----:B------:R-:W-:Y:S05]  /*7dd0*/  BSYNC.RECONVERGENT B0 ;  /* 0x0000000000007941 */ /* 0x000fea0003800200 */
.L_x_5664:
[----:B------:R-:W-:Y:S02]  /*7de0*/  SHF.L.U32 R0, R0, 0x14, RZ ;  /* 0x0000001400007819 */ /* 0x000fe400000006ff */
[----:B------:R-:W-:-:S04]  /*7df0*/  LEA R2, R2, 0x3b800000, 0x17 ;  /* 0x3b80000002027811 */ /* 0x000fc800078eb8ff */
[----:B------:R-:W-:Y:S01]  /*7e00*/  LOP3.LUT R4, R2, R0, R7, 0xfe, !PT ;  /* 0x0000000002047212 */ /* 0x000fe200078efe07 */
[----:B------:R-:W-:Y:S06]  /*7e10*/  BRA `(.L_x_5649) ;  /* 0x0000000000f87947 */ /* 0x000fec0003800000 */
.L_x_5662:
        /* <DEDUP_REMOVED lines=20> */
.L_x_5667:
[----:B------:R-:W-:Y:S05]  /*7f60*/  BSYNC.RECONVERGENT B0 ;  /* 0x0000000000007941 */ /* 0x000fea0003800200 */
.L_x_5666:
[----:B------:R-:W-:Y:S01]  /*7f70*/  IMAD.SHL.U32 R0, R0, 0x200000, RZ ;  /* 0x0020000000007824 */ /* 0x000fe200078e00ff */
[----:B------:R-:W-:-:S04]  /*7f80*/  LEA R2, R2, 0x37800000, 0x17 ;  /* 0x3780000002027811 */ /* 0x000fc800078eb8ff */
[----:B------:R-:W-:Y:S01]  /*7f90*/  LOP3.LUT R4, R2, R0, R7, 0xfe, !PT ;  /* 0x0000000002047212 */ /* 0x000fe200078efe07 */
[----:B------:R-:W-:Y:S06]  /*7fa0*/  BRA `(.L_x_5649) ;  /* 0x0000000000947947 */ /* 0x000fec0003800000 */
.L_x_5661:
        /* <DEDUP_REMOVED lines=14> */
.L_x_5648:
        /* <DEDUP_REMOVED lines=16> */
.L_x_5670:
[----:B------:R-:W-:Y:S01]  /*8190*/  MOV R4, RZ ;  /* 0x000000ff00047202 */ /* 0x000fe20000000f00 */
[----:B------:R-:W-:Y:S06]  /*81a0*/  BRA `(.L_x_5649) ;  /* 0x0000000000147947 */ /* 0x000fec0003800000 */
.L_x_5669:
[----:B------:R-:W2:Y:S02]  /*81b0*/  LDG.E.64 R2, desc[UR36][R2.64] ;  /* 0x0000002402027981 */ /* 0x000ea4000c1e1b00 */
[----:B--2---:R0:W1:Y:S02]  /*81c0*/  I2F.U64 R4, R2 ;  /* 0x0000000200047312 */ /* 0x0040640000301000 */
[----:B01----:R-:W-:Y:S05]  /*81d0*/  BRA `(.L_x_5649) ;  /* 0x0000000000087947 */ /* 0x003fea0003800000 */
.L_x_5668:
[----:B------:R-:W2:Y:S02]  /*81e0*/  LDG.E R2, desc[UR36][R2.64] ;  /* 0x0000002402027981 */ /* 0x000ea4000c1e1900 */
[----:B--2---:R-:W-:-:S07]  /*81f0*/  I2FP.F32.U32 R4, R2 ;  /* 0x0000000200047245 */ /* 0x004fce0000201000 */
.L_x_5649:
[----:B------:R-:W-:Y:S05]  /*8200*/  BSYNC.RECONVERGENT B6 ;  /* 0x0000000000067941 */ /* 0x000fea0003800200 */
.L_x_5643:
        /* <DEDUP_REMOVED lines=19> */
.L_x_5674:
[----:B------:R-:W0:Y:S02]  /*8340*/  F2I.S64.TRUNC R4, R4 ;  /* 0x0000000400047311 */ /* 0x000e24000020d900 */
[----:B0-----:R-:W-:-:S05]  /*8350*/  IMAD.MOV.U32 R7, RZ, RZ, R4 ;  /* 0x000000ffff077224 */ /* 0x001fca00078e0004 */
[----:B------:R0:W-:Y:S01]  /*8360*/  STG.E.U8 desc[UR36][R2.64], R7 ;  /* 0x0000000702007986 */ /* 0x0001e2000c101124 */
[----:B------:R-:W-:Y:S05]  /*8370*/  BRA `(.L_x_5676) ;  /* 0x0000000c00287947 */ /* 0x000fea0003800000 */
.L_x_5673:
        /* <DEDUP_REMOVED lines=9> */
.L_x_5678:
[----:B------:R-:W0:Y:S02]  /*8410*/  F2I.FTZ.TRUNC.NTZ R5, R4 ;  /* 0x0000000400057305 */ /* 0x000e24000021f100 */
[----:B0-----:R0:W-:Y:S01]  /*8420*/  STG.E desc[UR36][R2.64], R5 ;  /* 0x0000000502007986 */ /* 0x0011e2000c101924 */
[----:B------:R-:W-:Y:S05]  /*8430*/  BRA `(.L_x_5676) ;  /* 0x0000000800f87947 */ /* 0x000fea0003800000 */
.L_x_5677:
[----:B------:R-:W0:Y:S02]  /*8440*/  F2I.FTZ.TRUNC.NTZ R5, R4 ;  /* 0x0000000400057305 */ /* 0x000e24000021f100 */
[----:B0-----:R0:W-:Y:S01]  /*8450*/  STG.E.U16 desc[UR36][R2.64], R5 ;  /* 0x0000000502007986 */ /* 0x0011e2000c101524 */
[----:B------:R-:W-:Y:S05]  /*8460*/  BRA `(.L_x_5676) ;  /* 0x0000000800ec7947 */ /* 0x000fea0003800000 */
.L_x_5672:
        /* <DEDUP_REMOVED lines=8> */
.L_x_5680:
[----:B------:R-:W-:-:S05]  /*84f0*/  F2FP.F16.F32.PACK_AB R4, RZ, R4 ;  /* 0x00000004ff04723e */ /* 0x000fca00000000ff */
[----:B------:R0:W-:Y:S01]  /*8500*/  STG.E.U16 desc[UR36][R2.64], R4 ;  /* 0x0000000402007986 */ /* 0x0001e2000c101524 */
[----:B------:R-:W-:Y:S05]  /*8510*/  BRA `(.L_x_5676) ;  /* 0x0000000800c07947 */ /* 0x000fea0003800000 */
.L_x_5679:
        /* <DEDUP_REMOVED lines=9> */
.L_x_5682:
[----:B------:R-:W-:-:S04]  /*85b0*/  F2FP.F16.F32.PACK_AB R5, RZ, R4 ;  /* 0x00000004ff05723e */ /* 0x000fc800000000ff */
[----:B------:R-:W-:-:S05]  /*85c0*/  PRMT R5, R5, 0x5410, RZ ;  /* 0x0000541005057816 */ /* 0x000fca00000000ff */
[----:B------:R0:W-:Y:S01]  /*85d0*/  STG.E desc[UR36][R2.64], R5 ;  /* 0x0000000502007986 */ /* 0x0001e2000c101924 */
[----:B------:R-:W-:Y:S05]  /*85e0*/  BRA `(.L_x_5676) ;  /* 0x00000008008c7947 */ /* 0x000fea0003800000 */
.L_x_5681:
[----:B------:R-:W-:-:S06]  /*85f0*/  FMUL.FTZ R4, R4, 1 ;  /* 0x3f80000004047820 */ /* 0x000fcc0000410000 */
[----:B------:R-:W0:Y:S02]  /*8600*/  F2F.F64.F32 R4, R4 ;  /* 0x0000000400047310 */ /* 0x000e240000201800 */
[----:B0-----:R0:W-:Y:S01]  /*8610*/  STG.E.64 desc[UR36][R2.64], R4 ;  /* 0x0000000402007986 */ /* 0x0011e2000c101b24 */
[----:B------:R-:W-:Y:S05]  /*8620*/  BRA `(.L_x_5676) ;  /* 0x00000008007c7947 */ /* 0x000fea0003800000 */
.L_x_5671:
        /* <DEDUP_REMOVED lines=13> */
.L_x_5686:
        /* <DEDUP_REMOVED lines=16> */
.L_x_5689:
[----:B------:R-:W-:-:S04]  /*8800*/  SHF.R.U32.HI R4, RZ, 0x18, R4 ;  /* 0x00000018ff047819 */ /* 0x000fc80000011604 */
[----:B------:R-:W-:-:S04]  /*8810*/  LOP3.LUT R4, R5, 0x80, R4, 0xf8, !PT ;  /* 0x0000008005047812 */ /* 0x000fc800078ef804 */
[----:B------:R-:W-:-:S07]  /*8820*/  PRMT R0, R4, 0x7610, R0 ;  /* 0x0000761004007816 */ /* 0x000fce0000000000 */
.L_x_5688:
[----:B------:R-:W-:Y:S05]  /*8830*/  BSYNC.RECONVERGENT B0 ;  /* 0x0000000000007941 */ /* 0x000fea0003800200 */
.L_x_5687:
[----:B------:R0:W-:Y:S01]  /*8840*/  STG.E.U8 desc[UR36][R2.64], R0 ;  /* 0x0000000002007986 */ /* 0x0001e2000c101124 */
[----:B------:R-:W-:Y:S05]  /*8850*/  BRA `(.L_x_5676) ;  /* 0x0000000400f07947 */ /* 0x000fea0003800000 */
.L_x_5685:
        /* <DEDUP_REMOVED lines=16> */
.L_x_5692:
[----:B------:R-:W-:-:S04]  /*8960*/  SHF.R.U32.HI R4, RZ, 0x18, R4 ;  /* 0x00000018ff047819 */ /* 0x000fc80000011604 */
[----:B------:R-:W-:-:S04]  /*8970*/  LOP3.LUT R5, R5, 0x80, R4, 0xf8, !PT ;  /* 0x0000008005057812 */ /* 0x000fc800078ef804 */
[----:B------:R-:W-:-:S07]  /*8980*/  PRMT R0, R5, 0x7610, R0 ;  /* 0x0000761005007816 */ /* 0x000fce0000000000 */
.L_x_5691:
[----:B------:R-:W-:Y:S05]  /*8990*/  BSYNC.RECONVERGENT B0 ;  /* 0x0000000000007941 */ /* 0x000fea0003800200 */
.L_x_5690:
[----:B------:R0:W-:Y:S01]  /*89a0*/  STG.E.U8 desc[UR36][R2.64], R0 ;  /* 0x0000000002007986 */ /* 0x0001e2000c101124 */
[----:B------:R-:W-:Y:S05]  /*89b0*/  BRA `(.L_x_5676) ;  /* 0x0000000400987947 */ /* 0x000fea0003800000 */
.L_x_5684:
        /* <DEDUP_REMOVED lines=21> */
.L_x_5694:
[----:B------:R-:W0:Y:S02]  /*8b10*/  F2I.U64.TRUNC R4, R4 ;  /* 0x0000000400047311 */ /* 0x000e24000020d800 */
[----:B0-----:R0:W-:Y:S01]  /*8b20*/  STG.E.64 desc[UR36][R2.64], R4 ;  /* 0x0000000402007986 */ /* 0x0011e2000c101b24 */
[----:B------:R-:W-:Y:S05]  /*8b30*/  BRA `(.L_x_5676) ;  /* 0x0000000400387947 */ /* 0x000fea0003800000 */
.L_x_5693:
[----:B------:R-:W0:Y:S02]  /*8b40*/  F2I.FTZ.U32.TRUNC.NTZ R5, R4 ;  /* 0x0000000400057305 */ /* 0x000e24000021f000 */
[----:B0-----:R0:W-:Y:S01]  /*8b50*/  STG.E desc[UR36][R2.64], R5 ;  /* 0x0000000502007986 */ /* 0x0011e2000c101924 */
[----:B------:R-:W-:Y:S05]  /*8b60*/  BRA `(.L_x_5676) ;  /* 0x00000004002c7947 */ /* 0x000fea0003800000 */
.L_x_5683:
        /* <DEDUP_REMOVED lines=10> */
.L_x_5696:
[----:B------:R-:W-:Y:S01]  /*8c10*/  FMUL.FTZ R4, R4, 1 ;  /* 0x3f80000004047820 */ /* 0x000fe20000410000 */
[----:B------:R-:W-:-:S05]  /*8c20*/  CS2R R6, SRZ ;  /* 0x0000000000067805 */ /* 0x000fca000001ff00 */
[----:B------:R-:W0:Y:S02]  /*8c30*/  F2F.F64.F32 R4, R4 ;  /* 0x0000000400047310 */ /* 0x000e240000201800 */
[----:B0-----:R4:W-:Y:S01]  /*8c40*/  STG.E.128 desc[UR36][R2.64], R4 ;  /* 0x0000000402007986 */ /* 0x0019e2000c101d24 */
[----:B------:R-:W-:Y:S05]  /*8c50*/  BRA `(.L_x_5676) ;  /* 0x0000000000f07947 */ /* 0x000fea0003800000 */
.L_x_5695:
[----:B------:R-:W-:-:S09]  /*8c60*/  UISETP.NE.AND UP0, UPT, UR4, 0xf, UPT ;  /* 0x0000000f0400788c */ /* 0x000fd2000bf05270 */
[----:B------:R-:W-:Y:S05]  /*8c70*/  BRA.U !UP0, `(.L_x_5697) ;  /* 0x0000000108e07547 */ /* 0x000fea000b800000 */
[----:B------:R-:W-:-:S09]  /*8c80*/  UISETP.NE.AND UP0, UPT, UR4, 0x17, UPT ;  /* 0x000000170400788c */ /* 0x000fd2000bf05270 */
[----:B------:R-:W-:Y:S05]  /*8c90*/  BRA.U !UP0, `(.L_x_5698) ;  /* 0x00000001088c7547 */ /* 0x000fea000b800000 */
[----:B------:R-:W-:-:S09]  /*8ca0*/  UISETP.NE.AND UP0, UPT, UR4, 0x18, UPT ;  /* 0x000000180400788c */ /* 0x000fd2000bf05270 */
[----:B------:R-:W-:Y:S05]  /*8cb0*/  BRA.U !UP0, `(.L_x_5699) ;  /* 0x0000000108447547 */ /* 0x000fea000b800000 */
.L_x_5675:
        /* <DEDUP_REMOVED lines=16> */
.L_x_5700:
[----:B------:R-:W-:Y:S05]  /*8dc0*/  BRA `(.L_x_5676) ;  /* 0x0000000000947947 */ /* 0x000fea0003800000 */
.L_x_5699:
        /* <DEDUP_REMOVED lines=12> */
.L_x_5702:
[----:B------:R-:W-:Y:S05]  /*8e90*/  BSYNC.RECONVERGENT B0 ;  /* 0x0000000000007941 */ /* 0x000fea0003800200 */
.L_x_5701:
[----:B------:R-:W-:-:S05]  /*8ea0*/  LOP3.LUT R5, R0, 0x80, R7, 0xf8, !PT ;  /* 0x0000008000057812 */ /* 0x000fca00078ef807 */
[----:B------:R2:W-:Y:S01]  /*8eb0*/  STG.E.U8 desc[UR36][R2.64], R5 ;  /* 0x0000000502007986 */ /* 0x0005e2000c101124 */
[----:B------:R-:W-:Y:S05]  /*8ec0*/  BRA `(.L_x_5676) ;  /* 0x0000000000547947 */ /* 0x000fea0003800000 */
.L_x_5698:
        /* <DEDUP_REMOVED lines=11> */
.L_x_5704:
[----:B------:R-:W-:Y:S01]  /*8f80*/  IMAD.MOV.U32 R0, RZ, RZ, 0x7f ;  /* 0x0000007fff007424 */ /* 0x000fe200078e00ff */
[----:B------:R-:W-:-:S04]  /*8f90*/  ISETP.GT.U32.AND P0, PT, R6, 0x7f800000, PT ;  /* 0x7f8000000600780c */ /* 0x000fc80003f04070 */
[----:B------:R-:W-:-:S09]  /*8fa0*/  SEL R0, R0, 0x7c, P0 ;  /* 0x0000007c00007807 */ /* 0x000fd20000000000 */
.L_x_5705:
[----:B------:R-:W-:Y:S05]  /*8fb0*/  BSYNC.RECONVERGENT B0 ;  /* 0x0000000000007941 */ /* 0x000fea0003800200 */
.L_x_5703:
[----:B------:R-:W-:-:S04]  /*8fc0*/  SHF.R.U32.HI R5, RZ, 0x18, R4 ;  /* 0x00000018ff057819 */ /* 0x000fc80000011604 */
[----:B------:R-:W-:-:S05]  /*8fd0*/  LOP3.LUT R5, R0, 0x80, R5, 0xf8, !PT ;  /* 0x0000008000057812 */ /* 0x000fca00078ef805 */
[----:B------:R1:W-:Y:S01]  /*8fe0*/  STG.E.U8 desc[UR36][R2.64], R5 ;  /* 0x0000000502007986 */ /* 0x0003e2000c101124 */
[----:B------:R-:W-:Y:S05]  /*8ff0*/  BRA `(.L_x_5676) ;  /* 0x0000000000087947 */ /* 0x000fea0003800000 */
.L_x_5697:
[----:B------:R-:W-:-:S05]  /*9000*/  F2FP.BF16.F32.PACK_AB R4, RZ, R4 ;  /* 0x00000004ff04723e */ /* 0x000fca00000010ff */
[----:B------:R0:W-:Y:S02]  /*9010*/  STG.E.U16 desc[UR36][R2.64], R4 ;  /* 0x0000000402007986 */ /* 0x0001e4000c101524 */
.L_x_5676:
[----:B------:R-:W-:-:S07]  /*9020*/  IADD3 R17, PT, PT, R17, 0x80, RZ ;  /* 0x0000008011117810 */ /* 0x000fce0007ffe0ff */
.L_x_5641:
[----:B------:R-:W-:Y:S05]  /*9030*/  BSYNC.RECONVERGENT B7 ;  /* 0x0000000000077941 */ /* 0x000fea0003800200 */
.L_x_5640:
        /* <DEDUP_REMOVED lines=306> */
.L_x_5706:
        /* <DEDUP_REMOVED lines=20> */
.L_x_5711:
[----:B------:R-:W2:Y:S02]  /*a4a0*/  LDG.E.U8 R0, desc[UR36][R2.64] ;  /* 0x0000002402007981 */ /* 0x000ea4000c1e1100 */
[----:B--2---:R-:W-:Y:S01]  /*a4b0*/  I2FP.F32.U32 R0, R0 ;  /* 0x0000000000007245 */ /* 0x004fe20000201000 */
[----:B------:R-:W-:Y:S06]  /*a4c0*/  BRA `(.L_x_5713) ;  /* 0x0000000c00447947 */ /* 0x000fec0003800000 */
.L_x_5710:
        /* <DEDUP_REMOVED lines=9> */
.L_x_5715:
[----:B------:R-:W2:Y:S02]  /*a560*/  LDG.E R0, desc[UR36][R2.64] ;  /* 0x0000002402007981 */ /* 0x000ea4000c1e1900 */
[----:B--2---:R-:W-:Y:S01]  /*a570*/  I2FP.F32.S32 R0, R0 ;  /* 0x0000000000007245 */ /* 0x004fe20000201400 */
[----:B------:R-:W-:Y:S06]  /*a580*/  BRA `(.L_x_5713) ;  /* 0x0000000c00147947 */ /* 0x000fec0003800000 */
.L_x_5714:
[----:B------:R-:W2:Y:S02]  /*a590*/  LDG.E.U16 R0, desc[UR36][R2.64] ;  /* 0x0000002402007981 */ /* 0x000ea4000c1e1500 */
[----:B--2---:R-:W4:Y:S01]  /*a5a0*/  I2F.S16 R0, R0 ;  /* 0x0000000000007306 */ /* 0x004f220000101400 */
[----:B------:R-:W-:Y:S05]  /*a5b0*/  BRA `(.L_x_5713) ;  /* 0x0000000c00087947 */ /* 0x000fea0003800000 */
.L_x_5709:
        /* <DEDUP_REMOVED lines=8> */
.L_x_5717:
[----:B------:R-:W2:Y:S02]  /*a640*/  LDG.E.U16 R0, desc[UR36][R2.64] ;  /* 0x0000002402007981 */ /* 0x000ea4000c1e1500 */
[----:B--2---:R-:W-:Y:S01]  /*a650*/  HADD2.F32 R0, -RZ, R0.H0_H0 ;  /* 0x20000000ff007230 */ /* 0x004fe20000004100 */
[----:B------:R-:W-:Y:S06]  /*a660*/  BRA `(.L_x_5713) ;  /* 0x0000000800dc7947 */ /* 0x000fec0003800000 */
.L_x_5716:
        /* <DEDUP_REMOVED lines=8> */
.L_x_5719:
[----:B------:R-:W2:Y:S02]  /*a6f0*/  LDG.E.U16 R0, desc[UR36][R2.64] ;  /* 0x0000002402007981 */ /* 0x000ea4000c1e1500 */
[----:B--2---:R-:W-:Y:S01]  /*a700*/  HADD2.F32 R0, -RZ, R0.H0_H0 ;  /* 0x20000000ff007230 */ /* 0x004fe20000004100 */
[----:B------:R-:W-:Y:S06]  /*a710*/  BRA `(.L_x_5713) ;  /* 0x0000000800b07947 */ /* 0x000fec0003800000 */
.L_x_5718:
        /* <DEDUP_REMOVED lines=11> */
.L_x_5708:
        /* <DEDUP_REMOVED lines=12> */
.L_x_5722:
        /* <DEDUP_REMOVED lines=11> */
.L_x_5721:
        /* <DEDUP_REMOVED lines=25> */
.L_x_5724:
        /* <DEDUP_REMOVED lines=12> */
.L_x_5723:
[----:B------:R-:W2:Y:S02]  /*ab90*/  LDG.E.U16 R0, desc[UR36][R2.64] ;  /* 0x0000002402007981 */ /* 0x000ea4000c1e1500 */
[----:B--2---:R-:W-:Y:S01]  /*aba0*/  SHF.L.U32 R0, R0, 0x10, RZ ;  /* 0x0000001000007819 */ /* 0x004fe200000006ff */
[----:B------:R-:W-:Y:S06]  /*abb0*/  BRA `(.L_x_5713) ;  /* 0x0000000400887947 */ /* 0x000fec0003800000 */
.L_x_5720:
        /* <DEDUP_REMOVED lines=11> */
.L_x_5727:
        /* <DEDUP_REMOVED lines=20> */
.L_x_5729:
[----:B------:R-:W-:Y:S05]  /*adb0*/  BSYNC.RECONVERGENT B0 ;  /* 0x0000000000007941 */ /* 0x000fea0003800200 */
.L_x_5728:
[----:B------:R-:W-:Y:S01]  /*adc0*/  IMAD.SHL.U32 R0, R0, 0x100000, RZ ;  /* 0x0010000000007824 */ /* 0x000fe200078e00ff */
[----:B------:R-:W-:-:S04]  /*add0*/  LEA R2, R2, 0x3b800000, 0x17 ;  /* 0x3b80000002027811 */ /* 0x000fc800078eb8ff */
[----:B------:R-:W-:Y:S01]  /*ade0*/  LOP3.LUT R0, R2, R0, R7, 0xfe, !PT ;  /* 0x0000000002007212 */ /* 0x000fe200078efe07 */
[----:B------:R-:W-:Y:S06]  /*adf0*/  BRA `(.L_x_5713) ;  /* 0x0000000000f87947 */ /* 0x000fec0003800000 */
.L_x_5726:
        /* <DEDUP_REMOVED lines=20> */
.L_x_5731:
[----:B------:R-:W-:Y:S05]  /*af40*/  BSYNC.RECONVERGENT B0 ;  /* 0x0000000000007941 */ /* 0x000fea0003800200 */
.L_x_5730:
[----:B------:R-:W-:Y:S02]  /*af50*/  SHF.L.U32 R0, R0, 0x15, RZ ;  /* 0x0000001500007819 */ /* 0x000fe400000006ff */
[----:B------:R-:W-:-:S04]  /*af60*/  LEA R2, R2, 0x37800000, 0x17 ;  /* 0x3780000002027811 */ /* 0x000fc800078eb8ff */
[----:B------:R-:W-:Y:S01]  /*af70*/  LOP3.LUT R0, R2, R0, R7, 0xfe, !PT ;  /* 0x0000000002007212 */ /* 0x000fe200078efe07 */
[----:B------:R-:W-:Y:S06]  /*af80*/  BRA `(.L_x_5713) ;  /* 0x0000000000947947 */ /* 0x000fec0003800000 */
.L_x_5725:
        /* <DEDUP_REMOVED lines=14> */
.L_x_5712:
        /* <DEDUP_REMOVED lines=16> */
.L_x_5734:
[----:B------:R-:W-:Y:S01]  /*b170*/  IMAD.MOV.U32 R0, RZ, RZ, RZ ;  /* 0x000000ffff007224 */ /* 0x000fe200078e00ff */
[----:B------:R-:W-:Y:S06]  /*b180*/  BRA `(.L_x_5713) ;  /* 0x0000000000147947 */ /* 0x000fec0003800000 */
.L_x_5733:
[----:B------:R-:W2:Y:S02]  /*b190*/  LDG.E.64 R2, desc[UR36][R2.64] ;  /* 0x0000002402027981 */ /* 0x000ea4000c1e1b00 */
[----:B--2---:R0:W1:Y:S02]  /*b1a0*/  I2F.U64 R0, R2 ;  /* 0x0000000200007312 */ /* 0x0040640000301000 */
[----:B01----:R-:W-:Y:S05]  /*b1b0*/  BRA `(.L_x_5713) ;  /* 0x0000000000087947 */ /* 0x003fea0003800000 */
.L_x_5732:
[----:B------:R-:W2:Y:S02]  /*b1c0*/  LDG.E R0, desc[UR36][R2.64] ;  /* 0x0000002402007981 */ /* 0x000ea4000c1e1900 */
[----:B--2---:R-:W-:-:S07]  /*b1d0*/  I2FP.F32.U32 R0, R0 ;  /* 0x0000000000007245 */ /* 0x004fce0000201000 */
.L_x_5713:
[----:B------:R-:W-:Y:S05]  /*b1e0*/  BSYNC.RECONVERGENT B6 ;  /* 0x0000000000067941 */ /* 0x000fea0003800200 */
.L_x_5707:
        /* <DEDUP_REMOVED lines=16> */
.L_x_5738:
[----:B------:R-:W0:Y:S02]  /*b2f0*/  F2I.S64.TRUNC R2, R2 ;  /* 0x0000000200027311 */ /* 0x000e24000020d900 */
[----:B0-----:R-:W-:-:S05]  /*b300*/  MOV R5, R2 ;  /* 0x0000000200057202 */ /* 0x001fca0000000f00 */
[----:B------:R-:W-:Y:S01]  /*b310*/  STG.E.U8 desc[UR36][R16.64], R5 ;  /* 0x0000000510007986 */ /* 0x000fe2000c101124 */
[----:B------:R-:W-:Y:S05]  /*b320*/  EXIT ;  /* 0x000000000000794d */ /* 0x000fea0003800000 */
.L_x_5737:
        /* <DEDUP_REMOVED lines=9> */
.L_x_5741:
[----:B------:R-:W0:Y:S02]  /*b3c0*/  F2I.FTZ.TRUNC.NTZ R3, R2 ;  /* 0x0000000200037305 */ /* 0x000e24000021f100 */
[----:B0-----:R-:W-:Y:S01]  /*b3d0*/  STG.E desc[UR36][R16.64], R3 ;  /* 0x0000000310007986 */ /* 0x001fe2000c101924 */
[----:B------:R-:W-:Y:S05]  /*b3e0*/  EXIT ;  /* 0x000000000000794d */ /* 0x000fea0003800000 */
.L_x_5740:
[----:B------:R-:W0:Y:S02]  /*b3f0*/  F2I.FTZ.TRUNC.NTZ R3, R2 ;  /* 0x0000000200037305 */ /* 0x000e24000021f100 */
[----:B0-----:R-:W-:Y:S01]  /*b400*/  STG.E.U16 desc[UR36][R16.64], R3 ;  /* 0x0000000310007986 */ /* 0x001fe2000c101524 */
[----:B------:R-:W-:Y:S05]  /*b410*/  EXIT ;  /* 0x000000000000794d */ /* 0x000fea0003800000 */
.L_x_5736:
        /* <DEDUP_REMOVED lines=8> */
.L_x_5743:
[----:B------:R-:W-:-:S05]  /*b4a0*/  F2FP.F16.F32.PACK_AB R2, RZ, R2 ;  /* 0x00000002ff02723e */ /* 0x000fca00000000ff */
[----:B------:R-:W-:Y:S01]  /*b4b0*/  STG.E.U16 desc[UR36][R16.64], R2 ;  /* 0x0000000210007986 */ /* 0x000fe2000c101524 */
[----:B------:R-:W-:Y:S05]  /*b4c0*/  EXIT ;  /* 0x000000000000794d */ /* 0x000fea0003800000 */
.L_x_5742:
        /* <DEDUP_REMOVED lines=9> */
.L_x_5745:
[----:B------:R-:W-:-:S04]  /*b560*/  F2FP.F16.F32.PACK_AB R3, RZ, R2 ;  /* 0x00000002ff03723e */ /* 0x000fc800000000ff */
[----:B------:R-:W-:-:S05]  /*b570*/  PRMT R3, R3, 0x5410, RZ ;  /* 0x0000541003037816 */ /* 0x000fca00000000ff */
[----:B------:R-:W-:Y:S01]  /*b580*/  STG.E desc[UR36][R16.64], R3 ;  /* 0x0000000310007986 */ /* 0x000fe2000c101924 */
[----:B------:R-:W-:Y:S05]  /*b590*/  EXIT ;  /* 0x000000000000794d */ /* 0x000fea0003800000 */
.L_x_5744:
[----:B------:R-:W-:-:S06]  /*b5a0*/  FMUL.FTZ R2, R2, 1 ;  /* 0x3f80000002027820 */ /* 0x000fcc0000410000 */
[----:B------:R-:W0:Y:S02]  /*b5b0*/  F2F.F64.F32 R2, R2 ;  /* 0x0000000200027310 */ /* 0x000e240000201800 */
[----:B0-----:R-:W-:Y:S01]  /*b5c0*/  STG.E.64 desc[UR36][R16.64], R2 ;  /* 0x0000000210007986 */ /* 0x001fe2000c101b24 */
[----:B------:R-:W-:Y:S05]  /*b5d0*/  EXIT ;  /* 0x000000000000794d */ /* 0x000fea0003800000 */
.L_x_5735:
        /* <DEDUP_REMOVED lines=13> */
.L_x_5749:
        /* <DEDUP_REMOVED lines=16> */
.L_x_5752:
[----:B------:R-:W-:-:S04]  /*b7b0*/  SHF.R.U32.HI R2, RZ, 0x18, R2 ;  /* 0x00000018ff027819 */ /* 0x000fc80000011602 */
[----:B------:R-:W-:-:S04]  /*b7c0*/  LOP3.LUT R2, R3, 0x80, R2, 0xf8, !PT ;  /* 0x0000008003027812 */ /* 0x000fc800078ef802 */
[----:B------:R-:W-:-:S07]  /*b7d0*/  PRMT R8, R2, 0x7610, R8 ;  /* 0x0000761002087816 */ /* 0x000fce0000000008 */
.L_x_5751:
[----:B------:R-:W-:Y:S05]  /*b7e0*/  BSYNC.RECONVERGENT B0 ;  /* 0x0000000000007941 */ /* 0x000fea0003800200 */
.L_x_5750:
[----:B------:R-:W-:Y:S01]  /*b7f0*/  STG.E.U8 desc[UR36][R16.64], R8 ;  /* 0x0000000810007986 */ /* 0x000fe2000c101124 */
[----:B------:R-:W-:Y:S05]  /*b800*/  EXIT ;  /* 0x000000000000794d */ /* 0x000fea0003800000 */
.L_x_5748:
        /* <DEDUP_REMOVED lines=16> */
.L_x_5755:
[----:B------:R-:W-:-:S04]  /*b910*/  SHF.R.U32.HI R2, RZ, 0x18, R2 ;  /* 0x00000018ff027819 */ /* 0x000fc80000011602 */
[----:B------:R-:W-:-:S04]  /*b920*/  LOP3.LUT R3, R3, 0x80, R2, 0xf8, !PT ;  /* 0x0000008003037812 */ /* 0x000fc800078ef802 */
[----:B------:R-:W-:-:S07]  /*b930*/  PRMT R8, R3, 0x7610, R8 ;  /* 0x0000761003087816 */ /* 0x000fce0000000008 */
.L_x_5754:
[----:B------:R-:W-:Y:S05]  /*b940*/  BSYNC.RECONVERGENT B0 ;  /* 0x0000000000007941 */ /* 0x000fea0003800200 */
.L_x_5753:
[----:B------:R-:W-:Y:S01]  /*b950*/  STG.E.U8 desc[UR36][R16.64], R8 ;  /* 0x0000000810007986 */ /* 0x000fe2000c101124 */
[----:B------:R-:W-:Y:S05]  /*b960*/  EXIT ;  /* 0x000000000000794d */ /* 0x000fea0003800000 */
.L_x_5747:
        /* <DEDUP_REMOVED lines=21> */
.L_x_5757:
[----:B------:R-:W0:Y:S02]  /*bac0*/  F2I.U64.TRUNC R2, R2 ;  /* 0x0000000200027311 */ /* 0x000e24000020d800 */
[----:B0-----:R-:W-:Y:S01]  /*bad0*/  STG.E.64 desc[UR36][R16.64], R2 ;  /* 0x0000000210007986 */ /* 0x001fe2000c101b24 */
[----:B------:R-:W-:Y:S05]  /*bae0*/  EXIT ;  /* 0x000000000000794d */ /* 0x000fea0003800000 */
.L_x_5756:
[----:B------:R-:W0:Y:S02]  /*baf0*/  F2I.FTZ.U32.TRUNC.NTZ R3, R2 ;  /* 0x0000000200037305 */ /* 0x000e24000021f000 */
[----:B0-----:R-:W-:Y:S01]  /*bb00*/  STG.E desc[UR36][R16.64], R3 ;  /* 0x0000000310007986 */ /* 0x001fe2000c101924 */
[----:B------:R-:W-:Y:S05]  /*bb10*/  EXIT ;  /* 0x000000000000794d */ /* 0x000fea0003800000 */
.L_x_5746:
        /* <DEDUP_REMOVED lines=10> */
.L_x_5759:
[----:B------:R-:W-:Y:S01]  /*bbc0*/  FMUL.FTZ R4, R2, 1 ;  /* 0x3f80000002047820 */ /* 0x000fe20000410000 */
[----:B------:R-:W-:-:S05]  /*bbd0*/  CS2R R6, SRZ ;  /* 0x0000000000067805 */ /* 0x000fca000001ff00 */
[----:B------:R-:W0:Y:S02]  /*bbe0*/  F2F.F64.F32 R4, R4 ;  /* 0x0000000400047310 */ /* 0x000e240000201800 */
[----:B0-----:R-:W-:Y:S01]  /*bbf0*/  STG.E.128 desc[UR36][R16.64], R4 ;  /* 0x0000000410007986 */ /* 0x001fe2000c101d24 */
[----:B------:R-:W-:Y:S05]  /*bc00*/  EXIT ;  /* 0x000000000000794d */ /* 0x000fea0003800000 */
.L_x_5758:
[----:B------:R-:W-:-:S09]  /*bc10*/  UISETP.NE.AND UP0, UPT, UR4, 0xf, UPT ;  /* 0x0000000f0400788c */ /* 0x000fd2000bf05270 */
[----:B------:R-:W-:Y:S05]  /*bc20*/  BRA.U !UP0, `(.L_x_5760) ;  /* 0x0000000108e07547 */ /* 0x000fea000b800000 */
[----:B------:R-:W-:-:S09]  /*bc30*/  UISETP.NE.AND UP0, UPT, UR4, 0x17, UPT ;  /* 0x000000170400788c */ /* 0x000fd2000bf05270 */
[----:B------:R-:W-:Y:S05]  /*bc40*/  BRA.U !UP0, `(.L_x_5761) ;  /* 0x00000001088c7547 */ /* 0x000fea000b800000 */
[----:B------:R-:W-:-:S09]  /*bc50*/  UISETP.NE.AND UP0, UPT, UR4, 0x18, UPT ;  /* 0x000000180400788c */ /* 0x000fd2000bf05270 */
[----:B------:R-:W-:Y:S05]  /*bc60*/  BRA.U !UP0, `(.L_x_5762) ;  /* 0x0000000108447547 */ /* 0x000fea000b800000 */
.L_x_5739:
        /* <DEDUP_REMOVED lines=16> */
.L_x_5763:
[----:B------:R-:W-:Y:S05]  /*bd70*/  EXIT ;  /* 0x000000000000794d */ /* 0x000fea0003800000 */
.L_x_5762:
        /* <DEDUP_REMOVED lines=12> */
.L_x_5765:
[----:B------:R-:W-:Y:S05]  /*be40*/  BSYNC.RECONVERGENT B0 ;  /* 0x0000000000007941 */ /* 0x000fea0003800200 */
.L_x_5764:
[----:B------:R-:W-:-:S05]  /*be50*/  LOP3.LUT R3, R0, 0x80, R5, 0xf8, !PT ;  /* 0x0000008000037812 */ /* 0x000fca00078ef805 */
[----:B------:R-:W-:Y:S01]  /*be60*/  STG.E.U8 desc[UR36][R16.64], R3 ;  /* 0x0000000310007986 */ /* 0x000fe2000c101124 */
[----:B------:R-:W-:Y:S05]  /*be70*/  EXIT ;  /* 0x000000000000794d */ /* 0x000fea0003800000 */
.L_x_5761:
        /* <DEDUP_REMOVED lines=11> */
.L_x_5767:
[----:B------:R-:W-:Y:S01]  /*bf30*/  HFMA2 R0, -RZ, RZ, 0, 7.569789886474609375e-06 ;  /* 0x0000007fff007431 */ /* 0x000fe200000001ff */
[----:B------:R-:W-:-:S04]  /*bf40*/  ISETP.GT.U32.AND P0, PT, R4, 0x7f800000, PT ;  /* 0x7f8000000400780c */ /* 0x000fc80003f04070 */
[----:B------:R-:W-:-:S09]  /*bf50*/  SEL R0, R0, 0x7c, P0 ;  /* 0x0000007c00007807 */ /* 0x000fd20000000000 */
.L_x_5768:
[----:B------:R-:W-:Y:S05]  /*bf60*/  BSYNC.RECONVERGENT B0 ;  /* 0x0000000000007941 */ /* 0x000fea0003800200 */
.L_x_5766:
[----:B------:R-:W-:-:S04]  /*bf70*/  SHF.R.U32.HI R3, RZ, 0x18, R2 ;  /* 0x00000018ff037819 */ /* 0x000fc80000011602 */
[----:B------:R-:W-:-:S05]  /*bf80*/  LOP3.LUT R3, R0, 0x80, R3, 0xf8, !PT ;  /* 0x0000008000037812 */ /* 0x000fca00078ef803 */
[----:B------:R-:W-:Y:S01]  /*bf90*/  STG.E.U8 desc[UR36][R16.64], R3 ;  /* 0x0000000310007986 */ /* 0x000fe2000c101124 */
[----:B------:R-:W-:Y:S05]  /*bfa0*/  EXIT ;  /* 0x000000000000794d */ /* 0x000fea0003800000 */
.L_x_5760:
[----:B------:R-:W-:-:S05]  /*bfb0*/  F2FP.BF16.F32.PACK_AB R2, RZ, R2 ;  /* 0x00000002ff02723e */ /* 0x000fca00000010ff */
[----:B------:R-:W-:Y:S01]  /*bfc0*/  STG.E.U16 desc[UR36][R16.64], R2 ;  /* 0x0000000210007986 */ /* 0x000fe2000c101524 */
[----:B------:R-:W-:Y:S05]  /*bfd0*/  EXIT ;  /* 0x000000000000794d */ /* 0x000fea0003800000 */
.L_x_5769:
        /* <DEDUP_REMOVED lines=10> */
.L_x_8036:


//--------------------- .text._ZN2at6native27unrolled_elementwise_kernelINS0_13AUnaryFunctorIfffZZZNS0_20copysign_kernel_cudaERNS_18TensorIteratorBaseEENKUlvE_clEvENKUlvE0_clEvEUlffE_EESt5arrayIPcLm2EELi4E23TrivialOffsetCalculatorILi1EjESD_NS0_6memory12LoadWithCastILi1EEENSE_13StoreWithCastILi1EEEEEviT_T0_T2_T3_T4_T5_ --------------------------
	.section	.text._ZN2at6native27unrolled_elementwise_kernelINS0_13AUnaryFunctorIfffZZZNS0_20copysign_kernel_cudaERNS_18TensorIteratorBaseEENKUlvE_clEvENKUlvE0_clEvEUlffE_EESt5arrayIPcLm2EELi4E23TrivialOffsetCalculatorILi1EjESD_NS0_6memory12LoadWithCastILi1EEENSE_13StoreWithCastILi1EEEEEviT_T0_T2_T3_T4_T5_,"ax",@progbits
	.align	128
        .global         _ZN2at6native27unrolled_elementwise_kernelINS0_13AUnaryFunctorIfffZZZNS0_20copysign_kernel_cudaERNS_18TensorIteratorBaseEENKUlvE_clEvENKUlvE0_clEvEUlffE_EESt5arrayIPcLm2EELi4E23TrivialOffsetCalculatorILi1EjESD_NS0_6memory12LoadWithCastILi1EEENSE_13StoreWithCastILi1EEEEEviT_T0_T2_T3_T4_T5_
        .type           _ZN2at6native27unrolled_elementwise_kernelINS0_13AUnaryFunctorIfffZZZNS0_20copysign_kernel_cudaERNS_18TensorIteratorBaseEENKUlvE_clEvENKUlvE0_clEvEUlffE_EESt5arrayIPcLm2EELi4E23TrivialOffsetCalculatorILi1EjESD_NS0_6memory12LoadWithCastILi1EEENSE_13StoreWithCastILi1EEEEEviT_T0_T2_T3_T4_T5_,@function
        .size           _ZN2at6native27unrolled_elementwise_kernelINS0_13AUnaryFunctorIfffZZZNS0_20copysign_kernel_cudaERNS_18TensorIteratorBaseEENKUlvE_clEvENKUlvE0_clEvEUlffE_EESt5arrayIPcLm2EELi4E23TrivialOffsetCalculatorILi1EjESD_NS0_6memory12LoadWithCastILi1EEENSE_13StoreWithCastILi1EEEEEviT_T0_T2_T3_T4_T5_,(.L_x_8037 - _ZN2at6native27unrolled_elementwise_kernelINS0_13AUnaryFunctorIfffZZZNS0_20copysign_kernel_cudaERNS_18TensorIteratorBaseEENKUlvE_clEvENKUlvE0_clEvEUlffE_EESt5arrayIPcLm2EELi4E23TrivialOffsetCalculatorILi1EjESD_NS0_6memory12LoadWithCastILi1EEENSE_13StoreWithCastILi1EEEEEviT_T0_T2_T3_T4_T5_)
        .other          _ZN2at6native27unrolled_elementwise_kernelINS0_13AUnaryFunctorIfffZZZNS0_20copysign_kernel_cudaERNS_18TensorIteratorBaseEENKUlvE_clEvENKUlvE0_clEvEUlffE_EESt5arrayIPcLm2EELi4E23TrivialOffsetCalculatorILi1EjESD_NS0_6memory12LoadWithCastILi1EEENSE_13StoreWithCastILi1EEEEEviT_T0_T2_T3_T4_T5_,@"STO_CUDA_ENTRY STV_DEFAULT"
_ZN2at6native27unrolled_elementwise_kernelINS0_13AUnaryFunctorIfffZZZNS0_20copysign_kernel_cudaERNS_18TensorIteratorBaseEENKUlvE_clEvENKUlvE0_clEvEUlffE_EESt5arrayIPcLm2EELi4E23TrivialOffsetCalculatorILi1EjESD_NS0_6memory12LoadWithCastILi1EEENSE_13StoreWithCastILi1EEEEEviT_T0_T2_T3_T4_T5_:
.text._ZN2at6native27unrolled_elementwise_kernelINS0_13AUnaryFunctorIfffZZZNS0_20copysign_kernel_cudaERNS_18TensorIteratorBaseEENKUlvE_clEvENKUlvE0_clEvEUlffE_EESt5arrayIPcLm2EELi4E23TrivialOffsetCalculatorILi1EjESD_NS0_6memory12LoadWithCastILi1EEENSE_13StoreWithCastILi1EEEEEviT_T0_T2_T3_T4_T5_:
        /* <DEDUP_REMOVED lines=33> */
.L_x_5776:
[----:B------:R-:W2:Y:S02]  /*0210*/  LDG.E.U8 R4, desc[UR36][R4.64] ;  /* 0x0000002404047981 */ /* 0x000ea4000c1e1100 */
[----:B--2---:R-:W-:Y:S01]  /*0220*/  I2FP.F32.U32 R22, R4 ;  /* 0x0000000400167245 */ /* 0x004fe20000201000 */
[----:B------:R-:W-:Y:S06]  /*0230*/  BRA `(.L_x_5778) ;  /* 0x0000000c00487947 */ /* 0x000fec0003800000 */
.L_x_5775:
        /* <DEDUP_REMOVED lines=9> */
.L_x_5780:
[----:B------:R-:W2:Y:S02]  /*02d0*/  LDG.E R4, desc[UR36][R4.64] ;  /* 0x0000002404047981 */ /* 0x000ea4000c1e1900 */
[----:B--2---:R-:W-:Y:S01]  /*02e0*/  I2FP.F32.S32 R22, R4 ;  /* 0x0000000400167245 */ /* 0x004fe20000201400 */
[----:B------:R-:W-:Y:S06]  /*02f0*/  BRA `(.L_x_5778) ;  /* 0x0000000c00187947 */ /* 0x000fec0003800000 */
.L_x_5779:
[----:B------:R-:W2:Y:S02]  /*0300*/  LDG.E.U16 R4, desc[UR36][R4.64] ;  /* 0x0000002404047981 */ /* 0x000ea4000c1e1500 */
[----:B--2---:R0:W1:Y:S01]  /*0310*/  I2F.S16 R22, R4 ;  /* 0x0000000400167306 */ /* 0x0040620000101400 */
[----:B------:R-:W-:Y:S05]  /*0320*/  BRA `(.L_x_5778) ;  /* 0x0000000c000c7947 */ /* 0x000fea0003800000 */
.L_x_5774:
        /* <DEDUP_REMOVED lines=8> */
.L_x_5782:
[----:B------:R-:W2:Y:S02]  /*03b0*/  LDG.E.U16 R4, desc[UR36][R4.64] ;  /* 0x0000002404047981 */ /* 0x000ea4000c1e1500 */
[----:B--2---:R-:W-:Y:S01]  /*03c0*/  HADD2.F32 R22, -RZ, R4.H0_H0 ;  /* 0x20000004ff167230 */ /* 0x004fe20000004100 */
[----:B------:R-:W-:Y:S06]  /*03d0*/  BRA `(.L_x_5778) ;  /* 0x0000000800e07947 */ /* 0x000fec0003800000 */
.L_x_5781:
        /* <DEDUP_REMOVED lines=8> */
.L_x_5784:
[----:B------:R-:W2:Y:S02]  /*0460*/  LDG.E.U16 R4, desc[UR36][R4.64] ;  /* 0x0000002404047981 */ /* 0x000ea4000c1e1500 */
[----:B--2---:R-:W-:Y:S01]  /*0470*/  HADD2.F32 R22, -RZ, R4.H0_H0 ;  /* 0x20000004ff167230 */ /* 0x004fe20000004100 */
[----:B------:R-:W-:Y:S06]  /*0480*/  BRA `(.L_x_5778) ;  /* 0x0000000800b47947 */ /* 0x000fec0003800000 */
.L_x_5783:
        /* <DEDUP_REMOVED lines=11> */
.L_x_5773:
        /* <DEDUP_REMOVED lines=12> */
.L_x_5787:
        /* <DEDUP_REMOVED lines=11> */
.L_x_5786:
        /* <DEDUP_REMOVED lines=25> */
.L_x_5789:
        /* <DEDUP_REMOVED lines=13> */
.L_x_5788:
[----:B------:R-:W2:Y:S02]  /*0910*/  LDG.E.U16 R4, desc[UR36][R4.64] ;  /* 0x0000002404047981 */ /* 0x000ea4000c1e1500 */
[----:B--2---:R-:W-:Y:S01]  /*0920*/  IMAD.U32 R22, R4, 0x10000, RZ ;  /* 0x0001000004167824 */ /* 0x004fe200078e00ff */
[----:B------:R-:W-:Y:S06]  /*0930*/  BRA `(.L_x_5778) ;  /* 0x0000000400887947 */ /* 0x000fec0003800000 */
.L_x_5785:
        /* <DEDUP_REMOVED lines=11> */
.L_x_5792:
        /* <DEDUP_REMOVED lines=20> */
.L_x_5794:
[----:B------:R-:W-:Y:S05]  /*0b30*/  BSYNC.RECONVERGENT B0 ;  /* 0x0000000000007941 */ /* 0x000fea0003800200 */
.L_x_5793:
[----:B------:R-:W-:Y:S01]  /*0b40*/  IMAD.SHL.U32 R0, R0, 0x100000, RZ ;  /* 0x0010000000007824 */ /* 0x000fe200078e00ff */
[----:B------:R-:W-:-:S04]  /*0b50*/  LEA R3, R3, 0x3b800000, 0x17 ;  /* 0x3b80000003037811 */ /* 0x000fc800078eb8ff */
[----:B------:R-:W-:Y:S01]  /*0b60*/  LOP3.LUT R22, R3, R0, R7, 0xfe, !PT ;  /* 0x0000000003167212 */ /* 0x000fe200078efe07 */
[----:B------:R-:W-:Y:S06]  /*0b70*/  BRA `(.L_x_5778) ;  /* 0x0000000000f87947 */ /* 0x000fec0003800000 */
.L_x_5791:
        /* <DEDUP_REMOVED lines=20> */
.L_x_5796:
[----:B------:R-:W-:Y:S05]  /*0cc0*/  BSYNC.RECONVERGENT B0 ;  /* 0x0000000000007941 */ /* 0x000fea0003800200 */
.L_x_5795:
[----:B------:R-:W-:Y:S01]  /*0cd0*/  IMAD.SHL.U32 R0, R0, 0x200000, RZ ;  /* 0x0020000000007824 */ /* 0x000fe200078e00ff */
[----:B------:R-:W-:-:S04]  /*0ce0*/  LEA R3, R3, 0x37800000, 0x17 ;  /* 0x3780000003037811 */ /* 0x000fc800078eb8ff */
[----:B------:R-:W-:Y:S01]  /*0cf0*/  LOP3.LUT R22, R3, R0, R7, 0xfe, !PT ;  /* 0x0000000003167212 */ /* 0x000fe200078efe07 */
[----:B------:R-:W-:Y:S06]  /*0d00*/  BRA `(.L_x_5778) ;  /* 0x0000000000947947 */ /* 0x000fec0003800000 */
.L_x_5790:
[----:B------:R-:W-:-:S09]  /*0d10*/  UISETP.NE.AND UP0, UPT, UR4, 0x1c, UPT ;  /* 0x0000001c0400788c */ /* 0x000fd2000bf05270 */
[----:B------:R-:W-:Y:S05]  /*0d20*/  BRA.U !UP0, `(.L_x_5797) ;  /* 0x0000000108847547 */ /* 0x000fea000b800000 */
[----:B------:R-:W-:-:S09]  /*0d30*/  UISETP.NE.AND UP0, UPT, UR4, 0x1d, UPT ;  /* 0x0000001d0400788c */ /* 0x000fd2000bf05270 */
[----:B------:R-:W-:Y:S05]  /*0d40*/  BRA.U !UP0, `(.L_x_5798) ;  /* 0x0000000108707547 */ /* 0x000fea000b800000 */
[----:B------:R-:W-:-:S09]  /*0d50*/  UISETP.NE.AND UP0, UPT, UR4, 0x2c, UPT ;  /* 0x0000002c0400788c */ /* 0x000fd2000bf05270 */
[----:B------:R-:W-:Y:S05]  /*0d60*/  BRA.U !UP0, `(.L_x_5799) ;  /* 0x0000000108487547 */ /* 0x000fea000b800000 */
.L_x_5777:
        /* <DEDUP_REMOVED lines=16> */
.L_x_5800:
[----:B------:R-:W-:Y:S01]  /*0e70*/  IMAD.MOV.U32 R22, RZ, RZ, RZ ;  /* 0x000000ffff167224 */ /* 0x000fe200078e00ff */
[----:B------:R-:W-:Y:S06]  /*0e80*/  BRA `(.L_x_5778) ;  /* 0x0000000000347947 */ /* 0x000fec0003800000 */
.L_x_5799:
        /* <DEDUP_REMOVED lines=8> */
.L_x_5798:
[----:B------:R-:W2:Y:S02]  /*0f10*/  LDG.E.64 R22, desc[UR36][R4.64] ;  /* 0x0000002404167981 */ /* 0x000ea4000c1e1b00 */
[----:B--2---:R0:W1:Y:S02]  /*0f20*/  I2F.U64 R22, R22 ;  /* 0x0000001600167312 */ /* 0x0040640000301000 */
[----:B01----:R-:W-:Y:S05]  /*0f30*/  BRA `(.L_x_5778) ;  /* 0x0000000000087947 */ /* 0x003fea0003800000 */
.L_x_5797:
[----:B------:R-:W2:Y:S02]  /*0f40*/  LDG.E R4, desc[UR36][R4.64] ;  /* 0x0000002404047981 */ /* 0x000ea4000c1e1900 */
[----:B--2---:R-:W-:-:S07]  /*0f50*/  I2FP.F32.U32 R22, R4 ;  /* 0x0000000400167245 */ /* 0x004fce0000201000 */
.L_x_5778:
[----:B------:R-:W-:Y:S05]  /*0f60*/  BSYNC.RECONVERGENT B6 ;  /* 0x0000000000067941 */ /* 0x000fea0003800200 */
.L_x_5772:
[----:B------:R-:W-:-:S07]  /*0f70*/  VIADD R16, R19, 0x80 ;  /* 0x0000008013107836 */ /* 0x000fce0000000000 */
.L_x_5771:
[----:B------:R-:W-:Y:S05]  /*0f80*/  BSYNC.RECONVERGENT B7 ;  /* 0x0000000000077941 */ /* 0x000fea0003800200 */
.L_x_5770:
        /* <DEDUP_REMOVED lines=25> */
.L_x_5807:
[----:B------:R-:W2:Y:S02]  /*1120*/  LDG.E.U8 R4, desc[UR36][R4.64] ;  /* 0x0000002404047981 */ /* 0x000ea4000c1e1100 */
[----:B--2---:R-:W-:Y:S01]  /*1130*/  I2FP.F32.U32 R23, R4 ;  /* 0x0000000400177245 */ /* 0x004fe20000201000 */
[----:B------:R-:W-:Y:S06]  /*1140*/  BRA `(.L_x_5809) ;  /* 0x0000000c00447947 */ /* 0x000fec0003800000 */
.L_x_5806:
        /* <DEDUP_REMOVED lines=9> */
.L_x_5811:
[----:B------:R-:W2:Y:S02]  /*11e0*/  LDG.E R4, desc[UR36][R4.64] ;  /* 0x0000002404047981 */ /* 0x000ea4000c1e1900 */
[----:B--2---:R-:W-:Y:S01]  /*11f0*/  I2FP.F32.S32 R23, R4 ;  /* 0x0000000400177245 */ /* 0x004fe20000201400 */
[----:B------:R-:W-:Y:S06]  /*1200*/  BRA `(.L_x_5809) ;  /* 0x0000000c00147947 */ /* 0x000fec0003800000 */
.L_x_5810:
[----:B------:R-:W2:Y:S02]  /*1210*/  LDG.E.U16 R4, desc[UR36][R4.64] ;  /* 0x0000002404047981 */ /* 0x000ea4000c1e1500 */
[----:B--2---:R0:W2:Y:S01]  /*1220*/  I2F.S16 R23, R4 ;  /* 0x0000000400177306 */ /* 0x0040a20000101400 */
[----:B------:R-:W-:Y:S05]  /*1230*/  BRA `(.L_x_5809) ;  /* 0x0000000c00087947 */ /* 0x000fea0003800000 */
.L_x_5805:
        /* <DEDUP_REMOVED lines=8> */
.L_x_5813:
[----:B------:R-:W2:Y:S02]  /*12c0*/  LDG.E.U16 R4, desc[UR36][R4.64] ;  /* 0x0000002404047981 */ /* 0x000ea4000c1e1500 */
[----:B--2---:R-:W-:Y:S01]  /*12d0*/  HADD2.F32 R23, -RZ, R4.H0_H0 ;  /* 0x20000004ff177230 */ /* 0x004fe20000004100 */
[----:B------:R-:W-:Y:S06]  /*12e0*/  BRA `(.L_x_5809) ;  /* 0x0000000800dc7947 */ /* 0x000fec0003800000 */
.L_x_5812:
        /* <DEDUP_REMOVED lines=8> */
.L_x_5815:
[----:B------:R-:W2:Y:S02]  /*1370*/  LDG.E.U16 R4, desc[UR36][R4.64] ;  /* 0x0000002404047981 */ /* 0x000ea4000c1e1500 */
[----:B--2---:R-:W-:Y:S01]  /*1380*/  HADD2.F32 R23, -RZ, R4.H0_H0 ;  /* 0x20000004ff177230 */ /* 0x004fe20000004100 */
[----:B------:R-:W-:Y:S06]  /*1390*/  BRA `(.L_x_5809) ;  /* 0x0000000800b07947 */ /* 0x000fec0003800000 */
.L_x_5814:
        /* <DEDUP_REMOVED lines=11> */
.L_x_5804:
        /* <DEDUP_REMOVED lines=12> */
.L_x_5818:
        /* <DEDUP_REMOVED lines=11> */
.L_x_5817:
        /* <DEDUP_REMOVED lines=25> */
.L_x_5820:
        /* <DEDUP_REMOVED lines=12> */
.L_x_5819:
[----:B------:R-:W2:Y:S02]  /*1810*/  LDG.E.U16 R4, desc[UR36][R4.64] ;  /* 0x0000002404047981 */ /* 0x000ea4000c1e1500 */
[----:B--2---:R-:W-:Y:S01]  /*1820*/  IMAD.U32 R23, R4, 0x10000, RZ ;  /* 0x0001000004177824 */ /* 0x004fe200078e00ff */
[----:B------:R-:W-:Y:S06]  /*1830*/  BRA `(.L_x_5809) ;  /* 0x0000000400887947 */ /* 0x000fec0003800000 */
.L_x_5816:
        /* <DEDUP_REMOVED lines=11> */
.L_x_5823:
        /* <DEDUP_REMOVED lines=20> */
.L_x_5825:
[----:B------:R-:W-:Y:S05]  /*1a30*/  BSYNC.RECONVERGENT B0 ;  /* 0x0000000000007941 */ /* 0x000fea0003800200 */
.L_x_5824:
[----:B------:R-:W-:Y:S01]  /*1a40*/  IMAD.SHL.U32 R0, R0, 0x100000, RZ ;  /* 0x0010000000007824 */ /* 0x000fe200078e00ff */
[----:B------:R-:W-:-:S04]  /*1a50*/  LEA R3, R3, 0x3b800000, 0x17 ;  /* 0x3b80000003037811 */ /* 0x000fc800078eb8ff */
[----:B------:R-:W-:Y:S01]  /*1a60*/  LOP3.LUT R23, R3, R0, R23, 0xfe, !PT ;  /* 0x0000000003177212 */ /* 0x000fe200078efe17 */
[----:B------:R-:W-:Y:S06]  /*1a70*/  BRA `(.L_x_5809) ;  /* 0x0000000000f87947 */ /* 0x000fec0003800000 */
.L_x_5822:
        /* <DEDUP_REMOVED lines=20> */
.L_x_5827:
[----:B------:R-:W-:Y:S05]  /*1bc0*/  BSYNC.RECONVERGENT B0 ;  /* 0x0000000000007941 */ /* 0x000fea0003800200 */
.L_x_5826:
[----:B------:R-:W-:Y:S01]  /*1bd0*/  IMAD.SHL.U32 R0, R0, 0x200000, RZ ;  /* 0x0020000000007824 */ /* 0x000fe200078e00ff */
[----:B------:R-:W-:-:S04]  /*1be0*/  LEA R3, R3, 0x37800000, 0x17 ;  /* 0x3780000003037811 */ /* 0x000fc800078eb8ff */
[----:B------:R-:W-:Y:S01]  /*1bf0*/  LOP3.LUT R23, R3, R0, R23, 0xfe, !PT ;  /* 0x0000000003177212 */ /* 0x000fe200078efe17 */
[----:B------:R-:W-:Y:S06]  /*1c00*/  BRA `(.L_x_5809) ;  /* 0x0000000000947947 */ /* 0x000fec0003800000 */
.L_x_5821:
        /* <DEDUP_REMOVED lines=14> */
.L_x_5808:
        /* <DEDUP_REMOVED lines=16> */
.L_x_5830:
[----:B------:R-:W-:Y:S01]  /*1df0*/  IMAD.MOV.U32 R23, RZ, RZ, RZ ;  /* 0x000000ffff177224 */ /* 0x000fe200078e00ff */
[----:B------:R-:W-:Y:S06]  /*1e00*/  BRA `(.L_x_5809) ;  /* 0x0000000000147947 */ /* 0x000fec0003800000 */
.L_x_5829:
[----:B------:R-:W2:Y:S02]  /*1e10*/  LDG.E.64 R4, desc[UR36][R4.64] ;  /* 0x0000002404047981 */ /* 0x000ea4000c1e1b00 */
[----:B--2---:R0:W2:Y:S02]  /*1e20*/  I2F.U64 R23, R4 ;  /* 0x0000000400177312 */ /* 0x0040a40000301000 */
[----:B0-2---:R-:W-:Y:S05]  /*1e30*/  BRA `(.L_x_5809) ;  /* 0x0000000000087947 */ /* 0x005fea0003800000 */
.L_x_5828:
[----:B------:R-:W2:Y:S02]  /*1e40*/  LDG.E R4, desc[UR36][R4.64] ;  /* 0x0000002404047981 */ /* 0x000ea4000c1e1900 */
[----:B--2---:R-:W-:-:S07]  /*1e50*/  I2FP.F32.U32 R23, R4 ;  /* 0x0000000400177245 */ /* 0x004fce0000201000 */
.L_x_5809:
[----:B------:R-:W-:Y:S05]  /*1e60*/  BSYNC.RECONVERGENT B6 ;  /* 0x0000000000067941 */ /* 0x000fea0003800200 */
.L_x_5803:
[----:B------:R-:W-:-:S07]  /*1e70*/  VIADD R16, R16, 0x80 ;  /* 0x0000008010107836 */ /* 0x000fce0000000000 */
.L_x_5802:
[----:B------:R-:W-:Y:S05]  /*1e80*/  BSYNC.RECONVERGENT B7 ;  /* 0x0000000000077941 */ /* 0x000fea0003800200 */
.L_x_5801:
        /* <DEDUP_REMOVED lines=25> */
.L_x_5837:
[----:B------:R-:W2:Y:S02]  /*2020*/  LDG.E.U8 R4, desc[UR36][R4.64] ;  /* 0x0000002404047981 */ /* 0x000ea4000c1e1100 */
[----:B--2---:R-:W-:Y:S01]  /*2030*/  I2FP.F32.U32 R24, R4 ;  /* 0x0000000400187245 */ /* 0x004fe20000201000 */
[----:B------:R-:W-:Y:S06]  /*2040*/  BRA `(.L_x_5839) ;  /* 0x0000000c00487947 */ /* 0x000fec0003800000 */
.L_x_5836:
        /* <DEDUP_REMOVED lines=9> */
.L_x_5841:
[----:B------:R-:W2:Y:S02]  /*20e0*/  LDG.E R4, desc[UR36][R4.64] ;  /* 0x0000002404047981 */ /* 0x000ea4000c1e1900 */
[----:B--2---:R-:W-:Y:S01]  /*20f0*/  I2FP.F32.S32 R24, R4 ;  /* 0x0000000400187245 */ /* 0x004fe20000201400 */
[----:B------:R-:W-:Y:S06]  /*2100*/  BRA `(.L_x_5839) ;  /* 0x0000000c00187947 */ /* 0x000fec0003800000 */
.L_x_5840:
[----:B------:R-:W2:Y:S02]  /*2110*/  LDG.E.U16 R4, desc[UR36][R4.64] ;  /* 0x0000002404047981 */ /* 0x000ea4000c1e1500 */
[----:B--2---:R0:W2:Y:S01]  /*2120*/  I2F.S16 R24, R4 ;  /* 0x0000000400187306 */ /* 0x0040a20000101400 */
[----:B------:R-:W-:Y:S05]  /*2130*/  BRA `(.L_x_5839) ;  /* 0x0000000c000c7947 */ /* 0x000fea0003800000 */
.L_x_5835:
        /* <DEDUP_REMOVED lines=8> */
.L_x_5843:
[----:B------:R-:W2:Y:S02]  /*21c0*/  LDG.E.U16 R4, desc[UR36][R4.64] ;  /* 0x0000002404047981 */ /* 0x000ea4000c1e1500 */
[----:B--2---:R-:W-:Y:S01]  /*21d0*/  HADD2.F32 R24, -RZ, R4.H0_H0 ;  /* 0x20000004ff187230 */ /* 0x004fe20000004100 */
[----:B------:R-:W-:Y:S06]  /*21e0*/  BRA `(.L_x_5839) ;  /* 0x0000000800e07947 */ /* 0x000fec0003800000 */
.L_x_5842:
        /* <DEDUP_REMOVED lines=8> */
.L_x_5845:
[----:B------:R-:W2:Y:S02]  /*2270*/  LDG.E.U16 R4, desc[UR36][R4.64] ;  /* 0x0000002404047981 */ /* 0x000ea4000c1e1500 */
[----:B--2---:R-:W-:Y:S01]  /*2280*/  HADD2.F32 R24, -RZ, R4.H0_H0 ;  /* 0x20000004ff187230 */ /* 0x004fe20000004100 */
[----:B------:R-:W-:Y:S06]  /*2290*/  BRA `(.L_x_5839) ;  /* 0x0000000800b47947 */ /* 0x000fec0003800000 */
.L_x_5844:
        /* <DEDUP_REMOVED lines=11> */
.L_x_5834:
        /* <DEDUP_REMOVED lines=12> */
.L_x_5848:
        /* <DEDUP_REMOVED lines=11> */
.L_x_5847:
        /* <DEDUP_REMOVED lines=25> */
.L_x_5850:
        /* <DEDUP_REMOVED lines=13> */
.L_x_5849:
[----:B------:R-:W2:Y:S02]  /*2720*/  LDG.E.U16 R4, desc[UR36][R4.64] ;  /* 0x0000002404047981 */ /* 0x000ea4000c1e1500 */
[----:B--2---:R-:W-:Y:S01]  /*2730*/  IMAD.U32 R24, R4, 0x10000, RZ ;  /* 0x0001000004187824 */ /* 0x004fe200078e00ff */
[----:B------:R-:W-:Y:S06]  /*2740*/  BRA `(.L_x_5839) ;  /* 0x0000000400887947 */ /* 0x000fec0003800000 */
.L_x_5846:
        /* <DEDUP_REMOVED lines=11> */
.L_x_5853:
        /* <DEDUP_REMOVED lines=20> */
.L_x_5855:
[----:B------:R-:W-:Y:S05]  /*2940*/  BSYNC.RECONVERGENT B0 ;  /* 0x0000000000007941 */ /* 0x000fea0003800200 */
.L_x_5854:
[----:B------:R-:W-:Y:S01]  /*2950*/  IMAD.SHL.U32 R0, R0, 0x100000, RZ ;  /* 0x0010000000007824 */ /* 0x000fe200078e00ff */
[----:B------:R-:W-:-:S04]  /*2960*/  LEA R3, R3, 0x3b800000, 0x17 ;  /* 0x3b80000003037811 */ /* 0x000fc800078eb8ff */
[----:B------:R-:W-:Y:S01]  /*2970*/  LOP3.LUT R24, R3, R0, R7, 0xfe, !PT ;  /* 0x0000000003187212 */ /* 0x000fe200078efe07 */
[----:B------:R-:W-:Y:S06]  /*2980*/  BRA `(.L_x_5839) ;  /* 0x0000000000f87947 */ /* 0x000fec0003800000 */
.L_x_5852:
        /* <DEDUP_REMOVED lines=20> */
.L_x_5857:
[----:B------:R-:W-:Y:S05]  /*2ad0*/  BSYNC.RECONVERGENT B0 ;  /* 0x0000000000007941 */ /* 0x000fea0003800200 */
.L_x_5856:
[----:B------:R-:W-:Y:S01]  /*2ae0*/  IMAD.SHL.U32 R0, R0, 0x200000, RZ ;  /* 0x0020000000007824 */ /* 0x000fe200078e00ff */
[----:B------:R-:W-:-:S04]  /*2af0*/  LEA R3, R3, 0x37800000, 0x17 ;  /* 0x3780000003037811 */ /* 0x000fc800078eb8ff */
[----:B------:R-:W-:Y:S01]  /*2b00*/  LOP3.LUT R24, R3, R0, R7, 0xfe, !PT ;  /* 0x0000000003187212 */ /* 0x000fe200078efe07 */
[----:B------:R-:W-:Y:S06]  /*2b10*/  BRA `(.L_x_5839) ;  /* 0x0000000000947947 */ /* 0x000fec0003800000 */
.L_x_5851:
        /* <DEDUP_REMOVED lines=14> */
.L_x_5838:
        /* <DEDUP_REMOVED lines=16> */
.L_x_5860:
[----:B------:R-:W-:Y:S01]  /*2d00*/  IMAD.MOV.U32 R24, RZ, RZ, RZ ;  /* 0x000000ffff187224 */ /* 0x000fe200078e00ff */
[----:B------:R-:W-:Y:S06]  /*2d10*/  BRA `(.L_x_5839) ;  /* 0x0000000000147947 */ /* 0x000fec0003800000 */
.L_x_5859:
[----:B------:R-:W2:Y:S02]  /*2d20*/  LDG.E.64 R24, desc[UR36][R4.64] ;  /* 0x0000002404187981 */ /* 0x000ea4000c1e1b00 */
[----:B--2---:R0:W2:Y:S02]  /*2d30*/  I2F.U64 R24, R24 ;  /* 0x0000001800187312 */ /* 0x0040a40000301000 */
[----:B0-2---:R-:W-:Y:S05]  /*2d40*/  BRA `(.L_x_5839) ;  /* 0x0000000000087947 */ /* 0x005fea0003800000 */
.L_x_5858:
[----:B------:R-:W2:Y:S02]  /*2d50*/  LDG.E R4, desc[UR36][R4.64] ;  /* 0x0000002404047981 */ /* 0x000ea4000c1e1900 */
[----:B--2---:R-:W-:-:S07]  /*2d60*/  I2FP.F32.U32 R24, R4 ;  /* 0x0000000400187245 */ /* 0x004fce0000201000 */
.L_x_5839:
[----:B------:R-:W-:Y:S05]  /*2d70*/  BSYNC.RECONVERGENT B6 ;  /* 0x0000000000067941 */ /* 0x000fea0003800200 */
.L_x_5833:
[----:B------:R-:W-:-:S07]  /*2d80*/  VIADD R16, R16, 0x80 ;  /* 0x0000008010107836 */ /* 0x000fce0000000000 */
.L_x_5832:
[----:B------:R-:W-:Y:S05]  /*2d90*/  BSYNC.RECONVERGENT B7 ;  /* 0x0000000000077941 */ /* 0x000fea0003800200 */
.L_x_5831:
        /* <DEDUP_REMOVED lines=24> */
.L_x_5866:
[----:B------:R-:W2:Y:S02]  /*2f20*/  LDG.E.U8 R4, desc[UR36][R4.64] ;  /* 0x0000002404047981 */ /* 0x000ea4000c1e1100 */
[----:B--2---:R-:W-:Y:S01]  /*2f30*/  I2FP.F32.U32 R18, R4 ;  /* 0x0000000400127245 */ /* 0x004fe20000201000 */
[----:B------:R-:W-:Y:S06]  /*2f40*/  BRA `(.L_x_5862) ;  /* 0x0000000c003c7947 */ /* 0x000fec0003800000 */
.L_x_5865:
        /* <DEDUP_REMOVED lines=9> */
.L_x_5869:
[----:B------:R-:W2:Y:S02]  /*2fe0*/  LDG.E R4, desc[UR36][R4.64] ;  /* 0x0000002404047981 */ /* 0x000ea4000c1e1900 */
[----:B--2---:R-:W-:Y:S01]  /*2ff0*/  I2FP.F32.S32 R18, R4 ;  /* 0x0000000400127245 */ /* 0x004fe20000201400 */
[----:B------:R-:W-:Y:S06]  /*3000*/  BRA `(.L_x_5862) ;  /* 0x0000000c000c7947 */ /* 0x000fec0003800000 */
.L_x_5868:
[----:B------:R-:W2:Y:S02]  /*3010*/  LDG.E.U16 R4, desc[UR36][R4.64] ;  /* 0x0000002404047981 */ /* 0x000ea4000c1e1500 */
[----:B--2---:R0:W2:Y:S01]  /*3020*/  I2F.S16 R18, R4 ;  /* 0x0000000400127306 */ /* 0x0040a20000101400 */
[----:B------:R-:W-:Y:S05]  /*3030*/  BRA `(.L_x_5862) ;  /* 0x0000000c00007947 */ /* 0x000fea0003800000 */
.L_x_5864:
        /* <DEDUP_REMOVED lines=8> */
.L_x_5871:
[----:B------:R-:W2:Y:S02]  /*30c0*/  LDG.E.U16 R4, desc[UR36][R4.64] ;  /* 0x0000002404047981 */ /* 0x000ea4000c1e1500 */
[----:B--2---:R-:W-:Y:S01]  /*30d0*/  HADD2.F32 R18, -RZ, R4.H0_H0 ;  /* 0x20000004ff127230 */ /* 0x004fe20000004100 */
[----:B------:R-:W-:Y:S06]  /*30e0*/  BRA `(.L_x_5862) ;  /* 0x0000000800d47947 */ /* 0x000fec0003800000 */
.L_x_5870:
        /* <DEDUP_REMOVED lines=8> */
.L_x_5873:
[----:B------:R-:W2:Y:S02]  /*3170*/  LDG.E.U16 R4, desc[UR36][R4.64] ;  /* 0x0000002404047981 */ /* 0x000ea4000c1e1500 */
[----:B--2---:R-:W-:Y:S01]  /*3180*/  HADD2.F32 R18, -RZ, R4.H0_H0 ;  /* 0x20000004ff127230 */ /* 0x004fe20000004100 */
[----:B------:R-:W-:Y:S06]  /*3190*/  BRA `(.L_x_5862) ;  /* 0x0000000800a87947 */ /* 0x000fec0003800000 */
.L_x_5872:
        /* <DEDUP_REMOVED lines=11> */
.L_x_5863:
        /* <DEDUP_REMOVED lines=12> */
.L_x_5876:
        /* <DEDUP_REMOVED lines=11> */
.L_x_5875:
        /* <DEDUP_REMOVED lines=25> */
.L_x_5878:
        /* <DEDUP_REMOVED lines=13> */
.L_x_5877:
[----:B------:R-:W2:Y:S02]  /*3620*/  LDG.E.U16 R4, desc[UR36][R4.64] ;  /* 0x0000002404047981 */ /* 0x000ea4000c1e1500 */
[----:B--2---:R-:W-:Y:S01]  /*3630*/  IMAD.U32 R18, R4, 0x10000, RZ ;  /* 0x0001000004127824 */ /* 0x004fe200078e00ff */
[----:B------:R-:W-:Y:S06]  /*3640*/  BRA `(.L_x_5862) ;  /* 0x00000004007c7947 */ /* 0x000fec0003800000 */
.L_x_5874:
        /* <DEDUP_REMOVED lines=11> */
.L_x_5881:
        /* <DEDUP_REMOVED lines=19> */
.L_x_5883:
[----:B------:R-:W-:Y:S05]  /*3830*/  BSYNC.RECONVERGENT B0 ;  /* 0x0000000000007941 */ /* 0x000fea0003800200 */
.L_x_5882:
[----:B------:R-:W-:Y:S01]  /*3840*/  IMAD.SHL.U32 R0, R0, 0x100000, RZ ;  /* 0x0010000000007824 */ /* 0x000fe200078e00ff */
[----:B------:R-:W-:-:S04]  /*3850*/  LEA R3, R3, 0x3b800000, 0x17 ;  /* 0x3b80000003037811 */ /* 0x000fc800078eb8ff */
[----:B------:R-:W-:Y:S01]  /*3860*/  LOP3.LUT R18, R3, R0, R7, 0xfe, !PT ;  /* 0x0000000003127212 */ /* 0x000fe200078efe07 */
[----:B------:R-:W-:Y:S06]  /*3870*/  BRA `(.L_x_5862) ;  /* 0x0000000000f07947 */ /* 0x000fec0003800000 */
.L_x_5880:
        /* <DEDUP_REMOVED lines=19> */
.L_x_5885:
[----:B------:R-:W-:Y:S05]  /*39b0*/  BSYNC.RECONVERGENT B0 ;  /* 0x0000000000007941 */ /* 0x000fea0003800200 */
.L_x_5884:
[----:B------:R-:W-:Y:S01]  /*39c0*/  IMAD.SHL.U32 R0, R0, 0x200000, RZ ;  /* 0x0020000000007824 */ /* 0x000fe200078e00ff */
[----:B------:R-:W-:-:S04]  /*39d0*/  LEA R3, R3, 0x37800000, 0x17 ;  /* 0x3780000003037811 */ /* 0x000fc800078eb8ff */
[----:B------:R-:W-:Y:S01]  /*39e0*/  LOP3.LUT R18, R3, R0, R7, 0xfe, !PT ;  /* 0x0000000003127212 */ /* 0x000fe200078efe07 */
[----:B------:R-:W-:Y:S06]  /*39f0*/  BRA `(.L_x_5862) ;  /* 0x0000000000907947 */ /* 0x000fec0003800000 */
.L_x_5879:
        /* <DEDUP_REMOVED lines=14> */
.L_x_5867:
        /* <DEDUP_REMOVED lines=16> */
.L_x_5888:
[----:B------:R-:W-:Y:S05]  /*3be0*/  BRA `(.L_x_5862) ;  /* 0x0000000000147947 */ /* 0x000fea0003800000 */
.L_x_5887:
[----:B------:R-:W2:Y:S02]  /*3bf0*/  LDG.E.64 R4, desc[UR36][R4.64] ;  /* 0x0000002404047981 */ /* 0x000ea4000c1e1b00 */
[----:B--2---:R0:W2:Y:S02]  /*3c00*/  I2F.U64 R18, R4 ;  /* 0x0000000400127312 */ /* 0x0040a40000301000 */
[----:B0-2---:R-:W-:Y:S05]  /*3c10*/  BRA `(.L_x_5862) ;  /* 0x0000000000087947 */ /* 0x005fea0003800000 */
.L_x_5886:
[----:B------:R-:W2:Y:S02]  /*3c20*/  LDG.E R4, desc[UR36][R4.64] ;  /* 0x0000002404047981 */ /* 0x000ea4000c1e1900 */
[----:B--2---:R-:W-:-:S07]  /*3c30*/  I2FP.F32.U32 R18, R4 ;  /* 0x0000000400127245 */ /* 0x004fce0000201000 */
.L_x_5862:
[----:B------:R-:W-:Y:S05]  /*3c40*/  BSYNC.RECONVERGENT B6 ;  /* 0x0000000000067941 */ /* 0x000fea0003800200 */
.L_x_5861:
[----:B------:R-:W0:Y:S01]  /*3c50*/  LDC R3, c[0x0][0x388] ;  /* 0x0000e200ff037b82 */ /* 0x000e220000000800 */
[----:B------:R-:W-:Y:S01]  /*3c60*/  ISETP.GE.AND P0, PT, R19, R17, PT ;  /* 0x000000111300720c */ /* 0x000fe20003f06270 */
[----:B------:R-:W-:Y:S04]  /*3c70*/  BSSY.RECONVERGENT B7, `(.L_x_5889) ;  /* 0x00002bc000077945 */ /* 0x000fe80003800200 */
[----:B------:R-:W-:Y:S02]  /*3c80*/  BSSY.RELIABLE B6, `(.L_x_5890) ;  /* 0x00001d6000067945 */ /* 0x000fe40003800100 */
[----:B------:R-:W0:Y:S02]  /*3c90*/  LDC.U8 R16, c[0x0][0x3ac] ;  /* 0x0000eb00ff107b82 */ /* 0x000e240000000000 */
[----:B012345:R-:W-:-:S02]  /*3ca0*/  LOP3.LUT R4, R3, 0x80000000, R22, 0xb8, !PT ;  /* 0x8000000003047812 */ /* 0x03ffc400078eb816 */
[C---:B------:R-:W-:Y:S02]  /*3cb0*/  LOP3.LUT R22, R3.reuse, 0x80000000, R23, 0xb8, !PT ;  /* 0x8000000003167812 */ /* 0x040fe400078eb817 */
[C---:B------:R-:W-:Y:S02]  /*3cc0*/  LOP3.LUT R24, R3.reuse, 0x80000000, R24, 0xb8, !PT ;  /* 0x8000000003187812 */ /* 0x040fe400078eb818 */
        /* <DEDUP_REMOVED lines=24> */
.L_x_5895:
[----:B------:R-:W0:Y:S02]  /*3e50*/  F2I.S64.TRUNC R4, R4 ;  /* 0x0000000400047311 */ /* 0x000e24000020d900 */
[----:B0-----:R-:W-:-:S05]  /*3e60*/  IMAD.MOV.U32 R3, RZ, RZ, R4 ;  /* 0x000000ffff037224 */ /* 0x001fca00078e0004 */
[----:B------:R0:W-:Y:S01]  /*3e70*/  STG.E.U8 desc[UR36][R8.64], R3 ;  /* 0x0000000308007986 */ /* 0x0001e2000c101124 */
[----:B------:R-:W-:Y:S05]  /*3e80*/  BRA `(.L_x_5897) ;  /* 0x0000000c002c7947 */ /* 0x000fea0003800000 */
.L_x_5894:
        /* <DEDUP_REMOVED lines=9> */
.L_x_5899:
[----:B------:R-:W0:Y:S02]  /*3f20*/  F2I.FTZ.TRUNC.NTZ R3, R4 ;  /* 0x0000000400037305 */ /* 0x000e24000021f100 */
[----:B0-----:R0:W-:Y:S01]  /*3f30*/  STG.E desc[UR36][R8.64], R3 ;  /* 0x0000000308007986 */ /* 0x0011e2000c101924 */
[----:B------:R-:W-:Y:S05]  /*3f40*/  BRA `(.L_x_5897) ;  /* 0x0000000800fc7947 */ /* 0x000fea0003800000 */
.L_x_5898:
[----:B------:R-:W0:Y:S02]  /*3f50*/  F2I.FTZ.TRUNC.NTZ R3, R4 ;  /* 0x0000000400037305 */ /* 0x000e24000021f100 */
[----:B0-----:R0:W-:Y:S01]  /*3f60*/  STG.E.U16 desc[UR36][R8.64], R3 ;  /* 0x0000000308007986 */ /* 0x0011e2000c101524 */
[----:B------:R-:W-:Y:S05]  /*3f70*/  BRA `(.L_x_5897) ;  /* 0x0000000800f07947 */ /* 0x000fea0003800000 */
.L_x_5893:
        /* <DEDUP_REMOVED lines=8> */
.L_x_5901:
[----:B------:R-:W-:-:S05]  /*4000*/  F2FP.F16.F32.PACK_AB R4, RZ, R4 ;  /* 0x00000004ff04723e */ /* 0x000fca00000000ff */
[----:B------:R0:W-:Y:S01]  /*4010*/  STG.E.U16 desc[UR36][R8.64], R4 ;  /* 0x0000000408007986 */ /* 0x0001e2000c101524 */
[----:B------:R-:W-:Y:S05]  /*4020*/  BRA `(.L_x_5897) ;  /* 0x0000000800c47947 */ /* 0x000fea0003800000 */
.L_x_5900:
        /* <DEDUP_REMOVED lines=9> */
.L_x_5903:
[----:B------:R-:W-:-:S04]  /*40c0*/  F2FP.F16.F32.PACK_AB R3, RZ, R4 ;  /* 0x00000004ff03723e */ /* 0x000fc800000000ff */
[----:B------:R-:W-:-:S05]  /*40d0*/  PRMT R3, R3, 0x5410, RZ ;  /* 0x0000541003037816 */ /* 0x000fca00000000ff */
[----:B------:R0:W-:Y:S01]  /*40e0*/  STG.E desc[UR36][R8.64], R3 ;  /* 0x0000000308007986 */ /* 0x0001e2000c101924 */
[----:B------:R-:W-:Y:S05]  /*40f0*/  BRA `(.L_x_5897) ;  /* 0x0000000800907947 */ /* 0x000fea0003800000 */
.L_x_5902:
[----:B------:R-:W-:-:S06]  /*4100*/  FMUL.FTZ R4, R4, 1 ;  /* 0x3f80000004047820 */ /* 0x000fcc0000410000 */
[----:B------:R-:W0:Y:S02]  /*4110*/  F2F.F64.F32 R4, R4 ;  /* 0x0000000400047310 */ /* 0x000e240000201800 */
[----:B0-----:R0:W-:Y:S01]  /*4120*/  STG.E.64 desc[UR36][R8.64], R4 ;  /* 0x0000000408007986 */ /* 0x0011e2000c101b24 */
[----:B------:R-:W-:Y:S05]  /*4130*/  BRA `(.L_x_5897) ;  /* 0x0000000800807947 */ /* 0x000fea0003800000 */
.L_x_5892:
        /* <DEDUP_REMOVED lines=12> */
.L_x_5906:
[----:B------:R-:W-:Y:S01]  /*4200*/  FMUL.FTZ R4, R4, 1 ;  /* 0x3f80000004047820 */ /* 0x000fe20000410000 */
[----:B------:R-:W-:-:S05]  /*4210*/  CS2R R6, SRZ ;  /* 0x0000000000067805 */ /* 0x000fca000001ff00 */
[----:B------:R-:W0:Y:S02]  /*4220*/  F2F.F64.F32 R4, R4 ;  /* 0x0000000400047310 */ /* 0x000e240000201800 */
[----:B0-----:R0:W-:Y:S01]  /*4230*/  STG.E.128 desc[UR36][R8.64], R4 ;  /* 0x0000000408007986 */ /* 0x0011e2000c101d24 */
[----:B------:R-:W-:Y:S05]  /*4240*/  BRA `(.L_x_5897) ;  /* 0x00000008003c7947 */ /* 0x000fea0003800000 */
.L_x_5905:
        /* <DEDUP_REMOVED lines=18> */
.L_x_5910:
[----:B------:R-:W-:Y:S05]  /*4370*/  BSYNC.RECONVERGENT B0 ;  /* 0x0000000000007941 */ /* 0x000fea0003800200 */
.L_x_5909:
[----:B------:R-:W-:-:S05]  /*4380*/  LOP3.LUT R5, R0, 0x80, R5, 0xf8, !PT ;  /* 0x0000008000057812 */ /* 0x000fca00078ef805 */
[----:B------:R0:W-:Y:S01]  /*4390*/  STG.E.U8 desc[UR36][R8.64], R5 ;  /* 0x0000000508007986 */ /* 0x0001e2000c101124 */
[----:B------:R-:W-:Y:S05]  /*43a0*/  BRA `(.L_x_5897) ;  /* 0x0000000400e47947 */ /* 0x000fea0003800000 */
.L_x_5908:
        /* <DEDUP_REMOVED lines=14> */
.L_x_5912:
[----:B------:R-:W-:Y:S05]  /*4490*/  BSYNC.RECONVERGENT B0 ;  /* 0x0000000000007941 */ /* 0x000fea0003800200 */
.L_x_5911:
[----:B------:R-:W-:-:S05]  /*44a0*/  LOP3.LUT R3, R0, 0x80, R7, 0xf8, !PT ;  /* 0x0000008000037812 */ /* 0x000fca00078ef807 */
[----:B------:R0:W-:Y:S01]  /*44b0*/  STG.E.U8 desc[UR36][R8.64], R3 ;  /* 0x0000000308007986 */ /* 0x0001e2000c101124 */
[----:B------:R-:W-:Y:S05]  /*44c0*/  BRA `(.L_x_5897) ;  /* 0x00000004009c7947 */ /* 0x000fea0003800000 */
.L_x_5907:
[----:B------:R-:W-:-:S05]  /*44d0*/  F2FP.BF16.F32.PACK_AB R4, RZ, R4 ;  /* 0x00000004ff04723e */ /* 0x000fca00000010ff */
[----:B------:R0:W-:Y:S01]  /*44e0*/  STG.E.U16 desc[UR36][R8.64], R4 ;  /* 0x0000000408007986 */ /* 0x0001e2000c101524 */
[----:B------:R-:W-:Y:S05]  /*44f0*/  BRA `(.L_x_5897) ;  /* 0x0000000400907947 */ /* 0x000fea0003800000 */
.L_x_5904:
        /* <DEDUP_REMOVED lines=11> */
.L_x_5915:
        /* <DEDUP_REMOVED lines=12> */
.L_x_5918:
[----:B------:R-:W-:-:S04]  /*4670*/  SHF.R.U32.HI R0, RZ, 0x14, R4 ;  /* 0x00000014ff007819 */ /* 0x000fc80000011604 */
[----:B------:R-:W-:-:S04]  /*4680*/  LOP3.LUT R3, R0, 0x1, RZ, 0xc0, !PT ;  /* 0x0000000100037812 */ /* 0x000fc800078ec0ff */
[----:B------:R-:W-:-:S04]  /*4690*/  IADD3 R0, PT, PT, R4, 0x487ffff, R3 ;  /* 0x0487ffff04007810 */ /* 0x000fc80007ffe003 */
[----:B------:R-:W-:-:S04]  /*46a0*/  SHF.R.U32.HI R0, RZ, 0x14, R0 ;  /* 0x00000014ff007819 */ /* 0x000fc80000011600 */
[----:B------:R-:W-:-:S07]  /*46b0*/  LOP3.LUT R3, R0, 0xff, RZ, 0xc0, !PT ;  /* 0x000000ff00037812 */ /* 0x000fce00078ec0ff */
.L_x_5919:
[----:B------:R-:W-:-:S04]  /*46c0*/  SHF.R.U32.HI R4, RZ, 0x18, R4 ;  /* 0x00000018ff047819 */ /* 0x000fc80000011604 */
[----:B------:R-:W-:-:S04]  /*46d0*/  LOP3.LUT R3, R3, 0x80, R4, 0xf8, !PT ;  /* 0x0000008003037812 */ /* 0x000fc800078ef804 */
[----:B------:R-:W-:-:S07]  /*46e0*/  PRMT R0, R3, 0x7610, R0 ;  /* 0x0000761003007816 */ /* 0x000fce0000000000 */
.L_x_5917:
[----:B------:R-:W-:Y:S05]  /*46f0*/  BSYNC.RECONVERGENT B0 ;  /* 0x0000000000007941 */ /* 0x000fea0003800200 */
.L_x_5916:
[----:B------:R1:W-:Y:S01]  /*4700*/  STG.E.U8 desc[UR36][R8.64], R0 ;  /* 0x0000000008007986 */ /* 0x0003e2000c101124 */
[----:B------:R-:W-:Y:S05]  /*4710*/  BRA `(.L_x_5897) ;  /* 0x0000000400087947 */ /* 0x000fea0003800000 */
.L_x_5914:
        /* <DEDUP_REMOVED lines=12> */
.L_x_5922:
[----:B------:R-:W-:-:S04]  /*47e0*/  SHF.R.U32.HI R0, RZ, 0x15, R4 ;  /* 0x00000015ff007819 */ /* 0x000fc80000011604 */
[----:B------:R-:W-:-:S04]  /*47f0*/  LOP3.LUT R3, R0, 0x1, RZ, 0xc0, !PT ;  /* 0x0000000100037812 */ /* 0x000fc800078ec0ff */
[----:B------:R-:W-:-:S04]  /*4800*/  IADD3 R0, PT, PT, R4, 0x88fffff, R3 ;  /* 0x088fffff04007810 */ /* 0x000fc80007ffe003 */
[----:B------:R-:W-:-:S04]  /*4810*/  SHF.R.U32.HI R0, RZ, 0x15, R0 ;  /* 0x00000015ff007819 */ /* 0x000fc80000011600 */
[----:B------:R-:W-:-:S07]  /*4820*/  LOP3.LUT R3, R0, 0xff, RZ, 0xc0, !PT ;  /* 0x000000ff00037812 */ /* 0x000fce00078ec0ff */
.L_x_5923:
[----:B------:R-:W-:-:S04]  /*4830*/  SHF.R.U32.HI R4, RZ, 0x18, R4 ;  /* 0x00000018ff047819 */ /* 0x000fc80000011604 */
[----:B------:R-:W-:-:S04]  /*4840*/  LOP3.LUT R3, R3, 0x80, R4, 0xf8, !PT ;  /* 0x0000008003037812 */ /* 0x000fc800078ef804 */
[----:B------:R-:W-:-:S07]  /*4850*/  PRMT R0, R3, 0x7610, R0 ;  /* 0x0000761003007816 */ /* 0x000fce0000000000 */
.L_x_5921:
[----:B------:R-:W-:Y:S05]  /*4860*/  BSYNC.RECONVERGENT B0 ;  /* 0x0000000000007941 */ /* 0x000fea0003800200 */
.L_x_5920:
[----:B------:R2:W-:Y:S01]  /*4870*/  STG.E.U8 desc[UR36][R8.64], R0 ;  /* 0x0000000008007986 */ /* 0x0005e2000c101124 */
[----:B------:R-:W-:Y:S05]  /*4880*/  BRA `(.L_x_5897) ;  /* 0x0000000000ac7947 */ /* 0x000fea0003800000 */
.L_x_5913:
[----:B------:R-:W-:-:S13]  /*4890*/  ISETP.NE.AND P0, PT, R0, 0x1c, PT ;  /* 0x0000001c0000780c */ /* 0x000fda0003f05270 */
[----:B------:R-:W-:Y:S05]  /*48a0*/  @!P0 BRA `(.L_x_5924) ;  /* 0x00000000009c8947 */ /* 0x000fea0003800000 */
[----:B------:R-:W-:-:S13]  /*48b0*/  ISETP.NE.AND P0, PT, R0, 0x1d, PT ;  /* 0x0000001d0000780c */ /* 0x000fda0003f05270 */
[----:B------:R-:W-:Y:S05]  /*48c0*/  @!P0 BRA `(.L_x_5925) ;  /* 0x0000000000888947 */ /* 0x000fea0003800000 */
[----:B------:R-:W-:-:S13]  /*48d0*/  ISETP.NE.AND P0, PT, R0, 0x2c, PT ;  /* 0x0000002c0000780c */ /* 0x000fda0003f05270 */
[----:B------:R-:W-:Y:S05]  /*48e0*/  @!P0 BRA `(.L_x_5926) ;  /* 0x0000000000448947 */ /* 0x000fea0003800000 */
.L_x_5896:
        /* <DEDUP_REMOVED lines=16> */
.L_x_5927:
[----:B------:R-:W-:Y:S05]  /*49f0*/  BRA `(.L_x_5897) ;  /* 0x0000000000507947 */ /* 0x000fea0003800000 */
.L_x_5926:
        /* <DEDUP_REMOVED lines=15> */
.L_x_5925:
[----:B------:R-:W0:Y:S02]  /*4af0*/  F2I.U64.TRUNC R4, R4 ;  /* 0x0000000400047311 */ /* 0x000e24000020d800 */
[----:B0-----:R0:W-:Y:S01]  /*4b00*/  STG.E.64 desc[UR36][R8.64], R4 ;  /* 0x0000000408007986 */ /* 0x0011e2000c101b24 */
[----:B------:R-:W-:Y:S05]  /*4b10*/  BRA `(.L_x_5897) ;  /* 0x0000000000087947 */ /* 0x000fea0003800000 */
.L_x_5924:
[----:B------:R-:W0:Y:S02]  /*4b20*/  F2I.FTZ.U32.TRUNC.NTZ R3, R4 ;  /* 0x0000000400037305 */ /* 0x000e24000021f000 */
[----:B0-----:R3:W-:Y:S02]  /*4b30*/  STG.E desc[UR36][R8.64], R3 ;  /* 0x0000000308007986 */ /* 0x0017e4000c101924 */
.L_x_5897:
        /* <DEDUP_REMOVED lines=24> */
.L_x_5932:
[----:B------:R-:W0:Y:S02]  /*4cc0*/  F2I.S64.TRUNC R22, R22 ;  /* 0x0000001600167311 */ /* 0x000e24000020d900 */
[----:B0-----:R-:W-:-:S05]  /*4cd0*/  IMAD.MOV.U32 R3, RZ, RZ, R22 ;  /* 0x000000ffff037224 */ /* 0x001fca00078e0016 */
[----:B------:R0:W-:Y:S01]  /*4ce0*/  STG.E.U8 desc[UR36][R8.64], R3 ;  /* 0x0000000308007986 */ /* 0x0001e2000c101124 */
[----:B------:R-:W-:Y:S05]  /*4cf0*/  BRA `(.L_x_5934) ;  /* 0x0000000c00287947 */ /* 0x000fea0003800000 */
.L_x_5931:
        /* <DEDUP_REMOVED lines=9> */
.L_x_5936:
[----:B------:R-:W0:Y:S02]  /*4d90*/  F2I.FTZ.TRUNC.NTZ R3, R22 ;  /* 0x0000001600037305 */ /* 0x000e24000021f100 */
[----:B0-----:R0:W-:Y:S01]  /*4da0*/  STG.E desc[UR36][R8.64], R3 ;  /* 0x0000000308007986 */ /* 0x0011e2000c101924 */
[----:B------:R-:W-:Y:S05]  /*4db0*/  BRA `(.L_x_5934) ;  /* 0x0000000800f87947 */ /* 0x000fea0003800000 */
.L_x_5935:
[----:B------:R-:W0:Y:S02]  /*4dc0*/  F2I.FTZ.TRUNC.NTZ R3, R22 ;  /* 0x0000001600037305 */ /* 0x000e24000021f100 */
[----:B0-----:R0:W-:Y:S01]  /*4dd0*/  STG.E.U16 desc[UR36][R8.64], R3 ;  /* 0x0000000308007986 */ /* 0x0011e2000c101524 */
[----:B------:R-:W-:Y:S05]  /*4de0*/  BRA `(.L_x_5934) ;  /* 0x0000000800ec7947 */ /* 0x000fea0003800000 */
.L_x_5930:
        /* <DEDUP_REMOVED lines=8> */
.L_x_5938:
[----:B------:R-:W-:-:S05]  /*4e70*/  F2FP.F16.F32.PACK_AB R22, RZ, R22 ;  /* 0x00000016ff16723e */ /* 0x000fca00000000ff */
[----:B------:R0:W-:Y:S01]  /*4e80*/  STG.E.U16 desc[UR36][R8.64], R22 ;  /* 0x0000001608007986 */ /* 0x0001e2000c101524 */
[----:B------:R-:W-:Y:S05]  /*4e90*/  BRA `(.L_x_5934) ;  /* 0x0000000800c07947 */ /* 0x000fea0003800000 */
.L_x_5937:
        /* <DEDUP_REMOVED lines=9> */
.L_x_5940:
[----:B------:R-:W-:-:S04]  /*4f30*/  F2FP.F16.F32.PACK_AB R3, RZ, R22 ;  /* 0x00000016ff03723e */ /* 0x000fc800000000ff */
[----:B------:R-:W-:-:S05]  /*4f40*/  PRMT R3, R3, 0x5410, RZ ;  /* 0x0000541003037816 */ /* 0x000fca00000000ff */
[----:B------:R0:W-:Y:S01]  /*4f50*/  STG.E desc[UR36][R8.64], R3 ;  /* 0x0000000308007986 */ /* 0x0001e2000c101924 */
[----:B------:R-:W-:Y:S05]  /*4f60*/  BRA `(.L_x_5934) ;  /* 0x00000008008c7947 */ /* 0x000fea0003800000 */
.L_x_5939:
[----:B------:R-:W-:-:S06]  /*4f70*/  FMUL.FTZ R4, R22, 1 ;  /* 0x3f80000016047820 */ /* 0x000fcc0000410000 */
[----:B------:R-:W0:Y:S02]  /*4f80*/  F2F.F64.F32 R4, R4 ;  /* 0x0000000400047310 */ /* 0x000e240000201800 */
[----:B0-----:R0:W-:Y:S01]  /*4f90*/  STG.E.64 desc[UR36][R8.64], R4 ;  /* 0x0000000408007986 */ /* 0x0011e2000c101b24 */
[----:B------:R-:W-:Y:S05]  /*4fa0*/  BRA `(.L_x_5934) ;  /* 0x00000008007c7947 */ /* 0x000fea0003800000 */
.L_x_5929:
        /* <DEDUP_REMOVED lines=13> */
.L_x_5944:
        /* <DEDUP_REMOVED lines=16> */
.L_x_5947:
[----:B------:R-:W-:-:S04]  /*5180*/  SHF.R.U32.HI R22, RZ, 0x18, R22 ;  /* 0x00000018ff167819 */ /* 0x000fc80000011616 */
[----:B------:R-:W-:-:S04]  /*5190*/  LOP3.LUT R3, R3, 0x80, R22, 0xf8, !PT ;  /* 0x0000008003037812 */ /* 0x000fc800078ef816 */
[----:B------:R-:W-:-:S07]  /*51a0*/  PRMT R4, R3, 0x7610, R4 ;  /* 0x0000761003047816 */ /* 0x000fce0000000004 */
.L_x_5946:
[----:B------:R-:W-:Y:S05]  /*51b0*/  BSYNC.RECONVERGENT B0 ;  /* 0x0000000000007941 */ /* 0x000fea0003800200 */
.L_x_5945:
[----:B------:R0:W-:Y:S01]  /*51c0*/  STG.E.U8 desc[UR36][R8.64], R4 ;  /* 0x0000000408007986 */ /* 0x0001e2000c101124 */
[----:B------:R-:W-:Y:S05]  /*51d0*/  BRA `(.L_x_5934) ;  /* 0x0000000400f07947 */ /* 0x000fea0003800000 */
.L_x_5943:
        /* <DEDUP_REMOVED lines=16> */
.L_x_5950:
[----:B------:R-:W-:-:S04]  /*52e0*/  SHF.R.U32.HI R22, RZ, 0x18, R22 ;  /* 0x00000018ff167819 */ /* 0x000fc80000011616 */
[----:B------:R-:W-:-:S04]  /*52f0*/  LOP3.LUT R3, R3, 0x80, R22, 0xf8, !PT ;  /* 0x0000008003037812 */ /* 0x000fc800078ef816 */
[----:B------:R-:W-:-:S07]  /*5300*/  PRMT R4, R3, 0x7610, R4 ;  /* 0x0000761003047816 */ /* 0x000fce0000000004 */
.L_x_5949:
[----:B------:R-:W-:Y:S05]  /*5310*/  BSYNC.RECONVERGENT B0 ;  /* 0x0000000000007941 */ /* 0x000fea0003800200 */
.L_x_5948:
[----:B------:R0:W-:Y:S01]  /*5320*/  STG.E.U8 desc[UR36][R8.64], R4 ;  /* 0x0000000408007986 */ /* 0x0001e2000c101124 */
[----:B------:R-:W-:Y:S05]  /*5330*/  BRA `(.L_x_5934) ;  /* 0x0000000400987947 */ /* 0x000fea0003800000 */
.L_x_5942:
        /* <DEDUP_REMOVED lines=21> */
.L_x_5952:
[----:B------:R-:W0:Y:S02]  /*5490*/  F2I.U64.TRUNC R22, R22 ;  /* 0x0000001600167311 */ /* 0x000e24000020d800 */
[----:B0-----:R0:W-:Y:S01]  /*54a0*/  STG.E.64 desc[UR36][R8.64], R22 ;  /* 0x0000001608007986 */ /* 0x0011e2000c101b24 */
[----:B------:R-:W-:Y:S05]  /*54b0*/  BRA `(.L_x_5934) ;  /* 0x0000000400387947 */ /* 0x000fea0003800000 */
.L_x_5951:
[----:B------:R-:W0:Y:S02]  /*54c0*/  F2I.FTZ.U32.TRUNC.NTZ R3, R22 ;  /* 0x0000001600037305 */ /* 0x000e24000021f000 */
[----:B0-----:R0:W-:Y:S01]  /*54d0*/  STG.E desc[UR36][R8.64], R3 ;  /* 0x0000000308007986 */ /* 0x0011e2000c101924 */
[----:B------:R-:W-:Y:S05]  /*54e0*/  BRA `(.L_x_5934) ;  /* 0x00000004002c7947 */ /* 0x000fea0003800000 */
.L_x_5941:
        /* <DEDUP_REMOVED lines=10> */
.L_x_5954:
[----:B------:R-:W-:Y:S01]  /*5590*/  FMUL.FTZ R4, R22, 1 ;  /* 0x3f80000016047820 */ /* 0x000fe20000410000 */
[----:B------:R-:W-:-:S05]  /*55a0*/  CS2R R6, SRZ ;  /* 0x0000000000067805 */ /* 0x000fca000001ff00 */
[----:B------:R-:W0:Y:S02]  /*55b0*/  F2F.F64.F32 R4, R4 ;  /* 0x0000000400047310 */ /* 0x000e240000201800 */
[----:B0-----:R0:W-:Y:S01]  /*55c0*/  STG.E.128 desc[UR36][R8.64], R4 ;  /* 0x0000000408007986 */ /* 0x0011e2000c101d24 */
[----:B------:R-:W-:Y:S05]  /*55d0*/  BRA `(.L_x_5934) ;  /* 0x0000000000f07947 */ /* 0x000fea0003800000 */
.L_x_5953:
[----:B------:R-:W-:-:S13]  /*55e0*/  ISETP.NE.AND P0, PT, R0, 0xf, PT ;  /* 0x0000000f0000780c */ /* 0x000fda0003f05270 */
[----:B------:R-:W-:Y:S05]  /*55f0*/  @!P0 BRA `(.L_x_5955) ;  /* 0x0000000000e08947 */ /* 0x000fea0003800000 */
[----:B------:R-:W-:-:S13]  /*5600*/  ISETP.NE.AND P0, PT, R0, 0x17, PT ;  /* 0x000000170000780c */ /* 0x000fda0003f05270 */
[----:B------:R-:W-:Y:S05]  /*5610*/  @!P0 BRA `(.L_x_5956) ;  /* 0x00000000008c8947 */ /* 0x000fea0003800000 */
[----:B------:R-:W-:-:S13]  /*5620*/  ISETP.NE.AND P0, PT, R0, 0x18, PT ;  /* 0x000000180000780c */ /* 0x000fda0003f05270 */
[----:B------:R-:W-:Y:S05]  /*5630*/  @!P0 BRA `(.L_x_5957) ;  /* 0x0000000000448947 */ /* 0x000fea0003800000 */
.L_x_5933:
        /* <DEDUP_REMOVED lines=16> */
.L_x_5958:
[----:B------:R-:W-:Y:S05]  /*5740*/  BRA `(.L_x_5934) ;  /* 0x0000000000947947 */ /* 0x000fea0003800000 */
.L_x_5957:
        /* <DEDUP_REMOVED lines=12> */
.L_x_5960:
[----:B------:R-:W-:Y:S05]  /*5810*/  BSYNC.RECONVERGENT B0 ;  /* 0x0000000000007941 */ /* 0x000fea0003800200 */
.L_x_5959:
[----:B------:R-:W-:-:S05]  /*5820*/  LOP3.LUT R3, R0, 0x80, R5, 0xf8, !PT ;  /* 0x0000008000037812 */ /* 0x000fca00078ef805 */
[----:B------:R3:W-:Y:S01]  /*5830*/  STG.E.U8 desc[UR36][R8.64], R3 ;  /* 0x0000000308007986 */ /* 0x0007e2000c101124 */
[----:B------:R-:W-:Y:S05]  /*5840*/  BRA `(.L_x_5934) ;  /* 0x0000000000547947 */ /* 0x000fea0003800000 */
.L_x_5956:
        /* <DEDUP_REMOVED lines=11> */
.L_x_5962:
[----:B------:R-:W-:Y:S01]  /*5900*/  IMAD.MOV.U32 R0, RZ, RZ, 0x7f ;  /* 0x0000007fff007424 */ /* 0x000fe200078e00ff */
[----:B------:R-:W-:-:S04]  /*5910*/  ISETP.GT.U32.AND P0, PT, R4, 0x7f800000, PT ;  /* 0x7f8000000400780c */ /* 0x000fc80003f04070 */
[----:B------:R-:W-:-:S09]  /*5920*/  SEL R0, R0, 0x7c, P0 ;  /* 0x0000007c00007807 */ /* 0x000fd20000000000 */
.L_x_5963:
[----:B------:R-:W-:Y:S05]  /*5930*/  BSYNC.RECONVERGENT B0 ;  /* 0x0000000000007941 */ /* 0x000fea0003800200 */
.L_x_5961:
[----:B------:R-:W-:-:S04]  /*5940*/  SHF.R.U32.HI R3, RZ, 0x18, R22 ;  /* 0x00000018ff037819 */ /* 0x000fc80000011616 */
[----:B------:R-:W-:-:S05]  /*5950*/  LOP3.LUT R3, R0, 0x80, R3, 0xf8, !PT ;  /* 0x0000008000037812 */ /* 0x000fca00078ef803 */
[----:B------:R2:W-:Y:S01]  /*5960*/  STG.E.U8 desc[UR36][R8.64], R3 ;  /* 0x0000000308007986 */ /* 0x0005e2000c101124 */
[----:B------:R-:W-:Y:S05]  /*5970*/  BRA `(.L_x_5934) ;  /* 0x0000000000087947 */ /* 0x000fea0003800000 */
.L_x_5955:
[----:B------:R-:W-:-:S05]  /*5980*/  F2FP.BF16.F32.PACK_AB R22, RZ, R22 ;  /* 0x00000016ff16723e */ /* 0x000fca00000010ff */
[----:B------:R4:W-:Y:S02]  /*5990*/  STG.E.U16 desc[UR36][R8.64], R22 ;  /* 0x0000001608007986 */ /* 0x0009e4000c101524 */
.L_x_5934:
[----:B------:R-:W-:-:S07]  /*59a0*/  VIADD R19, R19, 0x80 ;  /* 0x0000008013137836 */ /* 0x000fce0000000000 */
.L_x_5891:
[----:B------:R-:W-:-:S13]  /*59b0*/  ISETP.GE.AND P0, PT, R19, R17, PT ;  /* 0x000000111300720c */ /* 0x000fda0003f06270 */
[----:B------:R-:W-:Y:S05]  /*59c0*/  @P0 BREAK.RELIABLE B6 ;  /* 0x0000000000060942 */ /* 0x000fea0003800100 */
[----:B------:R-:W-:Y:S05]  /*59d0*/  @P0 BRA `(.L_x_5928) ;  /* 0x0000000c00940947 */ /* 0x000fea0003800000 */
[----:B------:R-:W-:Y:S05]  /*59e0*/  BSYNC.RELIABLE B6 ;  /* 0x0000000000067941 */ /* 0x000fea0003800100 */
.L_x_5890:
        /* <DEDUP_REMOVED lines=21> */
.L_x_5967:
[----:B------:R-:W0:Y:S02]  /*5b40*/  F2I.S64.TRUNC R24, R24 ;  /* 0x0000001800187311 */ /* 0x000e24000020d900 */
[----:B0-----:R-:W-:-:S05]  /*5b50*/  IMAD.MOV.U32 R3, RZ, RZ, R24 ;  /* 0x000000ffff037224 */ /* 0x001fca00078e0018 */
[----:B------:R0:W-:Y:S01]  /*5b60*/  STG.E.U8 desc[UR36][R8.64], R3 ;  /* 0x0000000308007986 */ /* 0x0001e2000c101124 */
[----:B------:R-:W-:Y:S05]  /*5b70*/  BRA `(.L_x_5969) ;  /* 0x0000000c00287947 */ /* 0x000fea0003800000 */
.L_x_5966:
        /* <DEDUP_REMOVED lines=9> */
.L_x_5971:
[----:B------:R-:W0:Y:S02]  /*5c10*/  F2I.FTZ.TRUNC.NTZ R3, R24 ;  /* 0x0000001800037305 */ /* 0x000e24000021f100 */
[----:B0-----:R0:W-:Y:S01]  /*5c20*/  STG.E desc[UR36][R8.64], R3 ;  /* 0x0000000308007986 */ /* 0x0011e2000c101924 */
[----:B------:R-:W-:Y:S05]  /*5c30*/  BRA `(.L_x_5969) ;  /* 0x0000000800f87947 */ /* 0x000fea0003800000 */
.L_x_5970:
[----:B------:R-:W0:Y:S02]  /*5c40*/  F2I.FTZ.TRUNC.NTZ R3, R24 ;  /* 0x0000001800037305 */ /* 0x000e24000021f100 */
[----:B0-----:R0:W-:Y:S01]  /*5c50*/  STG.E.U16 desc[UR36][R8.64], R3 ;  /* 0x0000000308007986 */ /* 0x0011e2000c101524 */
[----:B------:R-:W-:Y:S05]  /*5c60*/  BRA `(.L_x_5969) ;  /* 0x0000000800ec7947 */ /* 0x000fea0003800000 */
.L_x_5965:
        /* <DEDUP_REMOVED lines=8> */
.L_x_5973:
[----:B------:R-:W-:-:S05]  /*5cf0*/  F2FP.F16.F32.PACK_AB R24, RZ, R24 ;  /* 0x00000018ff18723e */ /* 0x000fca00000000ff */
[----:B------:R0:W-:Y:S01]  /*5d00*/  STG.E.U16 desc[UR36][R8.64], R24 ;  /* 0x0000001808007986 */ /* 0x0001e2000c101524 */
[----:B------:R-:W-:Y:S05]  /*5d10*/  BRA `(.L_x_5969) ;  /* 0x0000000800c07947 */ /* 0x000fea0003800000 */
.L_x_5972:
        /* <DEDUP_REMOVED lines=9> */
.L_x_5975:
[----:B------:R-:W-:-:S04]  /*5db0*/  F2FP.F16.F32.PACK_AB R3, RZ, R24 ;  /* 0x00000018ff03723e */ /* 0x000fc800000000ff */
[----:B------:R-:W-:-:S05]  /*5dc0*/  PRMT R3, R3, 0x5410, RZ ;  /* 0x0000541003037816 */ /* 0x000fca00000000ff */
[----:B------:R0:W-:Y:S01]  /*5dd0*/  STG.E desc[UR36][R8.64], R3 ;  /* 0x0000000308007986 */ /* 0x0001e2000c101924 */
[----:B------:R-:W-:Y:S05]  /*5de0*/  BRA `(.L_x_5969) ;  /* 0x00000008008c7947 */ /* 0x000fea0003800000 */
.L_x_5974:
[----:B------:R-:W-:-:S06]  /*5df0*/  FMUL.FTZ R4, R24, 1 ;  /* 0x3f80000018047820 */ /* 0x000fcc0000410000 */
[----:B------:R-:W0:Y:S02]  /*5e00*/  F2F.F64.F32 R4, R4 ;  /* 0x0000000400047310 */ /* 0x000e240000201800 */
[----:B0-----:R0:W-:Y:S01]  /*5e10*/  STG.E.64 desc[UR36][R8.64], R4 ;  /* 0x0000000408007986 */ /* 0x0011e2000c101b24 */
[----:B------:R-:W-:Y:S05]  /*5e20*/  BRA `(.L_x_5969) ;  /* 0x00000008007c7947 */ /* 0x000fea0003800000 */
.L_x_5964:
        /* <DEDUP_REMOVED lines=13> */
.L_x_5979:
        /* <DEDUP_REMOVED lines=16> */
.L_x_5982:
[----:B------:R-:W-:-:S04]  /*6000*/  SHF.R.U32.HI R24, RZ, 0x18, R24 ;  /* 0x00000018ff187819 */ /* 0x000fc80000011618 */
[----:B------:R-:W-:-:S04]  /*6010*/  LOP3.LUT R3, R3, 0x80, R24, 0xf8, !PT ;  /* 0x0000008003037812 */ /* 0x000fc800078ef818 */
[----:B------:R-:W-:-:S07]  /*6020*/  PRMT R4, R3, 0x7610, R4 ;  /* 0x0000761003047816 */ /* 0x000fce0000000004 */
.L_x_5981:
[----:B------:R-:W-:Y:S05]  /*6030*/  BSYNC.RECONVERGENT B0 ;  /* 0x0000000000007941 */ /* 0x000fea0003800200 */
.L_x_5980:
[----:B------:R0:W-:Y:S01]  /*6040*/  STG.E.U8 desc[UR36][R8.64], R4 ;  /* 0x0000000408007986 */ /* 0x0001e2000c101124 */
[----:B------:R-:W-:Y:S05]  /*6050*/  BRA `(.L_x_5969) ;  /* 0x0000000400f07947 */ /* 0x000fea0003800000 */
.L_x_5978:
        /* <DEDUP_REMOVED lines=16> */
.L_x_5985:
[----:B------:R-:W-:-:S04]  /*6160*/  SHF.R.U32.HI R24, RZ, 0x18, R24 ;  /* 0x00000018ff187819 */ /* 0x000fc80000011618 */
[----:B------:R-:W-:-:S04]  /*6170*/  LOP3.LUT R3, R3, 0x80, R24, 0xf8, !PT ;  /* 0x0000008003037812 */ /* 0x000fc800078ef818 */
[----:B------:R-:W-:-:S07]  /*6180*/  PRMT R4, R3, 0x7610, R4 ;  /* 0x0000761003047816 */ /* 0x000fce0000000004 */
.L_x_5984:
[----:B------:R-:W-:Y:S05]  /*6190*/  BSYNC.RECONVERGENT B0 ;  /* 0x0000000000007941 */ /* 0x000fea0003800200 */
.L_x_5983:
[----:B------:R0:W-:Y:S01]  /*61a0*/  STG.E.U8 desc[UR36][R8.64], R4 ;  /* 0x0000000408007986 */ /* 0x0001e2000c101124 */
[----:B------:R-:W-:Y:S05]  /*61b0*/  BRA `(.L_x_5969) ;  /* 0x0000000400987947 */ /* 0x000fea0003800000 */
.L_x_5977:
        /* <DEDUP_REMOVED lines=21> */
.L_x_5987:
[----:B------:R-:W0:Y:S02]  /*6310*/  F2I.U64.TRUNC R24, R24 ;  /* 0x0000001800187311 */ /* 0x000e24000020d800 */
[----:B0-----:R0:W-:Y:S01]  /*6320*/  STG.E.64 desc[UR36][R8.64], R24 ;  /* 0x0000001808007986 */ /* 0x0011e2000c101b24 */
[----:B------:R-:W-:Y:S05]  /*6330*/  BRA `(.L_x_5969) ;  /* 0x0000000400387947 */ /* 0x000fea0003800000 */
.L_x_5986:
[----:B------:R-:W0:Y:S02]  /*6340*/  F2I.FTZ.U32.TRUNC.NTZ R3, R24 ;  /* 0x0000001800037305 */ /* 0x000e24000021f000 */
[----:B0-----:R0:W-:Y:S01]  /*6350*/  STG.E desc[UR36][R8.64], R3 ;  /* 0x0000000308007986 */ /* 0x0011e2000c101924 */
[----:B------:R-:W-:Y:S05]  /*6360*/  BRA `(.L_x_5969) ;  /* 0x00000004002c7947 */ /* 0x000fea0003800000 */
.L_x_5976:
        /* <DEDUP_REMOVED lines=10> */
.L_x_5989:
[----:B------:R-:W-:Y:S01]  /*6410*/  FMUL.FTZ R4, R24, 1 ;  /* 0x3f80000018047820 */ /* 0x000fe20000410000 */
[----:B------:R-:W-:-:S05]  /*6420*/  CS2R R6, SRZ ;  /* 0x0000000000067805 */ /* 0x000fca000001ff00 */
[----:B------:R-:W0:Y:S02]  /*6430*/  F2F.F64.F32 R4, R4 ;  /* 0x0000000400047310 */ /* 0x000e240000201800 */
[----:B0-----:R4:W-:Y:S01]  /*6440*/  STG.E.128 desc[UR36][R8.64], R4 ;  /* 0x0000000408007986 */ /* 0x0019e2000c101d24 */
[----:B------:R-:W-:Y:S05]  /*6450*/  BRA `(.L_x_5969) ;  /* 0x0000000000f07947 */ /* 0x000fea0003800000 */
.L_x_5988:
[----:B------:R-:W-:-:S13]  /*6460*/  ISETP.NE.AND P0, PT, R0, 0xf, PT ;  /* 0x0000000f0000780c */ /* 0x000fda0003f05270 */
[----:B------:R-:W-:Y:S05]  /*6470*/  @!P0 BRA `(.L_x_5990) ;  /* 0x0000000000e08947 */ /* 0x000fea0003800000 */
[----:B------:R-:W-:-:S13]  /*6480*/  ISETP.NE.AND P0, PT, R0, 0x17, PT ;  /* 0x000000170000780c */ /* 0x000fda0003f05270 */
[----:B------:R-:W-:Y:S05]  /*6490*/  @!P0 BRA `(.L_x_5991) ;  /* 0x00000000008c8947 */ /* 0x000fea0003800000 */
[----:B------:R-:W-:-:S13]  /*64a0*/  ISETP.NE.AND P0, PT, R0, 0x18, PT ;  /* 0x000000180000780c */ /* 0x000fda0003f05270 */
[----:B------:R-:W-:Y:S05]  /*64b0*/  @!P0 BRA `(.L_x_5992) ;  /* 0x0000000000448947 */ /* 0x000fea0003800000 */
.L_x_5968:
        /* <DEDUP_REMOVED lines=16> */
.L_x_5993:
[----:B------:R-:W-:Y:S05]  /*65c0*/  BRA `(.L_x_5969) ;  /* 0x0000000000947947 */ /* 0x000fea0003800000 */
.L_x_5992:
        /* <DEDUP_REMOVED lines=12> */
.L_x_5995:
[----:B------:R-:W-:Y:S05]  /*6690*/  BSYNC.RECONVERGENT B0 ;  /* 0x0000000000007941 */ /* 0x000fea0003800200 */
.L_x_5994:
[----:B------:R-:W-:-:S05]  /*66a0*/  LOP3.LUT R3, R0, 0x80, R5, 0xf8, !PT ;  /* 0x0000008000037812 */ /* 0x000fca00078ef805 */
[----:B------:R1:W-:Y:S01]  /*66b0*/  STG.E.U8 desc[UR36][R8.64], R3 ;  /* 0x0000000308007986 */ /* 0x0003e2000c101124 */
[----:B------:R-:W-:Y:S05]  /*66c0*/  BRA `(.L_x_5969) ;  /* 0x0000000000547947 */ /* 0x000fea0003800000 */
.L_x_5991:
        /* <DEDUP_REMOVED lines=11> */
.L_x_5997:
[----:B------:R-:W-:Y:S01]  /*6780*/  IMAD.MOV.U32 R0, RZ, RZ, 0x7f ;  /* 0x0000007fff007424 */ /* 0x000fe200078e00ff */
[----:B------:R-:W-:-:S04]  /*6790*/  ISETP.GT.U32.AND P0, PT, R4, 0x7f800000, PT ;  /* 0x7f8000000400780c */ /* 0x000fc80003f04070 */
[----:B------:R-:W-:-:S09]  /*67a0*/  SEL R0, R0, 0x7c, P0 ;  /* 0x0000007c00007807 */ /* 0x000fd20000000000 */
.L_x_5998:
[----:B------:R-:W-:Y:S05]  /*67b0*/  BSYNC.RECONVERGENT B0 ;  /* 0x0000000000007941 */ /* 0x000fea0003800200 */
.L_x_5996:
[----:B------:R-:W-:-:S04]  /*67c0*/  SHF.R.U32.HI R3, RZ, 0x18, R24 ;  /* 0x00000018ff037819 */ /* 0x000fc80000011618 */
[----:B------:R-:W-:-:S05]  /*67d0*/  LOP3.LUT R3, R0, 0x80, R3, 0xf8, !PT ;  /* 0x0000008000037812 */ /* 0x000fca00078ef803 */
[----:B------:R2:W-:Y:S01]  /*67e0*/  STG.E.U8 desc[UR36][R8.64], R3 ;  /* 0x0000000308007986 */ /* 0x0005e2000c101124 */
[----:B------:R-:W-:Y:S05]  /*67f0*/  BRA `(.L_x_5969) ;  /* 0x0000000000087947 */ /* 0x000fea0003800000 */
.L_x_5990:
[----:B------:R-:W-:-:S05]  /*6800*/  F2FP.BF16.F32.PACK_AB R24, RZ, R24 ;  /* 0x00000018ff18723e */ /* 0x000fca00000010ff */
[----:B------:R0:W-:Y:S02]  /*6810*/  STG.E.U16 desc[UR36][R8.64], R24 ;  /* 0x0000001808007986 */ /* 0x0001e4000c101524 */
.L_x_5969:
[----:B------:R-:W-:-:S07]  /*6820*/  VIADD R19, R19, 0x80 ;  /* 0x0000008013137836 */ /* 0x000fce0000000000 */
.L_x_5928:
[----:B------:R-:W-:Y:S05]  /*6830*/  BSYNC.RECONVERGENT B7 ;  /* 0x0000000000077941 */ /* 0x000fea0003800200 */
.L_x_5889:
        /* <DEDUP_REMOVED lines=22> */
.L_x_6002:
[----:B------:R-:W0:Y:S02]  /*69a0*/  F2I.S64.TRUNC R18, R18 ;  /* 0x0000001200127311 */ /* 0x000e24000020d900 */
[----:B0-----:R-:W-:-:S05]  /*69b0*/  IMAD.MOV.U32 R5, RZ, RZ, R18 ;  /* 0x000000ffff057224 */ /* 0x001fca00078e0012 */
[----:B------:R-:W-:Y:S01]  /*69c0*/  STG.E.U8 desc[UR36][R2.64], R5 ;  /* 0x0000000502007986 */ /* 0x000fe2000c101124 */
[----:B------:R-:W-:Y:S05]  /*69d0*/  EXIT ;  /* 0x000000000000794d */ /* 0x000fea0003800000 */
.L_x_6001:
        /* <DEDUP_REMOVED lines=9> */
.L_x_6005:
[----:B------:R-:W0:Y:S02]  /*6a70*/  F2I.FTZ.TRUNC.NTZ R5, R18 ;  /* 0x0000001200057305 */ /* 0x000e24000021f100 */
[----:B0-----:R-:W-:Y:S01]  /*6a80*/  STG.E desc[UR36][R2.64], R5 ;  /* 0x0000000502007986 */ /* 0x001fe2000c101924 */
[----:B------:R-:W-:Y:S05]  /*6a90*/  EXIT ;  /* 0x000000000000794d */ /* 0x000fea0003800000 */
.L_x_6004:
[----:B------:R-:W0:Y:S02]  /*6aa0*/  F2I.FTZ.TRUNC.NTZ R5, R18 ;  /* 0x0000001200057305 */ /* 0x000e24000021f100 */
[----:B0-----:R-:W-:Y:S01]  /*6ab0*/  STG.E.U16 desc[UR36][R2.64], R5 ;  /* 0x0000000502007986 */ /* 0x001fe2000c101524 */
[----:B------:R-:W-:Y:S05]  /*6ac0*/  EXIT ;  /* 0x000000000000794d */ /* 0x000fea0003800000 */
.L_x_6000:
        /* <DEDUP_REMOVED lines=8> */
.L_x_6007:
[----:B------:R-:W-:-:S05]  /*6b50*/  F2FP.F16.F32.PACK_AB R18, RZ, R18 ;  /* 0x00000012ff12723e */ /* 0x000fca00000000ff */
[----:B------:R-:W-:Y:S01]  /*6b60*/  STG.E.U16 desc[UR36][R2.64], R18 ;  /* 0x0000001202007986 */ /* 0x000fe2000c101524 */
[----:B------:R-:W-:Y:S05]  /*6b70*/  EXIT ;  /* 0x000000000000794d */ /* 0x000fea0003800000 */
.L_x_6006:
        /* <DEDUP_REMOVED lines=9> */
.L_x_6009:
[----:B------:R-:W-:-:S04]  /*6c10*/  F2FP.F16.F32.PACK_AB R5, RZ, R18 ;  /* 0x00000012ff05723e */ /* 0x000fc800000000ff */
[----:B------:R-:W-:-:S05]  /*6c20*/  PRMT R5, R5, 0x5410, RZ ;  /* 0x0000541005057816 */ /* 0x000fca00000000ff */
[----:B------:R-:W-:Y:S01]  /*6c30*/  STG.E desc[UR36][R2.64], R5 ;  /* 0x0000000502007986 */ /* 0x000fe2000c101924 */
[----:B------:R-:W-:Y:S05]  /*6c40*/  EXIT ;  /* 0x000000000000794d */ /* 0x000fea0003800000 */
.L_x_6008:
[----:B------:R-:W-:-:S06]  /*6c50*/  FMUL.FTZ R4, R18, 1 ;  /* 0x3f80000012047820 */ /* 0x000fcc0000410000 */
[----:B------:R-:W0:Y:S02]  /*6c60*/  F2F.F64.F32 R4, R4 ;  /* 0x0000000400047310 */ /* 0x000e240000201800 */
[----:B0-----:R-:W-:Y:S01]  /*6c70*/  STG.E.64 desc[UR36][R2.64], R4 ;  /* 0x0000000402007986 */ /* 0x001fe2000c101b24 */
[----:B------:R-:W-:Y:S05]  /*6c80*/  EXIT ;  /* 0x000000000000794d */ /* 0x000fea0003800000 */
.L_x_5999:
        /* <DEDUP_REMOVED lines=13> */
.L_x_6013:
        /* <DEDUP_REMOVED lines=16> */
.L_x_6016:
[----:B------:R-:W-:-:S04]  /*6e60*/  SHF.R.U32.HI R18, RZ, 0x18, R18 ;  /* 0x00000018ff127819 */ /* 0x000fc80000011612 */
[----:B------:R-:W-:-:S04]  /*6e70*/  LOP3.LUT R5, R5, 0x80, R18, 0xf8, !PT ;  /* 0x0000008005057812 */ /* 0x000fc800078ef812 */
[----:B------:R-:W-:-:S07]  /*6e80*/  PRMT R0, R5, 0x7610, R0 ;  /* 0x0000761005007816 */ /* 0x000fce0000000000 */
.L_x_6015:
[----:B------:R-:W-:Y:S05]  /*6e90*/  BSYNC.RECONVERGENT B0 ;  /* 0x0000000000007941 */ /* 0x000fea0003800200 */
.L_x_6014:
[----:B------:R-:W-:Y:S01]  /*6ea0*/  STG.E.U8 desc[UR36][R2.64], R0 ;  /* 0x0000000002007986 */ /* 0x000fe2000c101124 */
[----:B------:R-:W-:Y:S05]  /*6eb0*/  EXIT ;  /* 0x000000000000794d */ /* 0x000fea0003800000 */
.L_x_6012:
        /* <DEDUP_REMOVED lines=16> */
.L_x_6019:
[----:B------:R-:W-:-:S04]  /*6fc0*/  SHF.R.U32.HI R18, RZ, 0x18, R18 ;  /* 0x00000018ff127819 */ /* 0x000fc80000011612 */
[----:B------:R-:W-:-:S04]  /*6fd0*/  LOP3.LUT R5, R5, 0x80, R18, 0xf8, !PT ;  /* 0x0000008005057812 */ /* 0x000fc800078ef812 */
[----:B------:R-:W-:-:S07]  /*6fe0*/  PRMT R0, R5, 0x7610, R0 ;  /* 0x0000761005007816 */ /* 0x000fce0000000000 */
.L_x_6018:
[----:B------:R-:W-:Y:S05]  /*6ff0*/  BSYNC.RECONVERGENT B0 ;  /* 0x0000000000007941 */ /* 0x000fea0003800200 */
.L_x_6017:
[----:B------:R-:W-:Y:S01]  /*7000*/  STG.E.U8 desc[UR36][R2.64], R0 ;  /* 0x0000000002007986 */ /* 0x000fe2000c101124 */
[----:B------:R-:W-:Y:S05]  /*7010*/  EXIT ;  /* 0x000000000000794d */ /* 0x000fea0003800000 */
.L_x_6011:
        /* <DEDUP_REMOVED lines=21> */
.L_x_6021:
[----:B------:R-:W0:Y:S02]  /*7170*/  F2I.U64.TRUNC R18, R18 ;  /* 0x0000001200127311 */ /* 0x000e24000020d800 */
[----:B0-----:R-:W-:Y:S01]  /*7180*/  STG.E.64 desc[UR36][R2.64], R18 ;  /* 0x0000001202007986 */ /* 0x001fe2000c101b24 */
[----:B------:R-:W-:Y:S05]  /*7190*/  EXIT ;  /* 0x000000000000794d */ /* 0x000fea0003800000 */
.L_x_6020:
[----:B------:R-:W0:Y:S02]  /*71a0*/  F2I.FTZ.U32.TRUNC.NTZ R5, R18 ;  /* 0x0000001200057305 */ /* 0x000e24000021f000 */
[----:B0-----:R-:W-:Y:S01]  /*71b0*/  STG.E desc[UR36][R2.64], R5 ;  /* 0x0000000502007986 */ /* 0x001fe2000c101924 */
[----:B------:R-:W-:Y:S05]  /*71c0*/  EXIT ;  /* 0x000000000000794d */ /* 0x000fea0003800000 */
.L_x_6010:
        /* <DEDUP_REMOVED lines=10> */
.L_x_6023:
[----:B------:R-:W-:Y:S01]  /*7270*/  FMUL.FTZ R4, R18, 1 ;  /* 0x3f80000012047820 */ /* 0x000fe20000410000 */
[----:B------:R-:W-:-:S05]  /*7280*/  CS2R R6, SRZ ;  /* 0x0000000000067805 */ /* 0x000fca000001ff00 */
[----:B------:R-:W0:Y:S02]  /*7290*/  F2F.F64.F32 R4, R4 ;  /* 0x0000000400047310 */ /* 0x000e240000201800 */
[----:B0-----:R-:W-:Y:S01]  /*72a0*/  STG.E.128 desc[UR36][R2.64], R4 ;  /* 0x0000000402007986 */ /* 0x001fe2000c101d24 */
[----:B------:R-:W-:Y:S05]  /*72b0*/  EXIT ;  /* 0x000000000000794d */ /* 0x000fea0003800000 */
.L_x_6022:
[----:B------:R-:W-:-:S13]  /*72c0*/  ISETP.NE.AND P0, PT, R0, 0xf, PT ;  /* 0x0000000f0000780c */ /* 0x000fda0003f05270 */
[----:B------:R-:W-:Y:S05]  /*72d0*/  @!P0 BRA `(.L_x_6024) ;  /* 0x0000000000e08947 */ /* 0x000fea0003800000 */
[----:B------:R-:W-:-:S13]  /*72e0*/  ISETP.NE.AND P0, PT, R0, 0x17, PT ;  /* 0x000000170000780c */ /* 0x000fda0003f05270 */
[----:B------:R-:W-:Y:S05]  /*72f0*/  @!P0 BRA `(.L_x_6025) ;  /* 0x00000000008c8947 */ /* 0x000fea0003800000 */
[----:B------:R-:W-:-:S13]  /*7300*/  ISETP.NE.AND P0, PT, R0, 0x18, PT ;  /* 0x000000180000780c */ /* 0x000fda0003f05270 */
[----:B------:R-:W-:Y:S05]  /*7310*/  @!P0 BRA `(.L_x_6026) ;  /* 0x0000000000448947 */ /* 0x000fea0003800000 */
.L_x_6003:
        /* <DEDUP_REMOVED lines=16> */
.L_x_6027:
[----:B------:R-:W-:Y:S05]  /*7420*/  EXIT ;  /* 0x000000000000794d */ /* 0x000fea0003800000 */
.L_x_6026:
        /* <DEDUP_REMOVED lines=12> */
.L_x_6029:
[----:B------:R-:W-:Y:S05]  /*74f0*/  BSYNC.RECONVERGENT B0 ;  /* 0x0000000000007941 */ /* 0x000fea0003800200 */
.L_x_6028:
[----:B------:R-:W-:-:S05]  /*7500*/  LOP3.LUT R5, R0, 0x80, R7, 0xf8, !PT ;  /* 0x0000008000057812 */ /* 0x000fca00078ef807 */
[----:B------:R-:W-:Y:S01]  /*7510*/  STG.E.U8 desc[UR36][R2.64], R5 ;  /* 0x0000000502007986 */ /* 0x000fe2000c101124 */
[----:B------:R-:W-:Y:S05]  /*7520*/  EXIT ;  /* 0x000000000000794d */ /* 0x000fea0003800000 */
.L_x_6025:
        /* <DEDUP_REMOVED lines=11> */
.L_x_6031:
[----:B------:R-:W-:Y:S01]  /*75e0*/  IMAD.MOV.U32 R0, RZ, RZ, 0x7f ;  /* 0x0000007fff007424 */ /* 0x000fe200078e00ff */
[----:B------:R-:W-:-:S04]  /*75f0*/  ISETP.GT.U32.AND P0, PT, R4, 0x7f800000, PT ;  /* 0x7f8000000400780c */ /* 0x000fc80003f04070 */
[----:B------:R-:W-:-:S09]  /*7600*/  SEL R0, R0, 0x7c, P0 ;  /* 0x0000007c00007807 */ /* 0x000fd20000000000 */
.L_x_6032:
[----:B------:R-:W-:Y:S05]  /*7610*/  BSYNC.RECONVERGENT B0 ;  /* 0x0000000000007941 */ /* 0x000fea0003800200 */
.L_x_6030:
[----:B------:R-:W-:-:S04]  /*7620*/  SHF.R.U32.HI R5, RZ, 0x18, R18 ;  /* 0x00000018ff057819 */ /* 0x000fc80000011612 */
[----:B------:R-:W-:-:S05]  /*7630*/  LOP3.LUT R5, R0, 0x80, R5, 0xf8, !PT ;  /* 0x0000008000057812 */ /* 0x000fca00078ef805 */
[----:B------:R-:W-:Y:S01]  /*7640*/  STG.E.U8 desc[UR36][R2.64], R5 ;  /* 0x0000000502007986 */ /* 0x000fe2000c101124 */
[----:B------:R-:W-:Y:S05]  /*7650*/  EXIT ;  /* 0x000000000000794d */ /* 0x000fea0003800000 */
.L_x_6024:
[----:B------:R-:W-:-:S05]  /*7660*/  F2FP.BF16.F32.PACK_AB R18, RZ, R18 ;  /* 0x00000012ff12723e */ /* 0x000fca00000010ff */
[----:B------:R-:W-:Y:S01]  /*7670*/  STG.E.U16 desc[UR36][R2.64], R18 ;  /* 0x0000001202007986 */ /* 0x000fe2000c101524 */
[----:B------:R-:W-:Y:S05]  /*7680*/  EXIT ;  /* 0x000000000000794d */ /* 0x000fea0003800000 */
.L_x_6033:
        /* <DEDUP_REMOVED lines=15> */
.L_x_8037:


//--------------------- .text._ZN2at6native18elementwise_kernelILi128ELi2EZNS0_22gpu_kernel_impl_nocastINS0_13AUnaryFunctorIfffZZZNS0_20copysign_kernel_cudaERNS_18TensorIteratorBaseEENKUlvE_clEvENKUlvE0_clEvEUlffE_EEEEvS5_RKT_EUliE_EEviT1_ --------------------------
	.section	.text._ZN2at6native18elementwise_kernelILi128ELi2EZNS0_22gpu_kernel_impl_nocastINS0_13AUnaryFunctorIfffZZZNS0_20copysign_kernel_cudaERNS_18TensorIteratorBaseEENKUlvE_clEvENKUlvE0_clEvEUlffE_EEEEvS5_RKT_EUliE_EEviT1_,"ax",@progbits
	.align	128
        .global         _ZN2at6native18elementwise_kernelILi128ELi2EZNS0_22gpu_kernel_impl_nocastINS0_13AUnaryFunctorIfffZZZNS0_20copysign_kernel_cudaERNS_18TensorIteratorBaseEENKUlvE_clEvENKUlvE0_clEvEUlffE_EEEEvS5_RKT_EUliE_EEviT1_
        .type           _ZN2at6native18elementwise_kernelILi128ELi2EZNS0_22gpu_kernel_impl_nocastINS0_13AUnaryFunctorIfffZZZNS0_20copysign_kernel_cudaERNS_18TensorIteratorBaseEENKUlvE_clEvENKUlvE0_clEvEUlffE_EEEEvS5_RKT_EUliE_EEviT1_,@function
        .size           _ZN2at6native18elementwise_kernelILi128ELi2EZNS0_22gpu_kernel_impl_nocastINS0_13AUnaryFunctorIfffZZZNS0_20copysign_kernel_cudaERNS_18TensorIteratorBaseEENKUlvE_clEvENKUlvE0_clEvEUlffE_EEEEvS5_RKT_EUliE_EEviT1_,(.L_x_8038 - _ZN2at6native18elementwise_kernelILi128ELi2EZNS0_22gpu_kernel_impl_nocastINS0_13AUnaryFunctorIfffZZZNS0_20copysign_kernel_cudaERNS_18TensorIteratorBaseEENKUlvE_clEvENKUlvE0_clEvEUlffE_EEEEvS5_RKT_EUliE_EEviT1_)
        .other          _ZN2at6native18elementwise_kernelILi128ELi2EZNS0_22gpu_kernel_impl_nocastINS0_13AUnaryFunctorIfffZZZNS0_20copysign_kernel_cudaERNS_18TensorIteratorBaseEENKUlvE_clEvENKUlvE0_clEvEUlffE_EEEEvS5_RKT_EUliE_EEviT1_,@"STO_CUDA_ENTRY STV_DEFAULT"
_ZN2at6native18elementwise_kernelILi128ELi2EZNS0_22gpu_kernel_impl_nocastINS0_13AUnaryFunctorIfffZZZNS0_20copysign_kernel_cudaERNS_18TensorIteratorBaseEENKUlvE_clEvENKUlvE0_clEvEUlffE_EEEEvS5_RKT_EUliE_EEviT1_:
.text._ZN2at6native18elementwise_kernelILi128ELi2EZNS0_22gpu_kernel_impl_nocastINS0_13AUnaryFunctorIfffZZZNS0_20copysign_kernel_cudaERNS_18TensorIteratorBaseEENKUlvE_clEvENKUlvE0_clEvEUlffE_EEEEvS5_RKT_EUliE_EEviT1_:
        /* <DEDUP_REMOVED lines=20> */
.L_x_6036:
[----:B------:R-:W-:Y:S05]  /*0140*/  BSYNC.RECONVERGENT B0 ;  /* 0x0000000000007941 */ /* 0x000fea0003800200 */
.L_x_6035:
        /* <DEDUP_REMOVED lines=9> */
.L_x_6034:
        /* <DEDUP_REMOVED lines=305> */
.L_x_6039:
        /* <DEDUP_REMOVED lines=10> */
.L_x_6038:
[----:B------:R-:W-:Y:S05]  /*1590*/  BSYNC.RECONVERGENT B0 ;  /* 0x0000000000007941 */ /* 0x000fea0003800200 */
.L_x_6037:
        /* <DEDUP_REMOVED lines=300> */
.L_x_6040:
        /* <DEDUP_REMOVED lines=10> */
.L_x_6041:
        /* <DEDUP_REMOVED lines=16> */
.L_x_8038:


//--------------------- .text._ZN2at6native27unrolled_elementwise_kernelINS0_13AUnaryFunctorIfffZZZNS0_20copysign_kernel_cudaERNS_18TensorIteratorBaseEENKUlvE_clEvENKUlvE0_clEvEUlffE_EESt5arrayIPcLm2EELi4E23TrivialOffsetCalculatorILi1EjESD_NS0_6memory15LoadWithoutCastENSE_16StoreWithoutCastEEEviT_T0_T2_T3_T4_T5_ --------------------------
	.section	.text._ZN2at6native27unrolled_elementwise_kernelINS0_13AUnaryFunctorIfffZZZNS0_20copysign_kernel_cudaERNS_18TensorIteratorBaseEENKUlvE_clEvENKUlvE0_clEvEUlffE_EESt5arrayIPcLm2EELi4E23TrivialOffsetCalculatorILi1EjESD_NS0_6memory15LoadWithoutCastENSE_16StoreWithoutCastEEEviT_T0_T2_T3_T4_T5_,"ax",@progbits
	.align	128
        .global         _ZN2at6native27unrolled_elementwise_kernelINS0_13AUnaryFunctorIfffZZZNS0_20copysign_kernel_cudaERNS_18TensorIteratorBaseEENKUlvE_clEvENKUlvE0_clEvEUlffE_EESt5arrayIPcLm2EELi4E23TrivialOffsetCalculatorILi1EjESD_NS0_6memory15LoadWithoutCastENSE_16StoreWithoutCastEEEviT_T0_T2_T3_T4_T5_
        .type           _ZN2at6native27unrolled_elementwise_kernelINS0_13AUnaryFunctorIfffZZZNS0_20copysign_kernel_cudaERNS_18TensorIteratorBaseEENKUlvE_clEvENKUlvE0_clEvEUlffE_EESt5arrayIPcLm2EELi4E23TrivialOffsetCalculatorILi1EjESD_NS0_6memory15LoadWithoutCastENSE_16StoreWithoutCastEEEviT_T0_T2_T3_T4_T5_,@function
        .size           _ZN2at6native27unrolled_elementwise_kernelINS0_13AUnaryFunctorIfffZZZNS0_20copysign_kernel_cudaERNS_18TensorIteratorBaseEENKUlvE_clEvENKUlvE0_clEvEUlffE_EESt5arrayIPcLm2EELi4E23TrivialOffsetCalculatorILi1EjESD_NS0_6memory15LoadWithoutCastENSE_16StoreWithoutCastEEEviT_T0_T2_T3_T4_T5_,(.L_x_8039 - _ZN2at6native27unrolled_elementwise_kernelINS0_13AUnaryFunctorIfffZZZNS0_20copysign_kernel_cudaERNS_18TensorIteratorBaseEENKUlvE_clEvENKUlvE0_clEvEUlffE_EESt5arrayIPcLm2EELi4E23TrivialOffsetCalculatorILi1EjESD_NS0_6memory15LoadWithoutCastENSE_16StoreWithoutCastEEEviT_T0_T2_T3_T4_T5_)
        .other          _ZN2at6native27unrolled_elementwise_kernelINS0_13AUnaryFunctorIfffZZZNS0_20copysign_kernel_cudaERNS_18TensorIteratorBaseEENKUlvE_clEvENKUlvE0_clEvEUlffE_EESt5arrayIPcLm2EELi4E23TrivialOffsetCalculatorILi1EjESD_NS0_6memory15LoadWithoutCastENSE_16StoreWithoutCastEEEviT_T0_T2_T3_T4_T5_,@"STO_CUDA_ENTRY STV_DEFAULT"
_ZN2at6native27unrolled_elementwise_kernelINS0_13AUnaryFunctorIfffZZZNS0_20copysign_kernel_cudaERNS_18TensorIteratorBaseEENKUlvE_clEvENKUlvE0_clEvEUlffE_EESt5arrayIPcLm2EELi4E23TrivialOffsetCalculatorILi1EjESD_NS0_6memory15LoadWithoutCastENSE_16StoreWithoutCastEEEviT_T0_T2_T3_T4_T5_:
.text._ZN2at6native27unrolled_elementwise_kernelINS0_13AUnaryFunctorIfffZZZNS0_20copysign_kernel_cudaERNS_18TensorIteratorBaseEENKUlvE_clEvENKUlvE0_clEvEUlffE_EESt5arrayIPcLm2EELi4E23TrivialOffsetCalculatorILi1EjESD_NS0_6memory15LoadWithoutCastENSE_16StoreWithoutCastEEEviT_T0_T2_T3_T4_T5_:
        /* <DEDUP_REMOVED lines=37> */
[C---:B--2---:R-:W-:Y:S02]  /*0250*/  LOP3.LUT R15, R16.reuse, 0x80000000, R15, 0xb8, !PT ;  /* 0x80000000100f7812 */ /* 0x044fe400078eb80f */
[C---:B----4-:R-:W-:Y:S02]  /*0260*/  LOP3.LUT R17, R16.reuse, 0x80000000, R12, 0xb8, !PT ;  /* 0x8000000010117812 */ /* 0x050fe400078eb80c */
        /* <DEDUP_REMOVED lines=15> */
.L_x_6044:
[----:B------:R-:W-:Y:S05]  /*0360*/  BSYNC.RELIABLE B1 ;  /* 0x0000000000017941 */ /* 0x000fea0003800100 */
.L_x_6043:
[----:B------:R-:W-:-:S13]  /*0370*/  ISETP.GE.AND P0, PT, R3, R2, PT ;  /* 0x000000020300720c */ /* 0x000fda0003f06270 */
[----:B0-----:R-:W0:Y:S01]  /*0380*/  @!P0 LDC.64 R4, c[0x0][0x390] ;  /* 0x0000e400ff048b82 */ /* 0x001e220000000a00 */
[----:B------:R-:W-:Y:S01]  /*0390*/  @!P0 LEA R7, R0, R3, 0x9 ;  /* 0x0000000300078211 */ /* 0x000fe200078e48ff */
[----:B------:R-:W-:-:S04]  /*03a0*/  @!P0 VIADD R3, R3, 0x80 ;  /* 0x0000008003038836 */ /* 0x000fc80000000000 */
[----:B0-----:R-:W-:-:S05]  /*03b0*/  @!P0 IMAD.WIDE.U32 R4, R7, 0x4, R4 ;  /* 0x0000000407048825 */ /* 0x001fca00078e0004 */
[----:B------:R1:W-:Y:S02]  /*03c0*/  @!P0 STG.E desc[UR4][R4.64], R19 ;  /* 0x0000001304008986 */ /* 0x0003e4000c101904 */
.L_x_6045:
[----:B------:R-:W-:Y:S05]  /*03d0*/  BSYNC.RECONVERGENT B0 ;  /* 0x0000000000007941 */ /* 0x000fea0003800200 */
.L_x_6042:
        /* <DEDUP_REMOVED lines=8> */
.L_x_6046:
        /* <DEDUP_REMOVED lines=10> */
.L_x_8039:


//--------------------- .text._ZN2at6native29vectorized_elementwise_kernelILi2ENS0_13AUnaryFunctorIfffZZZNS0_20copysign_kernel_cudaERNS_18TensorIteratorBaseEENKUlvE_clEvENKUlvE0_clEvEUlffE_EESt5arrayIPcLm2EEEEviT0_T1_ --------------------------
	.section	.text._ZN2at6native29vectorized_elementwise_kernelILi2ENS0_13AUnaryFunctorIfffZZZNS0_20copysign_kernel_cudaERNS_18TensorIteratorBaseEENKUlvE_clEvENKUlvE0_clEvEUlffE_EESt5arrayIPcLm2EEEEviT0_T1_,"ax",@progbits
	.align	128
        .global         _ZN2at6native29vectorized_elementwise_kernelILi2ENS0_13AUnaryFunctorIfffZZZNS0_20copysign_kernel_cudaERNS_18TensorIteratorBaseEENKUlvE_clEvENKUlvE0_clEvEUlffE_EESt5arrayIPcLm2EEEEviT0_T1_
        .type           _ZN2at6native29vectorized_elementwise_kernelILi2ENS0_13AUnaryFunctorIfffZZZNS0_20copysign_kernel_cudaERNS_18TensorIteratorBaseEENKUlvE_clEvENKUlvE0_clEvEUlffE_EESt5arrayIPcLm2EEEEviT0_T1_,@function
        .size           _ZN2at6native29vectorized_elementwise_kernelILi2ENS0_13AUnaryFunctorIfffZZZNS0_20copysign_kernel_cudaERNS_18TensorIteratorBaseEENKUlvE_clEvENKUlvE0_clEvEUlffE_EESt5arrayIPcLm2EEEEviT0_T1_,(.L_x_8040 - _ZN2at6native29vectorized_elementwise_kernelILi2ENS0_13AUnaryFunctorIfffZZZNS0_20copysign_kernel_cudaERNS_18TensorIteratorBaseEENKUlvE_clEvENKUlvE0_clEvEUlffE_EESt5arrayIPcLm2EEEEviT0_T1_)
        .other          _ZN2at6native29vectorized_elementwise_kernelILi2ENS0_13AUnaryFunctorIfffZZZNS0_20copysign_kernel_cudaERNS_18TensorIteratorBaseEENKUlvE_clEvENKUlvE0_clEvEUlffE_EESt5arrayIPcLm2EEEEviT0_T1_,@"STO_CUDA_ENTRY STV_DEFAULT"
_ZN2at6native29vectorized_elementwise_kernelILi2ENS0_13AUnaryFunctorIfffZZZNS0_20copysign_kernel_cudaERNS_18TensorIteratorBaseEENKUlvE_clEvENKUlvE0_clEvEUlffE_EESt5arrayIPcLm2EEEEviT0_T1_:
.text._ZN2at6native29vectorized_elementwise_kernelILi2ENS0_13AUnaryFunctorIfffZZZNS0_20copysign_kernel_cudaERNS_18TensorIteratorBaseEENKUlvE_clEvENKUlvE0_clEvEUlffE_EESt5arrayIPcLm2EEEEviT0_T1_:
        /* <DEDUP_REMOVED lines=69> */
[C---:B---3--:R-:W-:Y:S02]  /*0450*/  LOP3.LUT R21, R13.reuse, 0x80000000, R20, 0xb8, !PT ;  /* 0x800000000d157812 */ /* 0x048fe400078eb814 */
[C---:B------:R-:W-:Y:S02]  /*0460*/  LOP3.LUT R22, R13.reuse, 0x80000000, R22, 0xb8, !PT ;  /* 0x800000000d167812 */ /* 0x040fe400078eb816 */
[C---:B------:R-:W-:Y:S02]  /*0470*/  LOP3.LUT R9, R13.reuse, 0x80000000, R9, 0xb8, !PT ;  /* 0x800000000d097812 */ /* 0x040fe400078eb809 */
[C---:B----4-:R-:W-:Y:S02]  /*0480*/  LOP3.LUT R3, R13.reuse, 0x80000000, R14, 0xb8, !PT ;  /* 0x800000000d037812 */ /* 0x050fe400078eb80e */
[C---:B-----5:R-:W-:Y:S02]  /*0490*/  LOP3.LUT R8, R13.reuse, 0x80000000, R8, 0xb8, !PT ;  /* 0x800000000d087812 */ /* 0x060fe400078eb808 */
        /* <DEDUP_REMOVED lines=15> */
.L_x_6050:
[----:B------:R-:W-:-:S13]  /*0590*/  ISETP.GE.U32.AND P0, PT, R17, R16, PT ;  /* 0x000000101100720c */ /* 0x000fda0003f06070 */
[----:B------:R-:W-:Y:S05]  /*05a0*/  @P0 BRA `(.L_x_6052) ;  /* 0x0000000000300947 */ /* 0x000fea0003800000 */
[----:B0-----:R-:W0:Y:S01]  /*05b0*/  LDC.64 R6, c[0x0][0x390] ;  /* 0x0000e400ff067b82 */ /* 0x001e220000000a00 */
[----:B------:R-:W-:Y:S02]  /*05c0*/  IMAD.IADD R5, R0, 0x1, R17 ;  /* 0x0000000100057824 */ /* 0x000fe400078e0211 */
[----:B------:R-:W-:Y:S02]  /*05d0*/  VIADD R17, R17, 0x80 ;  /* 0x0000008011117836 */ /* 0x000fe40000000000 */
[----:B0-----:R-:W-:-:S05]  /*05e0*/  IMAD.WIDE.U32 R6, R5, 0x4, R6 ;  /* 0x0000000405067825 */ /* 0x001fca00078e0006 */
[----:B------:R1:W-:Y:S02]  /*05f0*/  STG.E desc[UR4][R6.64], R22 ;  /* 0x0000001606007986 */ /* 0x0003e4000c101904 */
.L_x_6051:
[----:B------:R-:W-:-:S13]  /*0600*/  ISETP.GE.U32.AND P0, PT, R17, R16, PT ;  /* 0x000000101100720c */ /* 0x000fda0003f06070 */
[----:B------:R-:W-:Y:S05]  /*0610*/  @P0 BRA `(.L_x_6053) ;  /* 0x0000000000300947 */ /* 0x000fea0003800000 */
[----:B01----:R-:W0:Y:S01]  /*0620*/  LDC.64 R6, c[0x0][0x390] ;  /* 0x0000e400ff067b82 */ /* 0x003e220000000a00 */
[----:B------:R-:W-:Y:S01]  /*0630*/  IADD3 R5, PT, PT, R0, R17, RZ ;  /* 0x0000001100057210 */ /* 0x000fe20007ffe0ff */
[----:B------:R-:W-:-:S04]  /*0640*/  VIADD R17, R17, 0x80 ;  /* 0x0000008011117836 */ /* 0x000fc80000000000 */
[----:B0-----:R-:W-:-:S05]  /*0650*/  IMAD.WIDE.U32 R6, R5, 0x4, R6 ;  /* 0x0000000405067825 */ /* 0x001fca00078e0006 */
[----:B------:R1:W-:Y:S02]  /*0660*/  STG.E desc[UR4][R6.64], R9 ;  /* 0x0000000906007986 */ /* 0x0003e4000c101904 */
.L_x_6052:
[----:B------:R-:W-:-:S13]  /*0670*/  ISETP.GE.U32.AND P0, PT, R17, R16, PT ;  /* 0x000000101100720c */ /* 0x000fda0003f06070 */
[----:B------:R-:W-:Y:S05]  /*0680*/  @P0 BRA `(.L_x_6054) ;  /* 0x0000000000340947 */ /* 0x000fea0003800000 */
[----:B01----:R-:W0:Y:S01]  /*0690*/  LDC.64 R6, c[0x0][0x390] ;  /* 0x0000e400ff067b82 */ /* 0x003e220000000a00 */
[----:B------:R-:W-:Y:S01]  /*06a0*/  IMAD.IADD R5, R0, 0x1, R17 ;  /* 0x0000000100057824 */ /* 0x000fe200078e0211 */
[----:B------:R-:W-:-:S03]  /*06b0*/  IADD3 R17, PT, PT, R17, 0x80, RZ ;  /* 0x0000008011117810 */ /* 0x000fc60007ffe0ff */
[----:B0-----:R-:W-:-:S05]  /*06c0*/  IMAD.WIDE.U32 R6, R5, 0x4, R6 ;  /* 0x0000000405067825 */ /* 0x001fca00078e0006 */
[----:B------:R2:W-:Y:S02]  /*06d0*/  STG.E desc[UR4][R6.64], R8 ;  /* 0x0000000806007986 */ /* 0x0005e4000c101904 */
.L_x_6053:
        /* <DEDUP_REMOVED lines=8> */
.L_x_6054:
[----:B------:R-:W-:Y:S05]  /*0760*/  BSYNC.RELIABLE B1 ;  /* 0x0000000000017941 */ /* 0x000fea0003800100 */
.L_x_6049:
[----:B------:R-:W-:-:S13]  /*0770*/  ISETP.GE.U32.AND P0, PT, R17, R16, PT ;  /* 0x000000101100720c */ /* 0x000fda0003f06070 */
[----:B--2---:R-:W2:Y:S01]  /*0780*/  @!P0 LDC.64 R4, c[0x0][0x390] ;  /* 0x0000e400ff048b82 */ /* 0x004ea20000000a00 */
[----:B01----:R-:W-:Y:S01]  /*0790*/  @!P0 IADD3 R7, PT, PT, R0, R17, RZ ;  /* 0x0000001100078210 */ /* 0x003fe20007ffe0ff */
[----:B------:R-:W-:-:S04]  /*07a0*/  @!P0 VIADD R17, R17, 0x80 ;  /* 0x0000008011118836 */ /* 0x000fc80000000000 */
[----:B--2---:R-:W-:-:S05]  /*07b0*/  @!P0 IMAD.WIDE.U32 R4, R7, 0x4, R4 ;  /* 0x0000000407048825 */ /* 0x004fca00078e0004 */
[----:B------:R3:W-:Y:S02]  /*07c0*/  @!P0 STG.E desc[UR4][R4.64], R3 ;  /* 0x0000000304008986 */ /* 0x0007e4000c101904 */
.L_x_6055:
[----:B------:R-:W-:Y:S05]  /*07d0*/  BSYNC.RECONVERGENT B0 ;  /* 0x0000000000007941 */ /* 0x000fea0003800200 */
.L_x_6048:
        /* <DEDUP_REMOVED lines=8> */
.L_x_6047:
        /* <DEDUP_REMOVED lines=12> */
[C---:B---3--:R-:W-:Y:S02]  /*0920*/  LOP3.LUT R6, R14.reuse, 0x80000000, R6, 0xb8, !PT ;  /* 0x800000000e067812 */ /* 0x048fe400078eb806 */
[C---:B------:R-:W-:Y:S02]  /*0930*/  LOP3.LUT R7, R14.reuse, 0x80000000, R7, 0xb8, !PT ;  /* 0x800000000e077812 */ /* 0x040fe400078eb807 */
[C---:B----4-:R-:W-:Y:S02]  /*0940*/  LOP3.LUT R8, R14.reuse, 0x80000000, R8, 0xb8, !PT ;  /* 0x800000000e087812 */ /* 0x050fe400078eb808 */
[C---:B------:R-:W-:Y:S01]  /*0950*/  LOP3.LUT R9, R14.reuse, 0x80000000, R9, 0xb8, !PT ;  /* 0x800000000e097812 */ /* 0x040fe200078eb809 */
[----:B------:R-:W-:Y:S01]  /*0960*/  STG.E.64 desc[UR4][R4.64], R6 ;  /* 0x0000000604007986 */ /* 0x000fe2000c101b04 */
[C---:B-----5:R-:W-:Y:S02]  /*0970*/  LOP3.LUT R10, R14.reuse, 0x80000000, R10, 0xb8, !PT ;  /* 0x800000000e0a7812 */ /* 0x060fe400078eb80a */
[C---:B------:R-:W-:Y:S01]  /*0980*/  LOP3.LUT R11, R14.reuse, 0x80000000, R11, 0xb8, !PT ;  /* 0x800000000e0b7812 */ /* 0x040fe200078eb80b */
[----:B------:R-:W-:Y:S01]  /*0990*/  STG.E.64 desc[UR4][R4.64+0x400], R8 ;  /* 0x0004000804007986 */ /* 0x000fe2000c101b04 */
[----:B------:R-:W-:-:S02]  /*09a0*/  LOP3.LUT R12, R14, 0x80000000, R12, 0xb8, !PT ;  /* 0x800000000e0c7812 */ /* 0x000fc400078eb80c */
[----:B------:R-:W-:Y:S01]  /*09b0*/  LOP3.LUT R13, R14, 0x80000000, R13, 0xb8, !PT ;  /* 0x800000000e0d7812 */ /* 0x000fe200078eb80d */
[----:B------:R-:W-:Y:S04]  /*09c0*/  STG.E.64 desc[UR4][R4.64+0x800], R10 ;  /* 0x0008000a04007986 */ /* 0x000fe8000c101b04 */
[----:B------:R-:W-:Y:S01]  /*09d0*/  STG.E.64 desc[UR4][R4.64+0xc00], R12 ;  /* 0x000c000c04007986 */ /* 0x000fe2000c101b04 */
[----:B------:R-:W-:Y:S05]  /*09e0*/  EXIT ;  /* 0x000000000000794d */ /* 0x000fea0003800000 */
.L_x_6056:
        /* <DEDUP_REMOVED lines=9> */
.L_x_8040:


//--------------------- .text._ZN2at6native29vectorized_elementwise_kernelILi4ENS0_13AUnaryFunctorIfffZZZNS0_20copysign_kernel_cudaERNS_18TensorIteratorBaseEENKUlvE_clEvENKUlvE0_clEvEUlffE_EESt5arrayIPcLm2EEEEviT0_T1_ --------------------------
	.section	.text._ZN2at6native29vectorized_elementwise_kernelILi4ENS0_13AUnaryFunctorIfffZZZNS0_20copysign_kernel_cudaERNS_18TensorIteratorBaseEENKUlvE_clEvENKUlvE0_clEvEUlffE_EESt5arrayIPcLm2EEEEviT0_T1_,"ax",@progbits
	.align	128
        .global         _ZN2at6native29vectorized_elementwise_kernelILi4ENS0_13AUnaryFunctorIfffZZZNS0_20copysign_kernel_cudaERNS_18TensorIteratorBaseEENKUlvE_clEvENKUlvE0_clEvEUlffE_EESt5arrayIPcLm2EEEEviT0_T1_
        .type           _ZN2at6native29vectorized_elementwise_kernelILi4ENS0_13AUnaryFunctorIfffZZZNS0_20copysign_kernel_cudaERNS_18TensorIteratorBaseEENKUlvE_clEvENKUlvE0_clEvEUlffE_EESt5arrayIPcLm2EEEEviT0_T1_,@function
        .size           _ZN2at6native29vectorized_elementwise_kernelILi4ENS0_13AUnaryFunctorIfffZZZNS0_20copysign_kernel_cudaERNS_18TensorIteratorBaseEENKUlvE_clEvENKUlvE0_clEvEUlffE_EESt5arrayIPcLm2EEEEviT0_T1_,(.L_x_8041 - _ZN2at6native29vectorized_elementwise_kernelILi4ENS0_13AUnaryFunctorIfffZZZNS0_20copysign_kernel_cudaERNS_18TensorIteratorBaseEENKUlvE_clEvENKUlvE0_clEvEUlffE_EESt5arrayIPcLm2EEEEviT0_T1_)
        .other          _ZN2at6native29vectorized_elementwise_kernelILi4ENS0_13AUnaryFunctorIfffZZZNS0_20copysign_kernel_cudaERNS_18TensorIteratorBaseEENKUlvE_clEvENKUlvE0_clEvEUlffE_EESt5arrayIPcLm2EEEEviT0_T1_,@"STO_CUDA_ENTRY STV_DEFAULT"
_ZN2at6native29vectorized_elementwise_kernelILi4ENS0_13AUnaryFunctorIfffZZZNS0_20copysign_kernel_cudaERNS_18TensorIteratorBaseEENKUlvE_clEvENKUlvE0_clEvEUlffE_EESt5arrayIPcLm2EEEEviT0_T1_:
.text._ZN2at6native29vectorized_elementwise_kernelILi4ENS0_13AUnaryFunctorIfffZZZNS0_20copysign_kernel_cudaERNS_18TensorIteratorBaseEENKUlvE_clEvENKUlvE0_clEvEUlffE_EESt5arrayIPcLm2EEEEviT0_T1_:
        /* <DEDUP_REMOVED lines=89> */
.L_x_6060:
[----:B------:R-:W-:-:S13]  /*0590*/  ISETP.GE.U32.AND P0, PT, R17, R16, PT ;  /* 0x000000101100720c */ /* 0x000fda0003f06070 */
[----:B------:R-:W-:Y:S05]  /*05a0*/  @P0 BRA `(.L_x_6062) ;  /* 0x0000000000300947 */ /* 0x000fea0003800000 */
[----:B0-----:R-:W0:Y:S01]  /*05b0*/  LDC.64 R6, c[0x0][0x390] ;  /* 0x0000e400ff067b82 */ /* 0x001e220000000a00 */
[----:B------:R-:W-:Y:S02]  /*05c0*/  IMAD.IADD R5, R0, 0x1, R17 ;  /* 0x0000000100057824 */ /* 0x000fe400078e0211 */
[----:B------:R-:W-:Y:S02]  /*05d0*/  VIADD R17, R17, 0x80 ;  /* 0x0000008011117836 */ /* 0x000fe40000000000 */
[----:B0-----:R-:W-:-:S05]  /*05e0*/  IMAD.WIDE.U32 R6, R5, 0x4, R6 ;  /* 0x0000000405067825 */ /* 0x001fca00078e0006 */
[----:B------:R1:W-:Y:S02]  /*05f0*/  STG.E desc[UR4][R6.64], R22 ;  /* 0x0000001606007986 */ /* 0x0003e4000c101904 */
.L_x_6061:
[----:B------:R-:W-:-:S13]  /*0600*/  ISETP.GE.U32.AND P0, PT, R17, R16, PT ;  /* 0x000000101100720c */ /* 0x000fda0003f06070 */
[----:B------:R-:W-:Y:S05]  /*0610*/  @P0 BRA `(.L_x_6063) ;  /* 0x0000000000300947 */ /* 0x000fea0003800000 */
[----:B01----:R-:W0:Y:S01]  /*0620*/  LDC.64 R6, c[0x0][0x390] ;  /* 0x0000e400ff067b82 */ /* 0x003e220000000a00 */
[----:B------:R-:W-:Y:S01]  /*0630*/  IADD3 R5, PT, PT, R0, R17, RZ ;  /* 0x0000001100057210 */ /* 0x000fe20007ffe0ff */
[----:B------:R-:W-:-:S04]  /*0640*/  VIADD R17, R17, 0x80 ;  /* 0x0000008011117836 */ /* 0x000fc80000000000 */
[----:B0-----:R-:W-:-:S05]  /*0650*/  IMAD.WIDE.U32 R6, R5, 0x4, R6 ;  /* 0x0000000405067825 */ /* 0x001fca00078e0006 */
[----:B------:R1:W-:Y:S02]  /*0660*/  STG.E desc[UR4][R6.64], R9 ;  /* 0x0000000906007986 */ /* 0x0003e4000c101904 */
.L_x_6062:
[----:B------:R-:W-:-:S13]  /*0670*/  ISETP.GE.U32.AND P0, PT, R17, R16, PT ;  /* 0x000000101100720c */ /* 0x000fda0003f06070 */
[----:B------:R-:W-:Y:S05]  /*0680*/  @P0 BRA `(.L_x_6064) ;  /* 0x0000000000340947 */ /* 0x000fea0003800000 */
[----:B01----:R-:W0:Y:S01]  /*0690*/  LDC.64 R6, c[0x0][0x390] ;  /* 0x0000e400ff067b82 */ /* 0x003e220000000a00 */
[----:B------:R-:W-:Y:S01]  /*06a0*/  IMAD.IADD R5, R0, 0x1, R17 ;  /* 0x0000000100057824 */ /* 0x000fe200078e0211 */
[----:B------:R-:W-:-:S03]  /*06b0*/  IADD3 R17, PT, PT, R17, 0x80, RZ ;  /* 0x0000008011117810 */ /* 0x000fc60007ffe0ff */
[----:B0-----:R-:W-:-:S05]  /*06c0*/  IMAD.WIDE.U32 R6, R5, 0x4, R6 ;  /* 0x0000000405067825 */ /* 0x001fca00078e0006 */
[----:B------:R2:W-:Y:S02]  /*06d0*/  STG.E desc[UR4][R6.64], R8 ;  /* 0x0000000806007986 */ /* 0x0005e4000c101904 */
.L_x_6063:
        /* <DEDUP_REMOVED lines=8> */
.L_x_6064:
[----:B------:R-:W-:Y:S05]  /*0760*/  BSYNC.RELIABLE B1 ;  /* 0x0000000000017941 */ /* 0x000fea0003800100 */
.L_x_6059:
[----:B------:R-:W-:-:S13]  /*0770*/  ISETP.GE.U32.AND P0, PT, R17, R16, PT ;  /* 0x000000101100720c */ /* 0x000fda0003f06070 */
[----:B--2---:R-:W2:Y:S01]  /*0780*/  @!P0 LDC.64 R4, c[0x0][0x390] ;  /* 0x0000e400ff048b82 */ /* 0x004ea20000000a00 */
[----:B01----:R-:W-:Y:S01]  /*0790*/  @!P0 IADD3 R7, PT, PT, R0, R17, RZ ;  /* 0x0000001100078210 */ /* 0x003fe20007ffe0ff */
[----:B------:R-:W-:-:S04]  /*07a0*/  @!P0 VIADD R17, R17, 0x80 ;  /* 0x0000008011118836 */ /* 0x000fc80000000000 */
[----:B--2---:R-:W-:-:S05]  /*07b0*/  @!P0 IMAD.WIDE.U32 R4, R7, 0x4, R4 ;  /* 0x0000000407048825 */ /* 0x004fca00078e0004 */
[----:B------:R3:W-:Y:S02]  /*07c0*/  @!P0 STG.E desc[UR4][R4.64], R3 ;  /* 0x0000000304008986 */ /* 0x0007e4000c101904 */
.L_x_6065:
[----:B------:R-:W-:Y:S05]  /*07d0*/  BSYNC.RECONVERGENT B0 ;  /* 0x0000000000007941 */ /* 0x000fea0003800200 */
.L_x_6058:
        /* <DEDUP_REMOVED lines=8> */
.L_x_6057:
        /* <DEDUP_REMOVED lines=10> */
[C---:B---3--:R-:W-:Y:S02]  /*0900*/  LOP3.LUT R4, R14.reuse, 0x80000000, R4, 0xb8, !PT ;  /* 0x800000000e047812 */ /* 0x048fe400078eb804 */
[C---:B------:R-:W-:Y:S02]  /*0910*/  LOP3.LUT R5, R14.reuse, 0x80000000, R5, 0xb8, !PT ;  /* 0x800000000e057812 */ /* 0x040fe400078eb805 */
[C---:B------:R-:W-:Y:S02]  /*0920*/  LOP3.LUT R6, R14.reuse, 0x80000000, R6, 0xb8, !PT ;  /* 0x800000000e067812 */ /* 0x040fe400078eb806 */
[C---:B------:R-:W-:Y:S02]  /*0930*/  LOP3.LUT R7, R14.reuse, 0x80000000, R7, 0xb8, !PT ;  /* 0x800000000e077812 */ /* 0x040fe400078eb807 */
[C---:B----4-:R-:W-:Y:S02]  /*0940*/  LOP3.LUT R8, R14.reuse, 0x80000000, R8, 0xb8, !PT ;  /* 0x800000000e087812 */ /* 0x050fe400078eb808 */
[C---:B------:R-:W-:Y:S01]  /*0950*/  LOP3.LUT R9, R14.reuse, 0x80000000, R9, 0xb8, !PT ;  /* 0x800000000e097812 */ /* 0x040fe200078eb809 */
[----:B------:R-:W-:Y:S01]  /*0960*/  STG.E.128 desc[UR4][R12.64], R4 ;  /* 0x000000040c007986 */ /* 0x000fe2000c101d04 */
[----:B------:R-:W-:-:S02]  /*0970*/  LOP3.LUT R10, R14, 0x80000000, R10, 0xb8, !PT ;  /* 0x800000000e0a7812 */ /* 0x000fc400078eb80a */
[----:B------:R-:W-:-:S05]  /*0980*/  LOP3.LUT R11, R14, 0x80000000, R11, 0xb8, !PT ;  /* 0x800000000e0b7812 */ /* 0x000fca00078eb80b */
[----:B------:R-:W-:Y:S01]  /*0990*/  STG.E.128 desc[UR4][R12.64+0x800], R8 ;  /* 0x000800080c007986 */ /* 0x000fe2000c101d04 */
[----:B------:R-:W-:Y:S05]  /*09a0*/  EXIT ;  /* 0x000000000000794d */ /* 0x000fea0003800000 */
.L_x_6066:
        /* <DEDUP_REMOVED lines=13> */
.L_x_8041:


//--------------------- .text._ZN2at6native29vectorized_elementwise_kernelILi8ENS0_13AUnaryFunctorIfffZZZNS0_20copysign_kernel_cudaERNS_18TensorIteratorBaseEENKUlvE_clEvENKUlvE0_clEvEUlffE_EESt5arrayIPcLm2EEEEviT0_T1_ --------------------------
	.section	.text._ZN2at6native29vectorized_elementwise_kernelILi8ENS0_13AUnaryFunctorIfffZZZNS0_20copysign_kernel_cudaERNS_18TensorIteratorBaseEENKUlvE_clEvENKUlvE0_clEvEUlffE_EESt5arrayIPcLm2EEEEviT0_T1_,"ax",@progbits
	.align	128
        .global         _ZN2at6native29vectorized_elementwise_kernelILi8ENS0_13AUnaryFunctorIfffZZZNS0_20copysign_kernel_cudaERNS_18TensorIteratorBaseEENKUlvE_clEvENKUlvE0_clEvEUlffE_EESt5arrayIPcLm2EEEEviT0_T1_
        .type           _ZN2at6native29vectorized_elementwise_kernelILi8ENS0_13AUnaryFunctorIfffZZZNS0_20copysign_kernel_cudaERNS_18TensorIteratorBaseEENKUlvE_clEvENKUlvE0_clEvEUlffE_EESt5arrayIPcLm2EEEEviT0_T1_,@function
        .size           _ZN2at6native29vectorized_elementwise_kernelILi8ENS0_13AUnaryFunctorIfffZZZNS0_20copysign_kernel_cudaERNS_18TensorIteratorBaseEENKUlvE_clEvENKUlvE0_clEvEUlffE_EESt5arrayIPcLm2EEEEviT0_T1_,(.L_x_8042 - _ZN2at6native29vectorized_elementwise_kernelILi8ENS0_13AUnaryFunctorIfffZZZNS0_20copysign_kernel_cudaERNS_18TensorIteratorBaseEENKUlvE_clEvENKUlvE0_clEvEUlffE_EESt5arrayIPcLm2EEEEviT0_T1_)
        .other          _ZN2at6native29vectorized_elementwise_kernelILi8ENS0_13AUnaryFunctorIfffZZZNS0_20copysign_kernel_cudaERNS_18TensorIteratorBaseEENKUlvE_clEvENKUlvE0_clEvEUlffE_EESt5arrayIPcLm2EEEEviT0_T1_,@"STO_CUDA_ENTRY STV_DEFAULT"
_ZN2at6native29vectorized_elementwise_kernelILi8ENS0_13AUnaryFunctorIfffZZZNS0_20copysign_kernel_cudaERNS_18TensorIteratorBaseEENKUlvE_clEvENKUlvE0_clEvEUlffE_EESt5arrayIPcLm2EEEEviT0_T1_:
.text._ZN2at6native29vectorized_elementwise_kernelILi8ENS0_13AUnaryFunctorIfffZZZNS0_20copysign_kernel_cudaERNS_18TensorIteratorBaseEENKUlvE_clEvENKUlvE0_clEvEUlffE_EESt5arrayIPcLm2EEEEviT0_T1_:
[----:B------:R-:W-:Y:S01]  /*0000*/  LDC R1, c[0x0][0x37c] ;  /* 0x0000df00ff017b82 */ /* 0x000fe20000000800 */
[----:B------:R-:W-:Y:S05]  /*0010*/  EXIT ;  /* 0x000000000000794d */ /* 0x000fea0003800000 */
.L_x_6067:
        /* <DEDUP_REMOVED lines=14> */
.L_x_8042:


//--------------------- .text._ZN2at6native18elementwise_kernelILi128ELi4EZNS0_15gpu_kernel_implINS0_13BinaryFunctorIdddZZZNS0_20copysign_kernel_cudaERNS_18TensorIteratorBaseEENKUlvE_clEvENKUlvE_clEvEUlddE_EEEEvS5_RKT_EUliE_EEviT1_ --------------------------
	.section	.text._ZN2at6native18elementwise_kernelILi128ELi4EZNS0_15gpu_kernel_implINS0_13BinaryFunctorIdddZZZNS0_20copysign_kernel_cudaERNS_18TensorIteratorBaseEENKUlvE_clEvENKUlvE_clEvEUlddE_EEEEvS5_RKT_EUliE_EEviT1_,"ax",@progbits
	.align	128
        .global         _ZN2at6native18elementwise_kernelILi128ELi4EZNS0_15gpu_kernel_implINS0_13BinaryFunctorIdddZZZNS0_20copysign_kernel_cudaERNS_18TensorIteratorBaseEENKUlvE_clEvENKUlvE_clEvEUlddE_EEEEvS5_RKT_EUliE_EEviT1_
        .type           _ZN2at6native18elementwise_kernelILi128ELi4EZNS0_15gpu_kernel_implINS0_13BinaryFunctorIdddZZZNS0_20copysign_kernel_cudaERNS_18TensorIteratorBaseEENKUlvE_clEvENKUlvE_clEvEUlddE_EEEEvS5_RKT_EUliE_EEviT1_,@function
        .size           _ZN2at6native18elementwise_kernelILi128ELi4EZNS0_15gpu_kernel_implINS0_13BinaryFunctorIdddZZZNS0_20copysign_kernel_cudaERNS_18TensorIteratorBaseEENKUlvE_clEvENKUlvE_clEvEUlddE_EEEEvS5_RKT_EUliE_EEviT1_,(.L_x_8043 - _ZN2at6native18elementwise_kernelILi128ELi4EZNS0_15gpu_kernel_implINS0_13BinaryFunctorIdddZZZNS0_20copysign_kernel_cudaERNS_18TensorIteratorBaseEENKUlvE_clEvENKUlvE_clEvEUlddE_EEEEvS5_RKT_EUliE_EEviT1_)
        .other          _ZN2at6native18elementwise_kernelILi128ELi4EZNS0_15gpu_kernel_implINS0_13BinaryFunctorIdddZZZNS0_20copysign_kernel_cudaERNS_18TensorIteratorBaseEENKUlvE_clEvENKUlvE_clEvEUlddE_EEEEvS5_RKT_EUliE_EEviT1_,@"STO_CUDA_ENTRY STV_DEFAULT"
_ZN2at6native18elementwise_kernelILi128ELi4EZNS0_15gpu_kernel_implINS0_13BinaryFunctorIdddZZZNS0_20copysign_kernel_cudaERNS_18TensorIteratorBaseEENKUlvE_clEvENKUlvE_clEvEUlddE_EEEEvS5_RKT_EUliE_EEviT1_:
.text._ZN2at6native18elementwise_kernelILi128ELi4EZNS0_15gpu_kernel_implINS0_13BinaryFunctorIdddZZZNS0_20copysign_kernel_cudaERNS_18TensorIteratorBaseEENKUlvE_clEvENKUlvE_clEvEUlddE_EEEEvS5_RKT_EUliE_EEviT1_:
        /* <DEDUP_REMOVED lines=19> */
[----:B------:R-:W-:Y:S02]  /*0130*/  HFMA2 R18, -RZ, RZ, 0, 0 ;  /* 0x00000000ff127431 */ /* 0x000fe400000001ff */
        /* <DEDUP_REMOVED lines=351> */
.L_x_6070:
[----:B------:R-:W0:Y:S01]  /*1730*/  LDCU.64 UR6, c[0x0][0x5f0] ;  /* 0x0000be00ff0677ac */ /* 0x000e220008000a00 */
[----:B------:R-:W-:Y:S01]  /*1740*/  BSSY.RECONVERGENT B6, `(.L_x_6071) ;  /* 0x00000ec000067945 */ /* 0x000fe20003800200 */
        /* <DEDUP_REMOVED lines=14> */
[----:B--2---:R4:W0:Y:S02]  /*1830*/  I2F.F64.S16 R16, R2 ;  /* 0x0000000200107312 */ /* 0x0048240000101c00 */
[----:B0---4-:R-:W-:Y:S05]  /*1840*/  BRA `(.L_x_6077) ;  /* 0x0000000c006c7947 */ /* 0x011fea0003800000 */
.L_x_6075:
[----:B------:R-:W2:Y:S02]  /*1850*/  LDG.E.U8 R2, desc[UR36][R2.64] ;  /* 0x0000002402027981 */ /* 0x000ea4000c1e1100 */
[----:B--2---:R4:W0:Y:S02]  /*1860*/  I2F.F64.U16 R16, R2 ;  /* 0x0000000200107312 */ /* 0x0048240000101800 */
[----:B0---4-:R-:W-:Y:S05]  /*1870*/  BRA `(.L_x_6077) ;  /* 0x0000000c00607947 */ /* 0x011fea0003800000 */
.L_x_6074:
[----:B------:R-:W-:-:S09]  /*1880*/  UISETP.NE.AND UP0, UPT, UR4, 0x2, UPT ;  /* 0x000000020400788c */ /* 0x000fd2000bf05270 */
[----:B------:R-:W-:Y:S05]  /*1890*/  BRA.U !UP0, `(.L_x_6078) ;  /* 0x0000000108287547 */ /* 0x000fea000b800000 */
[----:B------:R-:W-:-:S09]  /*18a0*/  UISETP.NE.AND UP0, UPT, UR4, 0x3, UPT ;  /* 0x000000030400788c */ /* 0x000fd2000bf05270 */
[----:B------:R-:W-:Y:S05]  /*18b0*/  BRA.U !UP0, `(.L_x_6079) ;  /* 0x0000000108147547 */ /* 0x000fea000b800000 */
[----:B------:R-:W-:-:S09]  /*18c0*/  UISETP.NE.AND UP0, UPT, UR4, 0x4, UPT ;  /* 0x000000040400788c */ /* 0x000fd2000bf05270 */
[----:B------:R-:W-:Y:S05]  /*18d0*/  BRA.U UP0, `(.L_x_6076) ;  /* 0x0000000900bc7547 */ /* 0x000fea000b800000 */
[----:B------:R-:W2:Y:S02]  /*18e0*/  LDG.E.64 R16, desc[UR36][R2.64] ;  /* 0x0000002402107981 */ /* 0x000ea4000c1e1b00 */
[----:B--2---:R-:W4:Y:S02]  /*18f0*/  I2F.F64.S64 R16, R16 ;  /* 0x0000001000107312 */ /* 0x004f240000301c00 */
[----:B----4-:R-:W-:Y:S05]  /*1900*/  BRA `(.L_x_6077) ;  /* 0x0000000c003c7947 */ /* 0x010fea0003800000 */
.L_x_6079:
[----:B------:R-:W2:Y:S02]  /*1910*/  LDG.E R2, desc[UR36][R2.64] ;  /* 0x0000002402027981 */ /* 0x000ea4000c1e1900 */
[----:B--2---:R4:W0:Y:S02]  /*1920*/  I2F.F64 R16, R2 ;  /* 0x0000000200107312 */ /* 0x0048240000201c00 */
[----:B0---4-:R-:W-:Y:S05]  /*1930*/  BRA `(.L_x_6077) ;  /* 0x0000000c00307947 */ /* 0x011fea0003800000 */
.L_x_6078:
[----:B------:R-:W2:Y:S02]  /*1940*/  LDG.E.U16 R2, desc[UR36][R2.64] ;  /* 0x0000002402027981 */ /* 0x000ea4000c1e1500 */
[----:B--2---:R4:W0:Y:S02]  /*1950*/  I2F.F64.S16 R16, R2 ;  /* 0x0000000200107312 */ /* 0x0048240000101c00 */
[----:B0---4-:R-:W-:Y:S05]  /*1960*/  BRA `(.L_x_6077) ;  /* 0x0000000c00247947 */ /* 0x011fea0003800000 */
.L_x_6073:
[----:B------:R-:W-:-:S09]  /*1970*/  UISETP.GT.AND UP0, UPT, UR4, 0x6, UPT ;  /* 0x000000060400788c */ /* 0x000fd2000bf04270 */
[----:B------:R-:W-:Y:S05]  /*1980*/  BRA.U UP0, `(.L_x_6080) ;  /* 0x0000000100347547 */ /* 0x000fea000b800000 */
[----:B------:R-:W-:-:S09]  /*1990*/  UISETP.NE.AND UP0, UPT, UR4, 0x5, UPT ;  /* 0x000000050400788c */ /* 0x000fd2000bf05270 */
[----:B------:R-:W-:Y:S05]  /*19a0*/  BRA.U !UP0, `(.L_x_6081) ;  /* 0x0000000108187547 */ /* 0x000fea000b800000 */
[----:B------:R-:W-:-:S09]  /*19b0*/  UISETP.NE.AND UP0, UPT, UR4, 0x6, UPT ;  /* 0x000000060400788c */ /* 0x000fd2000bf05270 */
[----:B------:R-:W-:Y:S05]  /*19c0*/  BRA.U UP0, `(.L_x_6076) ;  /* 0x0000000900807547 */ /* 0x000fea000b800000 */
[----:B------:R-:W2:Y:S02]  /*19d0*/  LDG.E R16, desc[UR36][R2.64] ;  /* 0x0000002402107981 */ /* 0x000ea4000c1e1900 */
[----:B--2---:R-:W-:-:S06]  /*19e0*/  FMUL.FTZ R16, R16, 1 ;  /* 0x3f80000010107820 */ /* 0x004fcc0000410000 */
[----:B------:R-:W3:Y:S02]  /*19f0*/  F2F.F64.F32 R16, R16 ;  /* 0x0000001000107310 */ /* 0x000ee40000201800 */
[----:B---3--:R-:W-:Y:S05]  /*1a00*/  BRA `(.L_x_6077) ;  /* 0x0000000800fc7947 */ /* 0x008fea0003800000 */
.L_x_6081:
[----:B------:R-:W2:Y:S02]  /*1a10*/  LDG.E.U16 R0, desc[UR36][R2.64] ;  /* 0x0000002402007981 */ /* 0x000ea4000c1e1500 */
[----:B--2---:R-:W-:-:S05]  /*1a20*/  HADD2.F32 R0, -RZ, R0.H0_H0 ;  /* 0x20000000ff007230 */ /* 0x004fca0000004100 */
[----:B------:R-:W-:-:S04]  /*1a30*/  FMUL.FTZ R0, R0, 1 ;  /* 0x3f80000000007820 */ /* 0x000fc80000410000 */
[----:B------:R3:W4:Y:S02]  /*1a40*/  F2F.F64.F32 R16, R0 ;  /* 0x0000000000107310 */ /* 0x0007240000201800 */
[----:B---34-:R-:W-:Y:S05]  /*1a50*/  BRA `(.L_x_6077) ;  /* 0x0000000800e87947 */ /* 0x018fea0003800000 */
.L_x_6080:
[----:B------:R-:W-:-:S09]  /*1a60*/  UISETP.NE.AND UP0, UPT, UR4, 0x7, UPT ;  /* 0x000000070400788c */ /* 0x000fd2000bf05270 */
[----:B------:R-:W-:Y:S05]  /*1a70*/  BRA.U !UP0, `(.L_x_6082) ;  /* 0x0000000108347547 */ /* 0x000fea000b800000 */
[----:B------:R-:W-:-:S09]  /*1a80*/  UISETP.NE.AND UP0, UPT, UR4, 0x8, UPT ;  /* 0x000000080400788c */ /* 0x000fd2000bf05270 */
[----:B------:R-:W-:Y:S05]  /*1a90*/  BRA.U !UP0, `(.L_x_6083) ;  /* 0x0000000108187547 */ /* 0x000fea000b800000 */
[----:B------:R-:W-:-:S09]  /*1aa0*/  UISETP.NE.AND UP0, UPT, UR4, 0x9, UPT ;  /* 0x000000090400788c */ /* 0x000fd2000bf05270 */
[----:B------:R-:W-:Y:S05]  /*1ab0*/  BRA.U UP0, `(.L_x_6076) ;  /* 0x0000000900447547 */ /* 0x000fea000b800000 */
[----:B------:R-:W2:Y:S02]  /*1ac0*/  LDG.E R2, desc[UR36][R2.64] ;  /* 0x0000002402027981 */ /* 0x000ea4000c1e1900 */
[----:B--2---:R-:W-:-:S06]  /*1ad0*/  FMUL.FTZ R16, R2, 1 ;  /* 0x3f80000002107820 */ /* 0x004fcc0000410000 */
[----:B------:R-:W4:Y:S02]  /*1ae0*/  F2F.F64.F32 R16, R16 ;  /* 0x0000001000107310 */ /* 0x000f240000201800 */
[----:B----4-:R-:W-:Y:S05]  /*1af0*/  BRA `(.L_x_6077) ;  /* 0x0000000800c07947 */ /* 0x010fea0003800000 */
.L_x_6083:
[----:B------:R-:W2:Y:S02]  /*1b00*/  LDG.E.U16 R2, desc[UR36][R2.64] ;  /* 0x0000002402027981 */ /* 0x000ea4000c1e1500 */
[----:B--2---:R-:W-:-:S05]  /*1b10*/  HADD2.F32 R0, -RZ, R2.H0_H0 ;  /* 0x20000002ff007230 */ /* 0x004fca0000004100 */
[----:B------:R-:W-:-:S04]  /*1b20*/  FMUL.FTZ R0, R0, 1 ;  /* 0x3f80000000007820 */ /* 0x000fc80000410000 */
[----:B------:R4:W0:Y:S02]  /*1b30*/  F2F.F64.F32 R16, R0 ;  /* 0x0000000000107310 */ /* 0x0008240000201800 */
[----:B0---4-:R-:W-:Y:S05]  /*1b40*/  BRA `(.L_x_6077) ;  /* 0x0000000800ac7947 */ /* 0x011fea0003800000 */
.L_x_6082:
[----:B------:R3:W5:Y:S01]  /*1b50*/  LDG.E.64 R16, desc[UR36][R2.64] ;  /* 0x0000002402107981 */ /* 0x000762000c1e1b00 */
[----:B------:R-:W-:Y:S05]  /*1b60*/  BRA `(.L_x_6077) ;  /* 0x0000000800a47947 */ /* 0x000fea0003800000 */
.L_x_6072:
        /* <DEDUP_REMOVED lines=8> */
[----:B------:R-:W2:Y:S01]  /*1bf0*/  LDG.E.U8 R2, desc[UR36][R2.64] ;  /* 0x0000002402027981 */ /* 0x000ea2000c1e1100 */
[----:B------:R-:W-:Y:S01]  /*1c00*/  IMAD.MOV.U32 R16, RZ, RZ, RZ ;  /* 0x000000ffff107224 */ /* 0x000fe200078e00ff */
[----:B--2---:R-:W-:-:S04]  /*1c10*/  ISETP.NE.AND P0, PT, R2, RZ, PT ;  /* 0x000000ff0200720c */ /* 0x004fc80003f05270 */
[----:B------:R-:W-:Y:S01]  /*1c20*/  FSEL R17, RZ, 1.875, !P0 ;  /* 0x3ff00000ff117808 */ /* 0x000fe20004000000 */
[----:B------:R-:W-:Y:S08]  /*1c30*/  BRA `(.L_x_6077) ;  /* 0x0000000800707947 */ /* 0x000ff00003800000 */
.L_x_6086:
[----:B------:R2:W5:Y:S01]  /*1c40*/  LDG.E.64 R16, desc[UR36][R2.64] ;  /* 0x0000002402107981 */ /* 0x000562000c1e1b00 */
[----:B------:R-:W-:Y:S05]  /*1c50*/  BRA `(.L_x_6077) ;  /* 0x0000000800687947 */ /* 0x000fea0003800000 */
.L_x_6085:
        /* <DEDUP_REMOVED lines=23> */
[----:B------:R-:W-:-:S05]  /*1dd0*/  LOP3.LUT R5, R5, 0x80000000, R0, 0xf8, !PT ;  /* 0x8000000005057812 */ /* 0x000fca00078ef800 */
[----:B------:R-:W-:-:S04]  /*1de0*/  FMUL.FTZ R5, R5, 1 ;  /* 0x3f80000005057820 */ /* 0x000fc80000410000 */
[----:B------:R2:W3:Y:S02]  /*1df0*/  F2F.F64.F32 R16, R5 ;  /* 0x0000000500107310 */ /* 0x0004e40000201800 */
[----:B--23--:R-:W-:Y:S05]  /*1e00*/  BRA `(.L_x_6077) ;  /* 0x0000000400fc7947 */ /* 0x00cfea0003800000 */
.L_x_6088:
[----:B------:R-:W2:Y:S02]  /*1e10*/  LDG.E.U8 R2, desc[UR36][R2.64] ;  /* 0x0000002402027981 */ /* 0x000ea4000c1e1100 */
[C---:B--2---:R-:W-:Y:S01]  /*1e20*/  SHF.L.U32 R4, R2.reuse, 0x19, RZ ;  /* 0x0000001902047819 */ /* 0x044fe200000006ff */
        /* <DEDUP_REMOVED lines=8> */
[----:B------:R-:W-:-:S05]  /*1eb0*/  LOP3.LUT R0, R0, 0x80000000, R5, 0xf8, !PT ;  /* 0x8000000000007812 */ /* 0x000fca00078ef805 */
[----:B------:R-:W-:-:S04]  /*1ec0*/  FMUL.FTZ R0, R0, 1 ;  /* 0x3f80000000007820 */ /* 0x000fc80000410000 */
[----:B------:R2:W3:Y:S02]  /*1ed0*/  F2F.F64.F32 R16, R0 ;  /* 0x0000000000107310 */ /* 0x0004e40000201800 */
[----:B--23--:R-:W-:Y:S05]  /*1ee0*/  BRA `(.L_x_6077) ;  /* 0x0000000400c47947 */ /* 0x00cfea0003800000 */
.L_x_6087:
[----:B------:R-:W2:Y:S02]  /*1ef0*/  LDG.E.U16 R0, desc[UR36][R2.64] ;  /* 0x0000002402007981 */ /* 0x000ea4000c1e1500 */
[----:B--2---:R-:W-:-:S04]  /*1f00*/  IMAD.U32 R0, R0, 0x10000, RZ ;  /* 0x0001000000007824 */ /* 0x004fc800078e00ff */
[----:B------:R-:W-:-:S04]  /*1f10*/  FMUL.FTZ R0, R0, 1 ;  /* 0x3f80000000007820 */ /* 0x000fc80000410000 */
[----:B------:R2:W3:Y:S02]  /*1f20*/  F2F.F64.F32 R16, R0 ;  /* 0x0000000000107310 */ /* 0x0004e40000201800 */
[----:B--23--:R-:W-:Y:S05]  /*1f30*/  BRA `(.L_x_6077) ;  /* 0x0000000400b07947 */ /* 0x00cfea0003800000 */
.L_x_6084:
        /* <DEDUP_REMOVED lines=9> */
[----:B--2---:R2:W3:Y:S02]  /*1fd0*/  I2F.F64.U16 R16, R2 ;  /* 0x0000000200107312 */ /* 0x0044e40000101800 */
[----:B--23--:R-:W-:Y:S05]  /*1fe0*/  BRA `(.L_x_6077) ;  /* 0x0000000400847947 */ /* 0x00cfea0003800000 */
.L_x_6091:
[----:B------:R-:W2:Y:S01]  /*1ff0*/  LDG.E.U8 R3, desc[UR36][R2.64] ;  /* 0x0000002402037981 */ /* 0x000ea2000c1e1100 */
[----:B------:R-:W-:Y:S02]  /*2000*/  CS2R R16, SRZ ;  /* 0x0000000000107805 */ /* 0x000fe4000001ff00 */
[----:B--2---:R-:W-:-:S13]  /*2010*/  ISETP.NE.AND P0, PT, R3, RZ, PT ;  /* 0x000000ff0300720c */ /* 0x004fda0003f05270 */
[----:B------:R-:W-:Y:S05]  /*2020*/  @!P0 BRA `(.L_x_6077) ;  /* 0x0000000400748947 */ /* 0x000fea0003800000 */
[----:B------:R-:W-:-:S13]  /*2030*/  ISETP.NE.AND P0, PT, R3, 0x80, PT ;  /* 0x000000800300780c */ /* 0x000fda0003f05270 */
[----:B------:R-:W-:Y:S01]  /*2040*/  @!P0 MOV R16, 0x20000000 ;  /* 0x2000000000108802 */ /* 0x000fe20000000f00 */
        /* <DEDUP_REMOVED lines=15> */
.L_x_6093:
[----:B------:R-:W-:Y:S05]  /*2140*/  BSYNC.RECONVERGENT B0 ;  /* 0x0000000000007941 */ /* 0x000fea0003800200 */
.L_x_6092:
[----:B------:R-:W-:Y:S01]  /*2150*/  IMAD.SHL.U32 R0, R0, 0x100000, RZ ;  /* 0x0010000000007824 */ /* 0x000fe200078e00ff */
[----:B------:R-:W-:-:S04]  /*2160*/  LEA R2, R2, 0x3b800000, 0x17 ;  /* 0x3b80000002027811 */ /* 0x000fc800078eb8ff */
[----:B------:R-:W-:-:S05]  /*2170*/  LOP3.LUT R0, R2, R0, R7, 0xfe, !PT ;  /* 0x0000000002007212 */ /* 0x000fca00078efe07 */
[----:B------:R-:W-:-:S04]  /*2180*/  FMUL.FTZ R0, R0, 1 ;  /* 0x3f80000000007820 */ /* 0x000fc80000410000 */
[----:B------:R2:W3:Y:S02]  /*2190*/  F2F.F64.F32 R16, R0 ;  /* 0x0000000000107310 */ /* 0x0004e40000201800 */
[----:B--23--:R-:W-:Y:S05]  /*21a0*/  BRA `(.L_x_6077) ;  /* 0x0000000400147947 */ /* 0x00cfea0003800000 */
.L_x_6090:
[----:B------:R-:W2:Y:S01]  /*21b0*/  LDG.E.U8 R3, desc[UR36][R2.64] ;  /* 0x0000002402037981 */ /* 0x000ea2000c1e1100 */
[----:B------:R-:W-:Y:S02]  /*21c0*/  CS2R R16, SRZ ;  /* 0x0000000000107805 */ /* 0x000fe4000001ff00 */
[----:B--2---:R-:W-:-:S13]  /*21d0*/  ISETP.NE.AND P0, PT, R3, RZ, PT ;  /* 0x000000ff0300720c */ /* 0x004fda0003f05270 */
[----:B------:R-:W-:Y:S05]  /*21e0*/  @!P0 BRA `(.L_x_6077) ;  /* 0x0000000400048947 */ /* 0x000fea0003800000 */
[----:B------:R-:W-:-:S13]  /*21f0*/  ISETP.NE.AND P0, PT, R3, 0x80, PT ;  /* 0x000000800300780c */ /* 0x000fda0003f05270 */
[----:B------:R-:W-:Y:S01]  /*2200*/  @!P0 IMAD.MOV.U32 R16, RZ, RZ, 0x20000000 ;  /* 0x20000000ff108424 */ /* 0x000fe200078e00ff */
        /* <DEDUP_REMOVED lines=15> */
.L_x_6095:
[----:B------:R-:W-:Y:S05]  /*2300*/  BSYNC.RECONVERGENT B0 ;  /* 0x0000000000007941 */ /* 0x000fea0003800200 */
.L_x_6094:
[----:B------:R-:W-:Y:S02]  /*2310*/  SHF.L.U32 R0, R0, 0x15, RZ ;  /* 0x0000001500007819 */ /* 0x000fe400000006ff */
[----:B------:R-:W-:-:S04]  /*2320*/  LEA R2, R2, 0x37800000, 0x17 ;  /* 0x3780000002027811 */ /* 0x000fc800078eb8ff */
[----:B------:R-:W-:-:S05]  /*2330*/  LOP3.LUT R0, R2, R0, R7, 0xfe, !PT ;  /* 0x0000000002007212 */ /* 0x000fca00078efe07 */
[----:B------:R-:W-:-:S04]  /*2340*/  FMUL.FTZ R0, R0, 1 ;  /* 0x3f80000000007820 */ /* 0x000fc80000410000 */
[----:B------:R2:W3:Y:S02]  /*2350*/  F2F.F64.F32 R16, R0 ;  /* 0x0000000000107310 */ /* 0x0004e40000201800 */
[----:B--23--:R-:W-:Y:S05]  /*2360*/  BRA `(.L_x_6077) ;  /* 0x0000000000a47947 */ /* 0x00cfea0003800000 */
.L_x_6089:
[----:B------:R-:W-:-:S09]  /*2370*/  UISETP.NE.AND UP0, UPT, UR4, 0x1c, UPT ;  /* 0x0000001c0400788c */ /* 0x000fd2000bf05270 */
[----:B------:R-:W-:Y:S05]  /*2380*/  BRA.U !UP0, `(.L_x_6096) ;  /* 0x0000000108947547 */ /* 0x000fea000b800000 */
[----:B------:R-:W-:-:S09]  /*2390*/  UISETP.NE.AND UP0, UPT, UR4, 0x1d, UPT ;  /* 0x0000001d0400788c */ /* 0x000fd2000bf05270 */
[----:B------:R-:W-:Y:S05]  /*23a0*/  BRA.U !UP0, `(.L_x_6097) ;  /* 0x0000000108807547 */ /* 0x000fea000b800000 */
[----:B------:R-:W-:-:S09]  /*23b0*/  UISETP.NE.AND UP0, UPT, UR4, 0x2c, UPT ;  /* 0x0000002c0400788c */ /* 0x000fd2000bf05270 */
[----:B------:R-:W-:Y:S05]  /*23c0*/  BRA.U !UP0, `(.L_x_6098) ;  /* 0x0000000108487547 */ /* 0x000fea000b800000 */
.L_x_6076:
        /* <DEDUP_REMOVED lines=16> */
.L_x_6099:
[----:B------:R-:W-:Y:S01]  /*24d0*/  CS2R R16, SRZ ;  /* 0x0000000000107805 */ /* 0x000fe2000001ff00 */
[----:B------:R-:W-:Y:S06]  /*24e0*/  BRA `(.L_x_6077) ;  /* 0x0000000000447947 */ /* 0x000fec0003800000 */
.L_x_6098:
[----:B------:R-:W2:Y:S01]  /*24f0*/  LDG.E.U8 R0, desc[UR36][R2.64] ;  /* 0x0000002402007981 */ /* 0x000ea2000c1e1100 */
[----:B------:R-:W-:Y:S02]  /*2500*/  IMAD.MOV.U32 R16, RZ, RZ, 0x0 ;  /* 0x00000000ff107424 */ /* 0x000fe400078e00ff */
[----:B------:R-:W-:Y:S01]  /*2510*/  IMAD.MOV.U32 R17, RZ, RZ, 0x38000000 ;  /* 0x38000000ff117424 */ /* 0x000fe200078e00ff */
[----:B--2---:R-:W-:-:S13]  /*2520*/  ISETP.NE.AND P0, PT, R0, RZ, PT ;  /* 0x000000ff0000720c */ /* 0x004fda0003f05270 */
[----:B------:R-:W-:Y:S05]  /*2530*/  @!P0 BRA `(.L_x_6077) ;  /* 0x0000000000308947 */ /* 0x000fea0003800000 */
[----:B------:R-:W-:-:S13]  /*2540*/  ISETP.NE.AND P0, PT, R0, 0xff, PT ;  /* 0x000000ff0000780c */ /* 0x000fda0003f05270 */
[----:B------:R-:W-:Y:S01]  /*2550*/  @P0 SHF.L.U32 R0, R0, 0x17, RZ ;  /* 0x0000001700000819 */ /* 0x000fe200000006ff */
[----:B------:R-:W-:Y:S02]  /*2560*/  @!P0 IMAD.MOV.U32 R16, RZ, RZ, 0x20000000 ;  /* 0x20000000ff108424 */ /* 0x000fe400078e00ff */
[----:B------:R-:W-:Y:S02]  /*2570*/  @!P0 IMAD.MOV.U32 R17, RZ, RZ, 0x7ff80000 ;  /* 0x7ff80000ff118424 */ /* 0x000fe400078e00ff */
[----:B------:R-:W-:-:S04]  /*2580*/  @P0 FMUL.FTZ R0, R0, 1 ;  /* 0x3f80000000000820 */ /* 0x000fc80000410000 */
[----:B------:R2:W3:Y:S02]  /*2590*/  @P0 F2F.F64.F32 R16, R0 ;  /* 0x0000000000100310 */ /* 0x0004e40000201800 */
[----:B--23--:R-:W-:Y:S05]  /*25a0*/  BRA `(.L_x_6077) ;  /* 0x0000000000147947 */ /* 0x00cfea0003800000 */
.L_x_6097:
[----:B------:R-:W2:Y:S02]  /*25b0*/  LDG.E.64 R16, desc[UR36][R2.64] ;  /* 0x0000002402107981 */ /* 0x000ea4000c1e1b00 */
[----:B--2---:R-:W2:Y:S02]  /*25c0*/  I2F.F64.U64 R16, R16 ;  /* 0x0000001000107312 */ /* 0x004ea40000301800 */
[----:B--2---:R-:W-:Y:S05]  /*25d0*/  BRA `(.L_x_6077) ;  /* 0x0000000000087947 */ /* 0x004fea0003800000 */
.L_x_6096:
[----:B------:R-:W2:Y:S02]  /*25e0*/  LDG.E R2, desc[UR36][R2.64] ;  /* 0x0000002402027981 */ /* 0x000ea4000c1e1900 */
[----:B--2---:R0:W1:Y:S02]  /*25f0*/  I2F.F64.U32 R16, R2 ;  /* 0x0000000200107312 */ /* 0x0040640000201800 */
.L_x_6077:
[----:B------:R-:W-:Y:S05]  /*2600*/  BSYNC.RECONVERGENT B6 ;  /* 0x0000000000067941 */ /* 0x000fea0003800200 */
.L_x_6071:
[----:B------:R-:W4:Y:S01]  /*2610*/  LDCU.64 UR6, c[0x0][0x5f8] ;  /* 0x0000bf00ff0677ac */ /* 0x000f220008000a00 */
[----:B------:R-:W-:Y:S01]  /*2620*/  BSSY.RECONVERGENT B6, `(.L_x_6100) ;  /* 0x00000f9000067945 */ /* 0x000fe20003800200 */
[----:B------:R-:W-:-:S04]  /*2630*/  UPRMT UR4, UR42, 0x9910, URZ ;  /* 0x000099102a047896 */ /* 0x000fc800080000ff */
[----:B------:R-:W-:Y:S01]  /*2640*/  UISETP.GT.AND UP0, UPT, UR4, 0x9, UPT ;  /* 0x000000090400788c */ /* 0x000fe2000bf04270 */
[----:B----4-:R-:W-:-:S04]  /*2650*/  IADD3 R22, P0, PT, R22, UR6, RZ ;  /* 0x0000000616167c10 */ /* 0x010fc8000ff1e0ff */
        /* <DEDUP_REMOVED lines=10> */
[----:B0-23--:R-:W2:Y:S02]  /*2700*/  LDG.E.S8 R2, desc[UR36][R22.64] ;  /* 0x0000002416027981 */ /* 0x00dea4000c1e1300 */
[----:B--2---:R-:W0:Y:S02]  /*2710*/  I2F.F64.S16 R2, R2 ;  /* 0x0000000200027312 */ /* 0x004e240000101c00 */
[----:B0-----:R-:W-:Y:S01]  /*2720*/  IMAD.MOV.U32 R5, RZ, RZ, R3 ;  /* 0x000000ffff057224 */ /* 0x001fe200078e0003 */
[----:B------:R-:W-:Y:S06]  /*2730*/  BRA `(.L_x_6106) ;  /* 0x0000000c009c7947 */ /* 0x000fec0003800000 */
.L_x_6104:
[----:B0-23--:R-:W2:Y:S02]  /*2740*/  LDG.E.U8 R2, desc[UR36][R22.64] ;  /* 0x0000002416027981 */ /* 0x00dea4000c1e1100 */
[----:B--2---:R-:W0:Y:S02]  /*2750*/  I2F.F64.U16 R2, R2 ;  /* 0x0000000200027312 */ /* 0x004e240000101800 */
[----:B0-----:R-:W-:Y:S01]  /*2760*/  IMAD.MOV.U32 R5, RZ, RZ, R3 ;  /* 0x000000ffff057224 */ /* 0x001fe200078e0003 */
[----:B------:R-:W-:Y:S06]  /*2770*/  BRA `(.L_x_6106) ;  /* 0x0000000c008c7947 */ /* 0x000fec0003800000 */
.L_x_6103:
[----:B------:R-:W-:-:S09]  /*2780*/  UISETP.NE.AND UP0, UPT, UR4, 0x2, UPT ;  /* 0x000000020400788c */ /* 0x000fd2000bf05270 */
[----:B------:R-:W-:Y:S05]  /*2790*/  BRA.U !UP0, `(.L_x_6107) ;  /* 0x0000000108307547 */ /* 0x000fea000b800000 */
[----:B------:R-:W-:-:S09]  /*27a0*/  UISETP.NE.AND UP0, UPT, UR4, 0x3, UPT ;  /* 0x000000030400788c */ /* 0x000fd2000bf05270 */
[----:B------:R-:W-:Y:S05]  /*27b0*/  BRA.U !UP0, `(.L_x_6108) ;  /* 0x0000000108187547 */ /* 0x000fea000b800000 */
[----:B------:R-:W-:-:S09]  /*27c0*/  UISETP.NE.AND UP0, UPT, UR4, 0x4, UPT ;  /* 0x000000040400788c */ /* 0x000fd2000bf05270 */
[----:B------:R-:W-:Y:S05]  /*27d0*/  BRA.U UP0, `(.L_x_6105) ;  /* 0x0000000900e47547 */ /* 0x000fea000b800000 */
[----:B0-23--:R-:W2:Y:S02]  /*27e0*/  LDG.E.64 R2, desc[UR36][R22.64] ;  /* 0x0000002416027981 */ /* 0x00dea4000c1e1b00 */
[----:B--2---:R-:W0:Y:S02]  /*27f0*/  I2F.F64.S64 R2, R2 ;  /* 0x0000000200027312 */ /* 0x004e240000301c00 */
[----:B0-----:R-:W-:Y:S01]  /*2800*/  MOV R5, R3 ;  /* 0x0000000300057202 */ /* 0x001fe20000000f00 */
[----:B------:R-:W-:Y:S06]  /*2810*/  BRA `(.L_x_6106) ;  /* 0x0000000c00647947 */ /* 0x000fec0003800000 */
.L_x_6108:
[----:B0-23--:R-:W2:Y:S02]  /*2820*/  LDG.E R2, desc[UR36][R22.64] ;  /* 0x0000002416027981 */ /* 0x00dea4000c1e1900 */
[----:B--2---:R-:W0:Y:S02]  /*2830*/  I2F.F64 R2, R2 ;  /* 0x0000000200027312 */ /* 0x004e240000201c00 */
[----:B0-----:R-:W-:Y:S01]  /*2840*/  IMAD.MOV.U32 R5, RZ, RZ, R3 ;  /* 0x000000ffff057224 */ /* 0x001fe200078e0003 */
[----:B------:R-:W-:Y:S06]  /*2850*/  BRA `(.L_x_6106) ;  /* 0x0000000c00547947 */ /* 0x000fec0003800000 */
.L_x_6107:
[----:B0-23--:R-:W2:Y:S02]  /*2860*/  LDG.E.U16 R2, desc[UR36][R22.64] ;  /* 0x0000002416027981 */ /* 0x00dea4000c1e1500 */
[----:B--2---:R-:W0:Y:S02]  /*2870*/  I2F.F64.S16 R2, R2 ;  /* 0x0000000200027312 */ /* 0x004e240000101c00 */
[----:B0-----:R-:W-:Y:S01]  /*2880*/  IMAD.MOV.U32 R5, RZ, RZ, R3 ;  /* 0x000000ffff057224 */ /* 0x001fe200078e0003 */
[----:B------:R-:W-:Y:S06]  /*2890*/  BRA `(.L_x_6106) ;  /* 0x0000000c00447947 */ /* 0x000fec0003800000 */
.L_x_6102:
[----:B------:R-:W-:-:S09]  /*28a0*/  UISETP.GT.AND UP0, UPT, UR4, 0x6, UPT ;  /* 0x000000060400788c */ /* 0x000fd2000bf04270 */
[----:B------:R-:W-:Y:S05]  /*28b0*/  BRA.U UP0, `(.L_x_6109) ;  /* 0x00000001003c7547 */ /* 0x000fea000b800000 */
[----:B------:R-:W-:-:S09]  /*28c0*/  UISETP.NE.AND UP0, UPT, UR4, 0x5, UPT ;  /* 0x000000050400788c */ /* 0x000fd2000bf05270 */
[----:B------:R-:W-:Y:S05]  /*28d0*/  BRA.U !UP0, `(.L_x_6110) ;  /* 0x00000001081c7547 */ /* 0x000fea000b800000 */
[----:B------:R-:W-:-:S09]  /*28e0*/  UISETP.NE.AND UP0, UPT, UR4, 0x6, UPT ;  /* 0x000000060400788c */ /* 0x000fd2000bf05270 */
[----:B------:R-:W-:Y:S05]  /*28f0*/  BRA.U UP0, `(.L_x_6105) ;  /* 0x00000009009c7547 */ /* 0x000fea000b800000 */
[----:B0-23--:R-:W2:Y:S02]  /*2900*/  LDG.E R2, desc[UR36][R22.64] ;  /* 0x0000002416027981 */ /* 0x00dea4000c1e1900 */
[----:B--2---:R-:W-:-:S06]  /*2910*/  FMUL.FTZ R2, R2, 1 ;  /* 0x3f80000002027820 */ /* 0x004fcc0000410000 */
[----:B------:R-:W0:Y:S02]  /*2920*/  F2F.F64.F32 R2, R2 ;  /* 0x0000000200027310 */ /* 0x000e240000201800 */
[----:B0-----:R-:W-:Y:S01]  /*2930*/  MOV R5, R3 ;  /* 0x0000000300057202 */ /* 0x001fe20000000f00 */
[----:B------:R-:W-:Y:S06]  /*2940*/  BRA `(.L_x_6106) ;  /* 0x0000000c00187947 */ /* 0x000fec0003800000 */
.L_x_6110:
[----:B------:R-:W4:Y:S02]  /*2950*/  LDG.E.U16 R0, desc[UR36][R22.64] ;  /* 0x0000002416007981 */ /* 0x000f24000c1e1500 */
[----:B----4-:R-:W-:-:S05]  /*2960*/  HADD2.F32 R0, -RZ, R0.H0_H0 ;  /* 0x20000000ff007230 */ /* 0x010fca0000004100 */
[----:B------:R-:W-:-:S04]  /*2970*/  FMUL.FTZ R0, R0, 1 ;  /* 0x3f80000000007820 */ /* 0x000fc80000410000 */
[----:B0-23--:R-:W0:Y:S02]  /*2980*/  F2F.F64.F32 R2, R0 ;  /* 0x0000000000027310 */ /* 0x00de240000201800 */
[----:B0-----:R-:W-:Y:S01]  /*2990*/  IMAD.MOV.U32 R5, RZ, RZ, R3 ;  /* 0x000000ffff057224 */ /* 0x001fe200078e0003 */
[----:B------:R-:W-:Y:S06]  /*29a0*/  BRA `(.L_x_6106) ;  /* 0x0000000c00007947 */ /* 0x000fec0003800000 */
.L_x_6109:
[----:B------:R-:W-:-:S09]  /*29b0*/  UISETP.NE.AND UP0, UPT, UR4, 0x7, UPT ;  /* 0x000000070400788c */ /* 0x000fd2000bf05270 */
[----:B------:R-:W-:Y:S05]  /*29c0*/  BRA.U !UP0, `(.L_x_6111) ;  /* 0x00000001083c7547 */ /* 0x000fea000b800000 */
[----:B------:R-:W-:-:S09]  /*29d0*/  UISETP.NE.AND UP0, UPT, UR4, 0x8, UPT ;  /* 0x000000080400788c */ /* 0x000fd2000bf05270 */
[----:B------:R-:W-:Y:S05]  /*29e0*/  BRA.U !UP0, `(.L_x_6112) ;  /* 0x00000001081c7547 */ /* 0x000fea000b800000 */
[----:B------:R-:W-:-:S09]  /*29f0*/  UISETP.NE.AND UP0, UPT, UR4, 0x9, UPT ;  /* 0x000000090400788c */ /* 0x000fd2000bf05270 */
[----:B------:R-:W-:Y:S05]  /*2a00*/  BRA.U UP0, `(.L_x_6105) ;  /* 0x0000000900587547 */ /* 0x000fea000b800000 */
[----:B------:R-:W0:Y:S02]  /*2a10*/  LDG.E R22, desc[UR36][R22.64] ;  /* 0x0000002416167981 */ /* 0x000e24000c1e1900 */
[----:B0-23--:R-:W-:-:S06]  /*2a20*/  FMUL.FTZ R2, R22, 1 ;  /* 0x3f80000016027820 */ /* 0x00dfcc0000410000 */
[----:B------:R-:W0:Y:S02]  /*2a30*/  F2F.F64.F32 R2, R2 ;  /* 0x0000000200027310 */ /* 0x000e240000201800 */
[----:B0-----:R-:W-:Y:S01]  /*2a40*/  IMAD.MOV.U32 R5, RZ, RZ, R3 ;  /* 0x000000ffff057224 */ /* 0x001fe200078e0003 */
[----:B------:R-:W-:Y:S06]  /*2a50*/  BRA `(.L_x_6106) ;  /* 0x0000000800d47947 */ /* 0x000fec0003800000 */
.L_x_6112:
[----:B------:R-:W4:Y:S02]  /*2a60*/  LDG.E.U16 R22, desc[UR36][R22.64] ;  /* 0x0000002416167981 */ /* 0x000f24000c1e1500 */
[----:B----4-:R-:W-:-:S05]  /*2a70*/  HADD2.F32 R0, -RZ, R22.H0_H0 ;  /* 0x20000016ff007230 */ /* 0x010fca0000004100 */
[----:B------:R-:W-:-:S04]  /*2a80*/  FMUL.FTZ R0, R0, 1 ;  /* 0x3f80000000007820 */ /* 0x000fc80000410000 */
[----:B0-23--:R-:W0:Y:S02]  /*2a90*/  F2F.F64.F32 R2, R0 ;  /* 0x0000000000027310 */ /* 0x00de240000201800 */
[----:B0-----:R-:W-:Y:S01]  /*2aa0*/  MOV R5, R3 ;  /* 0x0000000300057202 */ /* 0x001fe20000000f00 */
[----:B------:R-:W-:Y:S06]  /*2ab0*/  BRA `(.L_x_6106) ;  /* 0x0000000800bc7947 */ /* 0x000fec0003800000 */
.L_x_6111:
[----:B------:R4:W5:Y:S01]  /*2ac0*/  LDG.E R5, desc[UR36][R22.64+0x4] ;  /* 0x0000042416057981 */ /* 0x000962000c1e1900 */
[----:B------:R-:W-:Y:S05]  /*2ad0*/  BRA `(.L_x_6106) ;  /* 0x0000000800b47947 */ /* 0x000fea0003800000 */
.L_x_6101:
        /* <DEDUP_REMOVED lines=10> */
[----:B------:R-:W-:Y:S01]  /*2b80*/  FSEL R5, RZ, 1.875, !P0 ;  /* 0x3ff00000ff057808 */ /* 0x000fe20004000000 */
[----:B------:R-:W-:Y:S08]  /*2b90*/  BRA `(.L_x_6106) ;  /* 0x0000000800847947 */ /* 0x000ff00003800000 */
.L_x_6115:
[----:B------:R4:W5:Y:S01]  /*2ba0*/  LDG.E R5, desc[UR36][R22.64+0x4] ;  /* 0x0000042416057981 */ /* 0x000962000c1e1900 */
[----:B------:R-:W-:Y:S05]  /*2bb0*/  BRA `(.L_x_6106) ;  /* 0x00000008007c7947 */ /* 0x000fea0003800000 */
.L_x_6114:
        /* <DEDUP_REMOVED lines=9> */
[C---:B0-23--:R-:W-:Y:S02]  /*2c50*/  LOP3.LUT R2, R0.reuse, 0x7f000000, RZ, 0xc0, !PT ;  /* 0x7f00000000027812 */ /* 0x04dfe400078ec0ff */
        /* <DEDUP_REMOVED lines=13> */
[----:B------:R-:W-:-:S05]  /*2d30*/  LOP3.LUT R3, R3, 0x80000000, R0, 0xf8, !PT ;  /* 0x8000000003037812 */ /* 0x000fca00078ef800 */
[----:B------:R-:W-:-:S06]  /*2d40*/  FMUL.FTZ R3, R3, 1 ;  /* 0x3f80000003037820 */ /* 0x000fcc0000410000 */
[----:B------:R-:W0:Y:S02]  /*2d50*/  F2F.F64.F32 R2, R3 ;  /* 0x0000000300027310 */ /* 0x000e240000201800 */
[----:B0-----:R-:W-:Y:S01]  /*2d60*/  IMAD.MOV.U32 R5, RZ, RZ, R3 ;  /* 0x000000ffff057224 */ /* 0x001fe200078e0003 */
[----:B------:R-:W-:Y:S06]  /*2d70*/  BRA `(.L_x_6106) ;  /* 0x00000008000c7947 */ /* 0x000fec0003800000 */
.L_x_6117:
[----:B--23--:R-:W0:Y:S02]  /*2d80*/  LDG.E.U8 R3, desc[UR36][R22.64] ;  /* 0x0000002416037981 */ /* 0x00ce24000c1e1100 */
[C---:B0-----:R-:W-:Y:S01]  /*2d90*/  SHF.L.U32 R2, R3.reuse, 0x19, RZ ;  /* 0x0000001903027819 */ /* 0x041fe200000006ff */
        /* <DEDUP_REMOVED lines=10> */
[----:B------:R-:W0:Y:S02]  /*2e40*/  F2F.F64.F32 R2, R0 ;  /* 0x0000000000027310 */ /* 0x000e240000201800 */
[----:B0-----:R-:W-:Y:S01]  /*2e50*/  IMAD.MOV.U32 R5, RZ, RZ, R3 ;  /* 0x000000ffff057224 */ /* 0x001fe200078e0003 */
[----:B------:R-:W-:Y:S06]  /*2e60*/  BRA `(.L_x_6106) ;  /* 0x0000000400d07947 */ /* 0x000fec0003800000 */
.L_x_6116:
[----:B------:R-:W4:Y:S02]  /*2e70*/  LDG.E.U16 R0, desc[UR36][R22.64] ;  /* 0x0000002416007981 */ /* 0x000f24000c1e1500 */
[----:B----4-:R-:W-:-:S05]  /*2e80*/  SHF.L.U32 R0, R0, 0x10, RZ ;  /* 0x0000001000007819 */ /* 0x010fca00000006ff */
[----:B------:R-:W-:-:S04]  /*2e90*/  FMUL.FTZ R0, R0, 1 ;  /* 0x3f80000000007820 */ /* 0x000fc80000410000 */
[----:B0-23--:R-:W0:Y:S02]  /*2ea0*/  F2F.F64.F32 R2, R0 ;  /* 0x0000000000027310 */ /* 0x00de240000201800 */
[----:B0-----:R-:W-:Y:S01]  /*2eb0*/  IMAD.MOV.U32 R5, RZ, RZ, R3 ;  /* 0x000000ffff057224 */ /* 0x001fe200078e0003 */
[----:B------:R-:W-:Y:S06]  /*2ec0*/  BRA `(.L_x_6106) ;  /* 0x0000000400b87947 */ /* 0x000fec0003800000 */
.L_x_6113:
        /* <DEDUP_REMOVED lines=8> */
[----:B0-23--:R-:W2:Y:S02]  /*2f50*/  LDG.E.U16 R2, desc[UR36][R22.64] ;  /* 0x0000002416027981 */ /* 0x00dea4000c1e1500 */
[----:B--2---:R-:W0:Y:S02]  /*2f60*/  I2F.F64.U16 R2, R2 ;  /* 0x0000000200027312 */ /* 0x004e240000101800 */
[----:B0-----:R-:W-:Y:S01]  /*2f70*/  IMAD.MOV.U32 R5, RZ, RZ, R3 ;  /* 0x000000ffff057224 */ /* 0x001fe200078e0003 */
[----:B------:R-:W-:Y:S06]  /*2f80*/  BRA `(.L_x_6106) ;  /* 0x0000000400887947 */ /* 0x000fec0003800000 */
.L_x_6120:
[----:B------:R-:W4:Y:S01]  /*2f90*/  LDG.E.U8 R22, desc[UR36][R22.64] ;  /* 0x0000002416167981 */ /* 0x000f22000c1e1100 */
[----:B------:R-:W-:Y:S01]  /*2fa0*/  HFMA2 R5, -RZ, RZ, 0, 0 ;  /* 0x00000000ff057431 */ /* 0x000fe200000001ff */
[----:B----4-:R-:W-:-:S13]  /*2fb0*/  ISETP.NE.AND P0, PT, R22, RZ, PT ;  /* 0x000000ff1600720c */ /* 0x010fda0003f05270 */
[----:B------:R-:W-:Y:S05]  /*2fc0*/  @!P0 BRA `(.L_x_6106) ;  /* 0x0000000400788947 */ /* 0x000fea0003800000 */
[----:B------:R-:W-:-:S13]  /*2fd0*/  ISETP.NE.AND P0, PT, R22, 0x80, PT ;  /* 0x000000801600780c */ /* 0x000fda0003f05270 */
[----:B------:R-:W-:Y:S01]  /*2fe0*/  @!P0 IMAD.MOV.U32 R5, RZ, RZ, 0x7ff80000 ;  /* 0x7ff80000ff058424 */ /* 0x000fe200078e00ff */
[----:B------:R-:W-:Y:S06]  /*2ff0*/  @!P0 BRA `(.L_x_6106) ;  /* 0x00000004006c8947 */ /* 0x000fec0003800000 */
[--C-:B------:R-:W-:Y:S01]  /*3000*/  SHF.R.U32.HI R0, RZ, 0x3, R22.reuse ;  /* 0x00000003ff007819 */ /* 0x100fe20000011616 */
[----:B------:R-:W-:Y:S03]  /*3010*/  BSSY.RECONVERGENT B0, `(.L_x_6121) ;  /* 0x000000c000007945 */ /* 0x000fe60003800200 */
[----:B0-23--:R-:W-:Y:S02]  /*3020*/  LOP3.LUT P0, R2, R0, 0xf, RZ, 0xc0, !PT ;  /* 0x0000000f00027812 */ /* 0x00dfe4000780c0ff */
        /* <DEDUP_REMOVED lines=10> */
.L_x_6122:
[----:B------:R-:W-:Y:S05]  /*30d0*/  BSYNC.RECONVERGENT B0 ;  /* 0x0000000000007941 */ /* 0x000fea0003800200 */
.L_x_6121:
[----:B------:R-:W-:Y:S01]  /*30e0*/  IMAD.SHL.U32 R0, R0, 0x100000, RZ ;  /* 0x0010000000007824 */ /* 0x000fe200078e00ff */
[----:B------:R-:W-:-:S04]  /*30f0*/  LEA R2, R2, 0x3b800000, 0x17 ;  /* 0x3b80000002027811 */ /* 0x000fc800078eb8ff */
[----:B------:R-:W-:-:S05]  /*3100*/  LOP3.LUT R0, R2, R0, R7, 0xfe, !PT ;  /* 0x0000000002007212 */ /* 0x000fca00078efe07 */
[----:B------:R-:W-:-:S04]  /*3110*/  FMUL.FTZ R0, R0, 1 ;  /* 0x3f80000000007820 */ /* 0x000fc80000410000 */
[----:B------:R-:W0:Y:S02]  /*3120*/  F2F.F64.F32 R2, R0 ;  /* 0x0000000000027310 */ /* 0x000e240000201800 */
[----:B0-----:R-:W-:Y:S01]  /*3130*/  IMAD.MOV.U32 R5, RZ, RZ, R3 ;  /* 0x000000ffff057224 */ /* 0x001fe200078e0003 */
[----:B------:R-:W-:Y:S06]  /*3140*/  BRA `(.L_x_6106) ;  /* 0x0000000400187947 */ /* 0x000fec0003800000 */
.L_x_6119:
[----:B------:R-:W4:Y:S01]  /*3150*/  LDG.E.U8 R22, desc[UR36][R22.64] ;  /* 0x0000002416167981 */ /* 0x000f22000c1e1100 */
[----:B------:R-:W-:Y:S02]  /*3160*/  MOV R5, RZ ;  /* 0x000000ff00057202 */ /* 0x000fe40000000f00 */
        /* <DEDUP_REMOVED lines=18> */
.L_x_6124:
[----:B------:R-:W-:Y:S05]  /*3290*/  BSYNC.RECONVERGENT B0 ;  /* 0x0000000000007941 */ /* 0x000fea0003800200 */
.L_x_6123:
[----:B------:R-:W-:Y:S01]  /*32a0*/  IMAD.SHL.U32 R0, R0, 0x200000, RZ ;  /* 0x0020000000007824 */ /* 0x000fe200078e00ff */
[----:B------:R-:W-:-:S04]  /*32b0*/  LEA R2, R2, 0x37800000, 0x17 ;  /* 0x3780000002027811 */ /* 0x000fc800078eb8ff */
[----:B------:R-:W-:-:S05]  /*32c0*/  LOP3.LUT R0, R2, R0, R7, 0xfe, !PT ;  /* 0x0000000002007212 */ /* 0x000fca00078efe07 */
[----:B------:R-:W-:-:S04]  /*32d0*/  FMUL.FTZ R0, R0, 1 ;  /* 0x3f80000000007820 */ /* 0x000fc80000410000 */
[----:B------:R-:W0:Y:S02]  /*32e0*/  F2F.F64.F32 R2, R0 ;  /* 0x0000000000027310 */ /* 0x000e240000201800 */
[----:B0-----:R-:W-:Y:S01]  /*32f0*/  IMAD.MOV.U32 R5, RZ, RZ, R3 ;  /* 0x000000ffff057224 */ /* 0x001fe200078e0003 */
[----:B------:R-:W-:Y:S06]  /*3300*/  BRA `(.L_x_6106) ;  /* 0x0000000000a87947 */ /* 0x000fec0003800000 */
.L_x_6118:
[----:B------:R-:W-:-:S09]  /*3310*/  UISETP.NE.AND UP0, UPT, UR4, 0x1c, UPT ;  /* 0x0000001c0400788c */ /* 0x000fd2000bf05270 */
[----:B------:R-:W-:Y:S05]  /*3320*/  BRA.U !UP0, `(.L_x_6125) ;  /* 0x0000000108947547 */ /* 0x000fea000b800000 */
[----:B------:R-:W-:-:S09]  /*3330*/  UISETP.NE.AND UP0, UPT, UR4, 0x1d, UPT ;  /* 0x0000001d0400788c */ /* 0x000fd2000bf05270 */
[----:B------:R-:W-:Y:S05]  /*3340*/  BRA.U !UP0, `(.L_x_6126) ;  /* 0x00000001087c7547 */ /* 0x000fea000b800000 */
[----:B------:R-:W-:-:S09]  /*3350*/  UISETP.NE.AND UP0, UPT, UR4, 0x2c, UPT ;  /* 0x0000002c0400788c */ /* 0x000fd2000bf05270 */
[----:B------:R-:W-:Y:S05]  /*3360*/  BRA.U !UP0, `(.L_x_6127) ;  /* 0x0000000108487547 */ /* 0x000fea000b800000 */
.L_x_6105:
[----:B0-23--:R-:W-:Y:S01]  /*3370*/  MOV R2, 0x0 ;  /* 0x0000000000027802 */ /* 0x00dfe20000000f00 */
[----:B------:R-:W0:Y:S01]  /*3380*/  LDCU.64 UR4, c[0x4][0x128] ;  /* 0x01002500ff0477ac */ /* 0x000e220008000a00 */
[----:B------:R-:W-:Y:S02]  /*3390*/  HFMA2 R8, -RZ, RZ, 0, 4.64916229248046875e-06 ;  /* 0x0000004eff087431 */ /* 0x000fe400000001ff */
[----:B------:R-:W-:Y:S01]  /*33a0*/  IMAD.MOV.U32 R12, RZ, RZ, 0x1 ;  /* 0x00000001ff0c7424 */ /* 0x000fe200078e00ff */
[----:B------:R-:W2:Y:S01]  /*33b0*/  LDCU.64 UR6, c[0x4][0x130] ;  /* 0x01002600ff0677ac */ /* 0x000ea20008000a00 */
[----:B------:R-:W3:Y:S01]  /*33c0*/  LDC.64 R2, c[0x4][R2] ;  /* 0x0100000002027b82 */ /* 0x000ee20000000a00 */
[----:B------:R-:W-:Y:S01]  /*33d0*/  IMAD.MOV.U32 R13, RZ, RZ, RZ ;  /* 0x000000ffff0d7224 */ /* 0x000fe200078e00ff */
[----:B------:R-:W4:Y:S01]  /*33e0*/  LDCU.64 UR8, c[0x4][0x8] ;  /* 0x01000100ff0877ac */ /* 0x000f220008000a00 */
[----:B0-----:R-:W-:Y:S01]  /*33f0*/  MOV R4, UR4 ;  /* 0x0000000400047c02 */ /* 0x001fe20008000f00 */
[----:B------:R-:W-:-:S02]  /*3400*/  IMAD.U32 R5, RZ, RZ, UR5 ;  /* 0x00000005ff057e24 */ /* 0x000fc4000f8e00ff */
[----:B--2---:R-:W-:Y:S01]  /*3410*/  IMAD.U32 R6, RZ, RZ, UR6 ;  /* 0x00000006ff067e24 */ /* 0x004fe2000f8e00ff */
[----:B------:R-:W-:Y:S01]  /*3420*/  MOV R7, UR7 ;  /* 0x0000000700077c02 */ /* 0x000fe20008000f00 */
[----:B----4-:R-:W-:Y:S02]  /*3430*/  IMAD.U32 R10, RZ, RZ, UR8 ;  /* 0x00000008ff0a7e24 */ /* 0x010fe4000f8e00ff */
[----:B------:R-:W-:-:S07]  /*3440*/  IMAD.U32 R11, RZ, RZ, UR9 ;  /* 0x00000009ff0b7e24 */ /* 0x000fce000f8e00ff */
[----:B------:R-:W-:-:S07]  /*3450*/  LEPC R20, `(.L_x_6128) ;  /* 0x000000001014794e */ /* 0x000fce0000000000 */
[----:B-1-3-5:R-:W-:Y:S05]  /*3460*/  CALL.ABS.NOINC R2 ;  /* 0x0000000002007343 */ /* 0x02afea0003c00000 */
.L_x_6128:
[----:B------:R-:W-:Y:S01]  /*3470*/  MOV R5, RZ ;  /* 0x000000ff00057202 */ /* 0x000fe20000000f00 */
[----:B------:R-:W-:Y:S06]  /*3480*/  BRA `(.L_x_6106) ;  /* 0x0000000000487947 */ /* 0x000fec0003800000 */
.L_x_6127:
[----:B------:R-:W4:Y:S01]  /*3490*/  LDG.E.U8 R0, desc[UR36][R22.64] ;  /* 0x0000002416007981 */ /* 0x000f22000c1e1100 */
[----:B------:R-:W-:Y:S01]  /*34a0*/  IMAD.MOV.U32 R5, RZ, RZ, 0x38000000 ;  /* 0x38000000ff057424 */ /* 0x000fe200078e00ff */
[----:B----4-:R-:W-:-:S13]  /*34b0*/  ISETP.NE.AND P0, PT, R0, RZ, PT ;  /* 0x000000ff0000720c */ /* 0x010fda0003f05270 */
[----:B------:R-:W-:Y:S05]  /*34c0*/  @!P0 BRA `(.L_x_6106) ;  /* 0x0000000000388947 */ /* 0x000fea0003800000 */
[----:B------:R-:W-:-:S13]  /*34d0*/  ISETP.NE.AND P0, PT, R0, 0xff, PT ;  /* 0x000000ff0000780c */ /* 0x000fda0003f05270 */
[----:B------:R-:W-:Y:S01]  /*34e0*/  @P0 IMAD.SHL.U32 R0, R0, 0x800000, RZ ;  /* 0x0080000000000824 */ /* 0x000fe200078e00ff */
[----:B------:R-:W-:-:S03]  /*34f0*/  @!P0 MOV R5, 0x7ff80000 ;  /* 0x7ff8000000058802 */ /* 0x000fc60000000f00 */
[----:B------:R-:W-:-:S04]  /*3500*/  @P0 FMUL.FTZ R0, R0, 1 ;  /* 0x3f80000000000820 */ /* 0x000fc80000410000 */
[----:B0-23--:R-:W0:Y:S02]  /*3510*/  @P0 F2F.F64.F32 R2, R0 ;  /* 0x0000000000020310 */ /* 0x00de240000201800 */
[----:B0-----:R-:W-:Y:S01]  /*3520*/  @P0 IMAD.MOV.U32 R5, RZ, RZ, R3 ;  /* 0x000000ffff050224 */ /* 0x001fe200078e0003 */
[----:B------:R-:W-:Y:S06]  /*3530*/  BRA `(.L_x_6106) ;  /* 0x00000000001c7947 */ /* 0x000fec0003800000 */
.L_x_6126:
[----:B0-23--:R-:W2:Y:S02]  /*3540*/  LDG.E.64 R2, desc[UR36][R22.64] ;  /* 0x0000002416027981 */ /* 0x00dea4000c1e1b00 */
[----:B--2---:R-:W0:Y:S02]  /*3550*/  I2F.F64.U64 R2, R2 ;  /* 0x0000000200027312 */ /* 0x004e240000301800 */
[----:B0-----:R-:W-:Y:S01]  /*3560*/  IMAD.MOV.U32 R5, RZ, RZ, R3 ;  /* 0x000000ffff057224 */ /* 0x001fe200078e0003 */
[----:B------:R-:W-:Y:S06]  /*3570*/  BRA `(.L_x_6106) ;  /* 0x00000000000c7947 */ /* 0x000fec0003800000 */
.L_x_6125:
[----:B0-23--:R-:W2:Y:S02]  /*3580*/  LDG.E R2, desc[UR36][R22.64] ;  /* 0x0000002416027981 */ /* 0x00dea4000c1e1900 */
[----:B--2---:R-:W0:Y:S02]  /*3590*/  I2F.F64.U32 R2, R2 ;  /* 0x0000000200027312 */ /* 0x004e240000201800 */
[----:B0-----:R-:W-:-:S07]  /*35a0*/  MOV R5, R3 ;  /* 0x0000000300057202 */ /* 0x001fce0000000f00 */
.L_x_6106:
[----:B------:R-:W-:Y:S05]  /*35b0*/  BSYNC.RECONVERGENT B6 ;  /* 0x0000000000067941 */ /* 0x000fea0003800200 */
.L_x_6100:
[----:B------:R-:W0:Y:S01]  /*35c0*/  LDCU.64 UR6, c[0x0][0x5e8] ;  /* 0x0000bd00ff0677ac */ /* 0x000e220008000a00 */
[----:B-1---5:R-:W-:Y:S01]  /*35d0*/  LOP3.LUT R5, R17, 0x80000000, R5, 0xb8, !PT ;  /* 0x8000000011057812 */ /* 0x022fe200078eb805 */
[----:B------:R-:W-:Y:S01]  /*35e0*/  IMAD.MOV.U32 R4, RZ, RZ, R16 ;  /* 0x000000ffff047224 */ /* 0x000fe200078e0010 */
[----:B------:R-:W-:-:S04]  /*35f0*/  UPRMT UR4, UR43, 0x9910, URZ ;  /* 0x000099102b047896 */ /* 0x000fc800080000ff */
[----:B------:R-:W-:Y:S01]  /*3600*/  UISETP.GT.AND UP0, UPT, UR4, 0x9, UPT ;  /* 0x000000090400788c */ /* 0x000fe2000bf04270 */
[----:B0-23--:R-:W-:-:S05]  /*3610*/  IADD3 R2, P0, PT, R18, UR6, RZ ;  /* 0x0000000612027c10 */ /* 0x00dfca000ff1e0ff */
        /* <DEDUP_REMOVED lines=10> */
[----:B------:R-:W0:Y:S02]  /*36c0*/  F2I.F64.TRUNC R5, R4 ;  /* 0x0000000400057311 */ /* 0x000e24000030d100 */
[----:B0-----:R0:W-:Y:S01]  /*36d0*/  STG.E.U8 desc[UR36][R2.64], R5 ;  /* 0x0000000502007986 */ /* 0x0011e2000c101124 */
[----:B------:R-:W-:Y:S05]  /*36e0*/  BRA `(.L_x_6134) ;  /* 0x0000001000947947 */ /* 0x000fea0003800000 */
.L_x_6132:
[----:B------:R-:W0:Y:S02]  /*36f0*/  F2I.S64.F64.TRUNC R4, R4 ;  /* 0x0000000400047311 */ /* 0x000e24000030d900 */
[----:B0-----:R-:W-:-:S05]  /*3700*/  MOV R7, R4 ;  /* 0x0000000400077202 */ /* 0x001fca0000000f00 */
[----:B------:R0:W-:Y:S01]  /*3710*/  STG.E.U8 desc[UR36][R2.64], R7 ;  /* 0x0000000702007986 */ /* 0x0001e2000c101124 */
[----:B------:R-:W-:Y:S05]  /*3720*/  BRA `(.L_x_6134) ;  /* 0x0000001000847947 */ /* 0x000fea0003800000 */
.L_x_6131:
[----:B------:R-:W-:-:S09]  /*3730*/  UISETP.NE.AND UP0, UPT, UR4, 0x2, UPT ;  /* 0x000000020400788c */ /* 0x000fd2000bf05270 */
[----:B------:R-:W-:Y:S05]  /*3740*/  BRA.U !UP0, `(.L_x_6135) ;  /* 0x0000000108287547 */ /* 0x000fea000b800000 */
[----:B------:R-:W-:-:S09]  /*3750*/  UISETP.NE.AND UP0, UPT, UR4, 0x3, UPT ;  /* 0x000000030400788c */ /* 0x000fd2000bf05270 */
[----:B------:R-:W-:Y:S05]  /*3760*/  BRA.U !UP0, `(.L_x_6136) ;  /* 0x0000000108147547 */ /* 0x000fea000b800000 */
[----:B------:R-:W-:-:S09]  /*3770*/  UISETP.NE.AND UP0, UPT, UR4, 0x4, UPT ;  /* 0x000000040400788c */ /* 0x000fd2000bf05270 */
[----:B------:R-:W-:Y:S05]  /*3780*/  BRA.U UP0, `(.L_x_6133) ;  /* 0x0000000d00b47547 */ /* 0x000fea000b800000 */
[----:B------:R-:W0:Y:S02]  /*3790*/  F2I.S64.F64.TRUNC R4, R4 ;  /* 0x0000000400047311 */ /* 0x000e24000030d900 */
[----:B0-----:R0:W-:Y:S01]  /*37a0*/  STG.E.64 desc[UR36][R2.64], R4 ;  /* 0x0000000402007986 */ /* 0x0011e2000c101b24 */
[----:B------:R-:W-:Y:S05]  /*37b0*/  BRA `(.L_x_6134) ;  /* 0x0000001000607947 */ /* 0x000fea0003800000 */
.L_x_6136:
[----:B------:R-:W0:Y:S02]  /*37c0*/  F2I.F64.TRUNC R5, R4 ;  /* 0x0000000400057311 */ /* 0x000e24000030d100 */
[----:B0-----:R0:W-:Y:S01]  /*37d0*/  STG.E desc[UR36][R2.64], R5 ;  /* 0x0000000502007986 */ /* 0x0011e2000c101924 */
[----:B------:R-:W-:Y:S05]  /*37e0*/  BRA `(.L_x_6134) ;  /* 0x0000001000547947 */ /* 0x000fea0003800000 */
.L_x_6135:
[----:B------:R-:W0:Y:S02]  /*37f0*/  F2I.F64.TRUNC R5, R4 ;  /* 0x0000000400057311 */ /* 0x000e24000030d100 */
[----:B0-----:R0:W-:Y:S01]  /*3800*/  STG.E.U16 desc[UR36][R2.64], R5 ;  /* 0x0000000502007986 */ /* 0x0011e2000c101524 */
[----:B------:R-:W-:Y:S05]  /*3810*/  BRA `(.L_x_6134) ;  /* 0x0000001000487947 */ /* 0x000fea0003800000 */
.L_x_6130:
[----:B------:R-:W-:-:S09]  /*3820*/  UISETP.GT.AND UP0, UPT, UR4, 0x6, UPT ;  /* 0x000000060400788c */ /* 0x000fd2000bf04270 */
[----:B------:R-:W-:Y:S05]  /*3830*/  BRA.U UP0, `(.L_x_6137) ;  /* 0x00000001006c7547 */ /* 0x000fea000b800000 */
[----:B------:R-:W-:-:S09]  /*3840*/  UISETP.NE.AND UP0, UPT, UR4, 0x5, UPT ;  /* 0x000000050400788c */ /* 0x000fd2000bf05270 */
[----:B------:R-:W-:Y:S05]  /*3850*/  BRA.U !UP0, `(.L_x_6138) ;  /* 0x0000000108347547 */ /* 0x000fea000b800000 */
[----:B------:R-:W-:-:S09]  /*3860*/  UISETP.NE.AND UP0, UPT, UR4, 0x6, UPT ;  /* 0x000000060400788c */ /* 0x000fd2000bf05270 */
[----:B------:R-:W-:Y:S05]  /*3870*/  BRA.U UP0, `(.L_x_6133) ;  /* 0x0000000d00787547 */ /* 0x000fea000b800000 */
[----:B------:R-:W-:Y:S01]  /*3880*/  UMOV UR4, 0xf0000000 ;  /* 0xf000000000047882 */ /* 0x000fe20000000000 */
[----:B------:R-:W-:Y:S01]  /*3890*/  UMOV UR5, 0x380fffff ;  /* 0x380fffff00057882 */ /* 0x000fe20000000000 */
[----:B------:R-:W0:-:S15]  /*38a0*/  F2F.F32.F64 R7, R4 ;  /* 0x0000000400077310 */ /* 0x000e1e0000301000 */
[----:B------:R-:W-:-:S15]  /*38b0*/  NOP ;  /* 0x0000000000007918 */ /* 0x000fde0000000000 */
[----:B------:R-:W-:-:S15]  /*38c0*/  NOP ;  /* 0x0000000000007918 */ /* 0x000fde0000000000 */
[----:B------:R-:W-:-:S15]  /*38d0*/  NOP ;  /* 0x0000000000007918 */ /* 0x000fde0000000000 */
[----:B------:R-:W-:-:S04]  /*38e0*/  NOP ;  /* 0x0000000000007918 */ /* 0x000fc80000000000 */
[----:B------:R-:W0:Y:S02]  /*38f0*/  DSETP.GEU.AND P0, PT, |R4|, UR4, PT ;  /* 0x0000000404007e2a */ /* 0x000e24000bf0e200 */
[----:B0-----:R-:W-:-:S05]  /*3900*/  @!P0 FMUL R7, R7, 1.175494350822287508e-38 ;  /* 0x0080000007078820 */ /* 0x001fca0000400000 */
[----:B------:R1:W-:Y:S01]  /*3910*/  STG.E desc[UR36][R2.64], R7 ;  /* 0x0000000702007986 */ /* 0x0003e2000c101924 */
[----:B------:R-:W-:Y:S05]  /*3920*/  BRA `(.L_x_6134) ;  /* 0x0000001000047947 */ /* 0x000fea0003800000 */
.L_x_6138:
        /* <DEDUP_REMOVED lines=9> */
[----:B------:R-:W-:-:S05]  /*39c0*/  F2FP.F16.F32.PACK_AB R0, RZ, R0 ;  /* 0x00000000ff00723e */ /* 0x000fca00000000ff */
[----:B------:R0:W-:Y:S01]  /*39d0*/  STG.E.U16 desc[UR36][R2.64], R0 ;  /* 0x0000000002007986 */ /* 0x0001e2000c101524 */
[----:B------:R-:W-:Y:S05]  /*39e0*/  BRA `(.L_x_6134) ;  /* 0x0000000c00d47947 */ /* 0x000fea0003800000 */
.L_x_6137:
[----:B------:R-:W-:-:S09]  /*39f0*/  UISETP.NE.AND UP0, UPT, UR4, 0x7, UPT ;  /* 0x000000070400788c */ /* 0x000fd2000bf05270 */
[----:B------:R-:W-:Y:S05]  /*3a00*/  BRA.U !UP0, `(.L_x_6139) ;  /* 0x0000000108747547 */ /* 0x000fea000b800000 */
        /* <DEDUP_REMOVED lines=11> */
[----:B------:R-:W0:Y:S01]  /*3ac0*/  DSETP.GEU.AND P0, PT, |R4|, UR4, PT ;  /* 0x0000000404007e2a */ /* 0x000e22000bf0e200 */
[----:B------:R-:W-:Y:S02]  /*3ad0*/  IMAD.MOV.U32 R7, RZ, RZ, RZ ;  /* 0x000000ffff077224 */ /* 0x000fe400078e00ff */
[----:B0-----:R-:W-:-:S05]  /*3ae0*/  @!P0 FMUL R6, R6, 1.175494350822287508e-38 ;  /* 0x0080000006068820 */ /* 0x001fca0000400000 */
[----:B------:R3:W-:Y:S01]  /*3af0*/  STG.E.64 desc[UR36][R2.64], R6 ;  /* 0x0000000602007986 */ /* 0x0007e2000c101b24 */
[----:B------:R-:W-:Y:S05]  /*3b00*/  BRA `(.L_x_6134) ;  /* 0x0000000c008c7947 */ /* 0x000fea0003800000 */
.L_x_6140:
        /* <DEDUP_REMOVED lines=9> */
[----:B------:R-:W-:-:S04]  /*3ba0*/  F2FP.F16.F32.PACK_AB R5, RZ, R0 ;  /* 0x00000000ff05723e */ /* 0x000fc800000000ff */
[----:B------:R-:W-:-:S05]  /*3bb0*/  PRMT R5, R5, 0x5410, RZ ;  /* 0x0000541005057816 */ /* 0x000fca00000000ff */
[----:B------:R2:W-:Y:S01]  /*3bc0*/  STG.E desc[UR36][R2.64], R5 ;  /* 0x0000000502007986 */ /* 0x0005e2000c101924 */
[----:B------:R-:W-:Y:S05]  /*3bd0*/  BRA `(.L_x_6134) ;  /* 0x0000000c00587947 */ /* 0x000fea0003800000 */
.L_x_6139:
[----:B------:R0:W-:Y:S01]  /*3be0*/  STG.E.64 desc[UR36][R2.64], R4 ;  /* 0x0000000402007986 */ /* 0x0001e2000c101b24 */
[----:B------:R-:W-:Y:S05]  /*3bf0*/  BRA `(.L_x_6134) ;  /* 0x0000000c00507947 */ /* 0x000fea0003800000 */
.L_x_6129:
        /* <DEDUP_REMOVED lines=8> */
[----:B------:R-:W0:Y:S02]  /*3c80*/  DSETP.NEU.AND P0, PT, R4, RZ, PT ;  /* 0x000000ff0400722a */ /* 0x000e240003f0d000 */
[----:B0-----:R-:W-:-:S05]  /*3c90*/  SEL R5, RZ, 0x1, !P0 ;  /* 0x00000001ff057807 */ /* 0x001fca0004000000 */
[----:B------:R0:W-:Y:S01]  /*3ca0*/  STG.E.U8 desc[UR36][R2.64], R5 ;  /* 0x0000000502007986 */ /* 0x0001e2000c101124 */
[----:B------:R-:W-:Y:S05]  /*3cb0*/  BRA `(.L_x_6134) ;  /* 0x0000000c00207947 */ /* 0x000fea0003800000 */
.L_x_6143:
[----:B------:R-:W-:-:S05]  /*3cc0*/  CS2R R6, SRZ ;  /* 0x0000000000067805 */ /* 0x000fca000001ff00 */
[----:B------:R0:W-:Y:S01]  /*3cd0*/  STG.E.128 desc[UR36][R2.64], R4 ;  /* 0x0000000402007986 */ /* 0x0001e2000c101d24 */
[----:B------:R-:W-:Y:S05]  /*3ce0*/  BRA `(.L_x_6134) ;  /* 0x0000000c00147947 */ /* 0x000fea0003800000 */
.L_x_6142:
        /* <DEDUP_REMOVED lines=14> */
[----:B------:R-:W-:Y:S01]  /*3dd0*/  BSSY.RECONVERGENT B0, `(.L_x_6146) ;  /* 0x000000d000007945 */ /* 0x000fe20003800200 */
[----:B0-----:R-:W-:Y:S01]  /*3de0*/  @!P0 FMUL R9, R9, 1.175494350822287508e-38 ;  /* 0x0080000009098820 */ /* 0x001fe20000400000 */
[----:B------:R-:W-:-:S04]  /*3df0*/  IMAD.MOV.U32 R0, RZ, RZ, 0x7f ;  /* 0x0000007fff007424 */ /* 0x000fc800078e00ff */
        /* <DEDUP_REMOVED lines=10> */
.L_x_6147:
[----:B------:R-:W-:Y:S05]  /*3ea0*/  BSYNC.RECONVERGENT B0 ;  /* 0x0000000000007941 */ /* 0x000fea0003800200 */
.L_x_6146:
[----:B------:R-:W-:-:S05]  /*3eb0*/  LOP3.LUT R7, R0, 0x80, R7, 0xf8, !PT ;  /* 0x0000008000077812 */ /* 0x000fca00078ef807 */
[----:B------:R0:W-:Y:S01]  /*3ec0*/  STG.E.U8 desc[UR36][R2.64], R7 ;  /* 0x0000000702007986 */ /* 0x0001e2000c101124 */
[----:B------:R-:W-:Y:S05]  /*3ed0*/  BRA `(.L_x_6134) ;  /* 0x0000000800987947 */ /* 0x000fea0003800000 */
.L_x_6145:
        /* <DEDUP_REMOVED lines=9> */
[----:B0-----:R-:W-:-:S05]  /*3f70*/  @!P0 FMUL R9, R9, 1.175494350822287508e-38 ;  /* 0x0080000009098820 */ /* 0x001fca0000400000 */
        /* <DEDUP_REMOVED lines=13> */
.L_x_6149:
[----:B------:R-:W-:Y:S05]  /*4050*/  BSYNC.RECONVERGENT B0 ;  /* 0x0000000000007941 */ /* 0x000fea0003800200 */
.L_x_6148:
[----:B------:R-:W-:-:S05]  /*4060*/  LOP3.LUT R7, R0, 0x80, R7, 0xf8, !PT ;  /* 0x0000008000077812 */ /* 0x000fca00078ef807 */
[----:B------:R0:W-:Y:S01]  /*4070*/  STG.E.U8 desc[UR36][R2.64], R7 ;  /* 0x0000000702007986 */ /* 0x0001e2000c101124 */
[----:B------:R-:W-:Y:S05]  /*4080*/  BRA `(.L_x_6134) ;  /* 0x00000008002c7947 */ /* 0x000fea0003800000 */
.L_x_6144:
        /* <DEDUP_REMOVED lines=9> */
[----:B------:R-:W-:-:S05]  /*4120*/  F2FP.BF16.F32.PACK_AB R0, RZ, R0 ;  /* 0x00000000ff00723e */ /* 0x000fca00000010ff */
[----:B------:R0:W-:Y:S01]  /*4130*/  STG.E.U16 desc[UR36][R2.64], R0 ;  /* 0x0000000002007986 */ /* 0x0001e2000c101524 */
[----:B------:R-:W-:Y:S05]  /*4140*/  BRA `(.L_x_6134) ;  /* 0x0000000400fc7947 */ /* 0x000fea0003800000 */
.L_x_6141:
        /* <DEDUP_REMOVED lines=8> */
[----:B------:R-:W0:Y:S02]  /*41d0*/  F2I.U32.F64.TRUNC R5, R4 ;  /* 0x0000000400057311 */ /* 0x000e24000030d000 */
[----:B0-----:R0:W-:Y:S01]  /*41e0*/  STG.E.U16 desc[UR36][R2.64], R5 ;  /* 0x0000000502007986 */ /* 0x0011e2000c101524 */
[----:B------:R-:W-:Y:S05]  /*41f0*/  BRA `(.L_x_6134) ;  /* 0x0000000400d07947 */ /* 0x000fea0003800000 */
.L_x_6152:
        /* <DEDUP_REMOVED lines=21> */
.L_x_6155:
[----:B------:R-:W-:-:S04]  /*4350*/  SHF.R.U32.HI R0, RZ, 0x14, R7 ;  /* 0x00000014ff007819 */ /* 0x000fc80000011607 */
[----:B------:R-:W-:-:S04]  /*4360*/  LOP3.LUT R0, R0, 0x1, RZ, 0xc0, !PT ;  /* 0x0000000100007812 */ /* 0x000fc800078ec0ff */
[----:B------:R-:W-:-:S04]  /*4370*/  IADD3 R0, PT, PT, R7, 0x487ffff, R0 ;  /* 0x0487ffff07007810 */ /* 0x000fc80007ffe000 */
[----:B------:R-:W-:-:S04]  /*4380*/  SHF.R.U32.HI R0, RZ, 0x14, R0 ;  /* 0x00000014ff007819 */ /* 0x000fc80000011600 */
[----:B------:R-:W-:-:S07]  /*4390*/  LOP3.LUT R4, R0, 0xff, RZ, 0xc0, !PT ;  /* 0x000000ff00047812 */ /* 0x000fce00078ec0ff */
.L_x_6156:
[----:B------:R-:W-:-:S04]  /*43a0*/  SHF.R.U32.HI R5, RZ, 0x18, R7 ;  /* 0x00000018ff057819 */ /* 0x000fc80000011607 */
[----:B------:R-:W-:-:S04]  /*43b0*/  LOP3.LUT R4, R4, 0x80, R5, 0xf8, !PT ;  /* 0x0000008004047812 */ /* 0x000fc800078ef805 */
[----:B------:R-:W-:-:S07]  /*43c0*/  PRMT R0, R4, 0x7610, R0 ;  /* 0x0000761004007816 */ /* 0x000fce0000000000 */
.L_x_6154:
[----:B------:R-:W-:Y:S05]  /*43d0*/  BSYNC.RECONVERGENT B0 ;  /* 0x0000000000007941 */ /* 0x000fea0003800200 */
.L_x_6153:
[----:B------:R0:W-:Y:S01]  /*43e0*/  STG.E.U8 desc[UR36][R2.64], R0 ;  /* 0x0000000002007986 */ /* 0x0001e2000c101124 */
[----:B------:R-:W-:Y:S05]  /*43f0*/  BRA `(.L_x_6134) ;  /* 0x0000000400507947 */ /* 0x000fea0003800000 */
.L_x_6151:
        /* <DEDUP_REMOVED lines=21> */
.L_x_6159:
[----:B------:R-:W-:-:S04]  /*4550*/  SHF.R.U32.HI R0, RZ, 0x15, R7 ;  /* 0x00000015ff007819 */ /* 0x000fc80000011607 */
[----:B------:R-:W-:-:S04]  /*4560*/  LOP3.LUT R0, R0, 0x1, RZ, 0xc0, !PT ;  /* 0x0000000100007812 */ /* 0x000fc800078ec0ff */
[----:B------:R-:W-:-:S04]  /*4570*/  IADD3 R0, PT, PT, R7, 0x88fffff, R0 ;  /* 0x088fffff07007810 */ /* 0x000fc80007ffe000 */
[----:B------:R-:W-:-:S04]  /*4580*/  SHF.R.U32.HI R0, RZ, 0x15, R0 ;  /* 0x00000015ff007819 */ /* 0x000fc80000011600 */
[----:B------:R-:W-:-:S07]  /*4590*/  LOP3.LUT R4, R0, 0xff, RZ, 0xc0, !PT ;  /* 0x000000ff00047812 */ /* 0x000fce00078ec0ff */
.L_x_6160:
[----:B------:R-:W-:-:S04]  /*45a0*/  SHF.R.U32.HI R5, RZ, 0x18, R7 ;  /* 0x00000018ff057819 */ /* 0x000fc80000011607 */
[----:B------:R-:W-:-:S04]  /*45b0*/  LOP3.LUT R4, R4, 0x80, R5, 0xf8, !PT ;  /* 0x0000008004047812 */ /* 0x000fc800078ef805 */
[----:B------:R-:W-:-:S07]  /*45c0*/  PRMT R0, R4, 0x7610, R0 ;  /* 0x0000761004007816 */ /* 0x000fce0000000000 */
.L_x_6158:
[----:B------:R-:W-:Y:S05]  /*45d0*/  BSYNC.RECONVERGENT B0 ;  /* 0x0000000000007941 */ /* 0x000fea0003800200 */
.L_x_6157:
[----:B------:R0:W-:Y:S01]  /*45e0*/  STG.E.U8 desc[UR36][R2.64], R0 ;  /* 0x0000000002007986 */ /* 0x0001e2000c101124 */
[----:B------:R-:W-:Y:S05]  /*45f0*/  BRA `(.L_x_6134) ;  /* 0x0000000000d07947 */ /* 0x000fea0003800000 */
.L_x_6150:
[----:B------:R-:W-:-:S09]  /*4600*/  UISETP.NE.AND UP0, UPT, UR4, 0x1c, UPT ;  /* 0x0000001c0400788c */ /* 0x000fd2000bf05270 */
[----:B------:R-:W-:Y:S05]  /*4610*/  BRA.U !UP0, `(.L_x_6161) ;  /* 0x0000000108c07547 */ /* 0x000fea000b800000 */
[----:B------:R-:W-:-:S09]  /*4620*/  UISETP.NE.AND UP0, UPT, UR4, 0x1d, UPT ;  /* 0x0000001d0400788c */ /* 0x000fd2000bf05270 */
[----:B------:R-:W-:Y:S05]  /*4630*/  BRA.U !UP0, `(.L_x_6162) ;  /* 0x0000000108ac7547 */ /* 0x000fea000b800000 */
[----:B------:R-:W-:-:S09]  /*4640*/  UISETP.NE.AND UP0, UPT, UR4, 0x2c, UPT ;  /* 0x0000002c0400788c */ /* 0x000fd2000bf05270 */
[----:B------:R-:W-:Y:S05]  /*4650*/  BRA.U !UP0, `(.L_x_6163) ;  /* 0x0000000108447547 */ /* 0x000fea000b800000 */
.L_x_6133:
[----:B------:R-:W-:Y:S01]  /*4660*/  MOV R0, 0x0 ;  /* 0x0000000000007802 */ /* 0x000fe20000000f00 */
[----:B------:R-:W0:Y:S01]  /*4670*/  LDCU.64 UR6, c[0x4][0x128] ;  /* 0x01002500ff0677ac */ /* 0x000e220008000a00 */
[----:B------:R-:W-:Y:S02]  /*4680*/  HFMA2 R8, -RZ, RZ, 0, 6.020069122314453125e-06 ;  /* 0x00000065ff087431 */ /* 0x000fe400000001ff */
[----:B------:R-:W-:Y:S01]  /*4690*/  IMAD.MOV.U32 R12, RZ, RZ, 0x1 ;  /* 0x00000001ff0c7424 */ /* 0x000fe200078e00ff */
[----:B------:R1:W2:Y:S01]  /*46a0*/  LDC.64 R2, c[0x4][R0] ;  /* 0x0100000000027b82 */ /* 0x0002a20000000a00 */
[----:B------:R-:W3:Y:S01]  /*46b0*/  LDCU.64 UR8, c[0x4][0x130] ;  /* 0x01002600ff0877ac */ /* 0x000ee20008000a00 */
[----:B------:R-:W-:Y:S01]  /*46c0*/  IMAD.MOV.U32 R13, RZ, RZ, RZ ;  /* 0x000000ffff0d7224 */ /* 0x000fe200078e00ff */
[----:B------:R-:W5:Y:S01]  /*46d0*/  LDCU.64 UR4, c[0x4][0x10] ;  /* 0x01000200ff0477ac */ /* 0x000f620008000a00 */
[----:B0-----:R-:W-:Y:S01]  /*46e0*/  MOV R4, UR6 ;  /* 0x0000000600047c02 */ /* 0x001fe20008000f00 */
[----:B------:R-:W-:-:S02]  /*46f0*/  IMAD.U32 R5, RZ, RZ, UR7 ;  /* 0x00000007ff057e24 */ /* 0x000fc4000f8e00ff */
[----:B---3--:R-:W-:Y:S01]  /*4700*/  IMAD.U32 R6, RZ, RZ, UR8 ;  /* 0x00000008ff067e24 */ /* 0x008fe2000f8e00ff */
[----:B------:R-:W-:Y:S01]  /*4710*/  MOV R7, UR9 ;  /* 0x0000000900077c02 */ /* 0x000fe20008000f00 */
[----:B-----5:R-:W-:Y:S02]  /*4720*/  IMAD.U32 R10, RZ, RZ, UR4 ;  /* 0x00000004ff0a7e24 */ /* 0x020fe4000f8e00ff */
[----:B-1----:R-:W-:-:S07]  /*4730*/  IMAD.U32 R11, RZ, RZ, UR5 ;  /* 0x00000005ff0b7e24 */ /* 0x002fce000f8e00ff */
[----:B------:R-:W-:-:S07]  /*4740*/  LEPC R20, `(.L_x_6164) ;  /* 0x000000001014794e */ /* 0x000fce0000000000 */
[----:B--2-4-:R-:W-:Y:S05]  /*4750*/  CALL.ABS.NOINC R2 ;  /* 0x0000000002007343 */ /* 0x014fea0003c00000 */
.L_x_6164:
[----:B------:R-:W-:Y:S05]  /*4760*/  BRA `(.L_x_6134) ;  /* 0x0000000000747947 */ /* 0x000fea0003800000 */
.L_x_6163:
        /* <DEDUP_REMOVED lines=8> */
[----:B0-----:R-:W-:Y:S01]  /*47f0*/  @!P0 FMUL R8, R8, 1.175494350822287508e-38 ;  /* 0x0080000008088820 */ /* 0x001fe20000400000 */
[----:B------:R-:W-:-:S04]  /*4800*/  HFMA2 R5, -RZ, RZ, 0, 1.5199184417724609375e-05 ;  /* 0x000000ffff057431 */ /* 0x000fc800000001ff */
        /* <DEDUP_REMOVED lines=14> */
.L_x_6162:
[----:B------:R-:W0:Y:S02]  /*48f0*/  F2I.U64.F64.TRUNC R4, R4 ;  /* 0x0000000400047311 */ /* 0x000e24000030d800 */
[----:B0-----:R0:W-:Y:S01]  /*4900*/  STG.E.64 desc[UR36][R2.64], R4 ;  /* 0x0000000402007986 */ /* 0x0011e2000c101b24 */
[----:B------:R-:W-:Y:S05]  /*4910*/  BRA `(.L_x_6134) ;  /* 0x0000000000087947 */ /* 0x000fea0003800000 */
.L_x_6161:
[----:B------:R-:W0:Y:S02]  /*4920*/  F2I.U32.F64.TRUNC R5, R4 ;  /* 0x0000000400057311 */ /* 0x000e24000030d000 */
[----:B0-----:R0:W-:Y:S02]  /*4930*/  STG.E desc[UR36][R2.64], R5 ;  /* 0x0000000502007986 */ /* 0x0011e4000c101924 */
.L_x_6134:
[----:B------:R-:W-:-:S07]  /*4940*/  VIADD R19, R19, 0x80 ;  /* 0x0000008013137836 */ /* 0x000fce0000000000 */
.L_x_6069:
[----:B------:R-:W-:Y:S05]  /*4950*/  BSYNC.RECONVERGENT B7 ;  /* 0x0000000000077941 */ /* 0x000fea0003800200 */
.L_x_6068:
[----:B------:R-:W5:Y:S01]  /*4960*/  LDCU UR4, c[0x0][0x380] ;  /* 0x00007000ff0477ac */ /* 0x000f620008000800 */
[----:B------:R-:W-:Y:S01]  /*4970*/  BSSY.RECONVERGENT B7, `(.L_x_6165) ;  /* 0x0000486000077945 */ /* 0x000fe20003800200 */
[----:B-----5:R-:W-:-:S13]  /*4980*/  ISETP.GE.AND P0, PT, R19, UR4, PT ;  /* 0x0000000413007c0c */ /* 0x020fda000bf06270 */
[----:B------:R-:W-:Y:S05]  /*4990*/  @P0 BRA `(.L_x_6166) ;  /* 0x00000048000c0947 */ /* 0x000fea0003800000 */
[----:B------:R-:W5:Y:S01]  /*49a0*/  LDCU UR4, c[0x0][0x388] ;  /* 0x00007100ff0477ac */ /* 0x000f620008000800 */
[----:B0-----:R-:W-:Y:S02]  /*49b0*/  HFMA2 R0, -RZ, RZ, 0, 0 ;  /* 0x00000000ff007431 */ /* 0x001fe400000001ff */
[----:B----4-:R-:W-:Y:S02]  /*49c0*/  IMAD.MOV.U32 R22, RZ, RZ, RZ ;  /* 0x000000ffff167224 */ /* 0x010fe400078e00ff */
[----:B------:R-:W-:Y:S01]  /*49d0*/  IMAD.MOV.U32 R18, RZ, RZ, RZ ;  /* 0x000000ffff127224 */ /* 0x000fe200078e00ff */
[----:B-----5:R-:W-:-:S09]  /*49e0*/  UISETP.NE.AND UP0, UPT, UR4, URZ, UPT ;  /* 0x000000ff0400728c */ /* 0x020fd2000bf05270 */
[----:B------:R-:W-:Y:S05]  /*49f0*/  BRA.U !UP0, `(.L_x_6167) ;  /* 0x0000001508707547 */ /* 0x000fea000b800000 */
[----:B------:R-:W1:Y:S01]  /*4a00*/  LDCU.64 UR4, c[0x0][0x390] ;  /* 0x00007200ff0477ac */ /* 0x000e620008000a00 */
[----:B------:R-:W-:Y:S01]  /*4a10*/  IMAD.MOV.U32 R18, RZ, RZ, RZ ;  /* 0x000000ffff127224 */ /* 0x000fe200078e00ff */
[----:B------:R-:W0:Y:S01]  /*4a20*/  LDCU UR6, c[0x0][0x38c] ;  /* 0x00007180ff0677ac */ /* 0x000e220008000800 */
[----:B------:R-:W4:Y:S01]  /*4a30*/  LDCU.64 UR8, c[0x0][0x4b8] ;  /* 0x00009700ff0877ac */ /* 0x000f220008000a00 */
[----:B------:R-:W-:Y:S01]  /*4a40*/  UISETP.NE.AND UP0, UPT, UR41, URZ, UPT ;  /* 0x000000ff2900728c */ /* 0x000fe2000bf05270 */
[----:B-123--:R-:W-:Y:S01]  /*4a50*/  IMAD.HI.U32 R2, R19, UR4, R18 ;  /* 0x0000000413027c27 */ /* 0x00efe2000f8e0012 */
[----:B------:R-:W1:Y:S04]  /*4a60*/  LDCU UR4, c[0x0][0x4c0] ;  /* 0x00009800ff0477ac */ /* 0x000e680008000800 */
[----:B------:R-:W-:-:S04]  /*4a70*/  SHF.R.U32.HI R3, RZ, UR5, R2 ;  /* 0x00000005ff037c19 */ /* 0x000fc80008011602 */
[----:B------:R-:W-:-:S05]  /*4a80*/  IADD3 R22, PT, PT, -R3, RZ, RZ ;  /* 0x000000ff03167210 */ /* 0x000fca0007ffe1ff */
[----:B0-----:R-:W-:-:S04]  /*4a90*/  IMAD R22, R22, UR6, R19 ;  /* 0x0000000616167c24 */ /* 0x001fc8000f8e0213 */
[C---:B----4-:R-:W-:Y:S02]  /*4aa0*/  IMAD R18, R22.reuse, UR8, RZ ;  /* 0x0000000816127c24 */ /* 0x050fe4000f8e02ff */
        /* <DEDUP_REMOVED lines=337> */
.L_x_6167:
[----:B------:R-:W1:Y:S01]  /*5fc0*/  LDCU.64 UR6, c[0x0][0x5f0] ;  /* 0x0000be00ff0677ac */ /* 0x000e620008000a00 */
[----:B------:R-:W-:Y:S01]  /*5fd0*/  BSSY.RECONVERGENT B6, `(.L_x_6168) ;  /* 0x00000ec000067945 */ /* 0x000fe20003800200 */
[----:B------:R-:W-:-:S04]  /*5fe0*/  UPRMT UR4, UR39, 0x9910, URZ ;  /* 0x0000991027047896 */ /* 0x000fc800080000ff */
[----:B------:R-:W-:Y:S01]  /*5ff0*/  UISETP.GT.AND UP0, UPT, UR4, 0x9, UPT ;  /* 0x000000090400788c */ /* 0x000fe2000bf04270 */
[----:B-123--:R-:W-:-:S04]  /*6000*/  IADD3 R2, P0, PT, R0, UR6, RZ ;  /* 0x0000000600027c10 */ /* 0x00efc8000ff1e0ff */
        /* <DEDUP_REMOVED lines=11> */
[----:B--2---:R0:W1:Y:S02]  /*60c0*/  I2F.F64.S16 R16, R2 ;  /* 0x0000000200107312 */ /* 0x0040640000101c00 */
[----:B01----:R-:W-:Y:S05]  /*60d0*/  BRA `(.L_x_6174) ;  /* 0x0000000c006c7947 */ /* 0x003fea0003800000 */
.L_x_6172:
[----:B------:R-:W2:Y:S02]  /*60e0*/  LDG.E.U8 R2, desc[UR36][R2.64] ;  /* 0x0000002402027981 */ /* 0x000ea4000c1e1100 */
[----:B--2---:R0:W1:Y:S02]  /*60f0*/  I2F.F64.U16 R16, R2 ;  /* 0x0000000200107312 */ /* 0x0040640000101800 */
[----:B01----:R-:W-:Y:S05]  /*6100*/  BRA `(.L_x_6174) ;  /* 0x0000000c00607947 */ /* 0x003fea0003800000 */
.L_x_6171:
[----:B------:R-:W-:-:S09]  /*6110*/  UISETP.NE.AND UP0, UPT, UR4, 0x2, UPT ;  /* 0x000000020400788c */ /* 0x000fd2000bf05270 */
[----:B------:R-:W-:Y:S05]  /*6120*/  BRA.U !UP0, `(.L_x_6175) ;  /* 0x0000000108287547 */ /* 0x000fea000b800000 */
[----:B------:R-:W-:-:S09]  /*6130*/  UISETP.NE.AND UP0, UPT, UR4, 0x3, UPT ;  /* 0x000000030400788c */ /* 0x000fd2000bf05270 */
[----:B------:R-:W-:Y:S05]  /*6140*/  BRA.U !UP0, `(.L_x_6176) ;  /* 0x0000000108147547 */ /* 0x000fea000b800000 */
[----:B------:R-:W-:-:S09]  /*6150*/  UISETP.NE.AND UP0, UPT, UR4, 0x4, UPT ;  /* 0x000000040400788c */ /* 0x000fd2000bf05270 */
[----:B------:R-:W-:Y:S05]  /*6160*/  BRA.U UP0, `(.L_x_6173) ;  /* 0x0000000900ec7547 */ /* 0x000fea000b800000 */
[----:B------:R-:W2:Y:S02]  /*6170*/  LDG.E.64 R16, desc[UR36][R2.64] ;  /* 0x0000002402107981 */ /* 0x000ea4000c1e1b00 */
[----:B--2---:R-:W0:Y:S02]  /*6180*/  I2F.F64.S64 R16, R16 ;  /* 0x0000001000107312 */ /* 0x004e240000301c00 */
[----:B0-----:R-:W-:Y:S05]  /*6190*/  BRA `(.L_x_6174) ;  /* 0x0000000c003c7947 */ /* 0x001fea0003800000 */
.L_x_6176:
[----:B------:R-:W2:Y:S02]  /*61a0*/  LDG.E R2, desc[UR36][R2.64] ;  /* 0x0000002402027981 */ /* 0x000ea4000c1e1900 */
[----:B--2---:R0:W1:Y:S02]  /*61b0*/  I2F.F64 R16, R2 ;  /* 0x0000000200107312 */ /* 0x0040640000201c00 */
[----:B01----:R-:W-:Y:S05]  /*61c0*/  BRA `(.L_x_6174) ;  /* 0x0000000c00307947 */ /* 0x003fea0003800000 */
.L_x_6175:
[----:B------:R-:W2:Y:S02]  /*61d0*/  LDG.E.U16 R2, desc[UR36][R2.64] ;  /* 0x0000002402027981 */ /* 0x000ea4000c1e1500 */
[----:B--2---:R0:W1:Y:S02]  /*61e0*/  I2F.F64.S16 R16, R2 ;  /* 0x0000000200107312 */ /* 0x0040640000101c00 */
[----:B01----:R-:W-:Y:S05]  /*61f0*/  BRA `(.L_x_6174) ;  /* 0x0000000c00247947 */ /* 0x003fea0003800000 */
.L_x_6170:
        /* <DEDUP_REMOVED lines=8> */
[----:B------:R-:W0:Y:S02]  /*6280*/  F2F.F64.F32 R16, R16 ;  /* 0x0000001000107310 */ /* 0x000e240000201800 */
[----:B0-----:R-:W-:Y:S05]  /*6290*/  BRA `(.L_x_6174) ;  /* 0x0000000800fc7947 */ /* 0x001fea0003800000 */
.L_x_6178:
[----:B------:R-:W2:Y:S02]  /*62a0*/  LDG.E.U16 R0, desc[UR36][R2.64] ;  /* 0x0000002402007981 */ /* 0x000ea4000c1e1500 */
[----:B--2---:R-:W-:-:S05]  /*62b0*/  HADD2.F32 R0, -RZ, R0.H0_H0 ;  /* 0x20000000ff007230 */ /* 0x004fca0000004100 */
[----:B------:R-:W-:-:S04]  /*62c0*/  FMUL.FTZ R0, R0, 1 ;  /* 0x3f80000000007820 */ /* 0x000fc80000410000 */
[----:B------:R0:W1:Y:S02]  /*62d0*/  F2F.F64.F32 R16, R0 ;  /* 0x0000000000107310 */ /* 0x0000640000201800 */
[----:B01----:R-:W-:Y:S05]  /*62e0*/  BRA `(.L_x_6174) ;  /* 0x0000000800e87947 */ /* 0x003fea0003800000 */
.L_x_6177:
        /* <DEDUP_REMOVED lines=8> */
[----:B------:R-:W1:Y:S02]  /*6370*/  F2F.F64.F32 R16, R16 ;  /* 0x0000001000107310 */ /* 0x000e640000201800 */
[----:B-1----:R-:W-:Y:S05]  /*6380*/  BRA `(.L_x_6174) ;  /* 0x0000000800c07947 */ /* 0x002fea0003800000 */
.L_x_6180:
[----:B------:R-:W2:Y:S02]  /*6390*/  LDG.E.U16 R2, desc[UR36][R2.64] ;  /* 0x0000002402027981 */ /* 0x000ea4000c1e1500 */
[----:B--2---:R-:W-:-:S05]  /*63a0*/  HADD2.F32 R0, -RZ, R2.H0_H0 ;  /* 0x20000002ff007230 */ /* 0x004fca0000004100 */
[----:B------:R-:W-:-:S04]  /*63b0*/  FMUL.FTZ R0, R0, 1 ;  /* 0x3f80000000007820 */ /* 0x000fc80000410000 */
[----:B------:R1:W2:Y:S02]  /*63c0*/  F2F.F64.F32 R16, R0 ;  /* 0x0000000000107310 */ /* 0x0002a40000201800 */
[----:B-12---:R-:W-:Y:S05]  /*63d0*/  BRA `(.L_x_6174) ;  /* 0x0000000800ac7947 */ /* 0x006fea0003800000 */
.L_x_6179:
[----:B------:R0:W5:Y:S01]  /*63e0*/  LDG.E.64 R16, desc[UR36][R2.64] ;  /* 0x0000002402107981 */ /* 0x000162000c1e1b00 */
[----:B------:R-:W-:Y:S05]  /*63f0*/  BRA `(.L_x_6174) ;  /* 0x0000000800a47947 */ /* 0x000fea0003800000 */
.L_x_6169:
        /* <DEDUP_REMOVED lines=13> */
.L_x_6183:
[----:B------:R1:W5:Y:S01]  /*64d0*/  LDG.E.64 R16, desc[UR36][R2.64] ;  /* 0x0000002402107981 */ /* 0x000362000c1e1b00 */
[----:B------:R-:W-:Y:S05]  /*64e0*/  BRA `(.L_x_6174) ;  /* 0x0000000800687947 */ /* 0x000fea0003800000 */
.L_x_6182:
        /* <DEDUP_REMOVED lines=12> */
[----:B0-----:R-:W-:-:S04]  /*65b0*/  IADD3 R5, PT, PT, -R5, RZ, RZ ;  /* 0x000000ff05057210 */ /* 0x001fc80007ffe1ff */
[----:B------:R-:W-:-:S05]  /*65c0*/  VIADDMNMX.U32 R5, R5, R6, 0x4, !PT ;  /* 0x0000000405057446 */ /* 0x000fca0007800006 */
[----:B------:R-:W-:-:S05]  /*65d0*/  VIADD R5, R5, 0xfffffffc ;  /* 0xfffffffc05057836 */ /* 0x000fca0000000000 */
[C---:B------:R-:W-:Y:S02]  /*65e0*/  SHF.L.U32 R6, R4.reuse, R5, RZ ;  /* 0x0000000504067219 */ /* 0x040fe400000006ff */
[----:B------:R-:W-:Y:S01]  /*65f0*/  SHF.L.U32 R7, R5, 0x17, RZ ;  /* 0x0000001705077819 */ /* 0x000fe200000006ff */
[----:B------:R-:W-:-:S03]  /*6600*/  VIADD R5, R4, 0x1000000 ;  /* 0x0100000004057836 */ /* 0x000fc60000000000 */
[----:B------:R-:W-:Y:S02]  /*6610*/  LEA.HI R6, R6, -R7, RZ, 0x1c ;  /* 0x8000000706067211 */ /* 0x000fe400078fe0ff */
[----:B------:R-:W-:Y:S02]  /*6620*/  SHF.R.S32.HI R5, RZ, 0x8, R5 ;  /* 0x00000008ff057819 */ /* 0x000fe40000011405 */
[----:B------:R-:W-:-:S04]  /*6630*/  IADD3 R6, PT, PT, R6, 0x3c000000, RZ ;  /* 0x3c00000006067810 */ /* 0x000fc80007ffe0ff */
[----:B------:R-:W-:-:S04]  /*6640*/  LOP3.LUT R5, R6, 0x7f800000, R5, 0xf8, !PT ;  /* 0x7f80000006057812 */ /* 0x000fc800078ef805 */
[----:B------:R-:W-:-:S04]  /*6650*/  SEL R5, R5, RZ, P0 ;  /* 0x000000ff05057207 */ /* 0x000fc80000000000 */
[----:B------:R-:W-:-:S05]  /*6660*/  LOP3.LUT R5, R5, 0x80000000, R0, 0xf8, !PT ;  /* 0x8000000005057812 */ /* 0x000fca00078ef800 */
[----:B------:R-:W-:-:S04]  /*6670*/  FMUL.FTZ R5, R5, 1 ;  /* 0x3f80000005057820 */ /* 0x000fc80000410000 */
[----:B------:R1:W2:Y:S02]  /*6680*/  F2F.F64.F32 R16, R5 ;  /* 0x0000000500107310 */ /* 0x0002a40000201800 */
[----:B-12---:R-:W-:Y:S05]  /*6690*/  BRA `(.L_x_6174) ;  /* 0x0000000400fc7947 */ /* 0x006fea0003800000 */
.L_x_6185:
        /* <DEDUP_REMOVED lines=10> */
[----:B------:R-:W-:-:S05]  /*6740*/  LOP3.LUT R0, R0, 0x80000000, R5, 0xf8, !PT ;  /* 0x8000000000007812 */ /* 0x000fca00078ef805 */
[----:B------:R-:W-:-:S04]  /*6750*/  FMUL.FTZ R0, R0, 1 ;  /* 0x3f80000000007820 */ /* 0x000fc80000410000 */
[----:B------:R1:W2:Y:S02]  /*6760*/  F2F.F64.F32 R16, R0 ;  /* 0x0000000000107310 */ /* 0x0002a40000201800 */
[----:B-12---:R-:W-:Y:S05]  /*6770*/  BRA `(.L_x_6174) ;  /* 0x0000000400c47947 */ /* 0x006fea0003800000 */
.L_x_6184:
[----:B------:R-:W2:Y:S02]  /*6780*/  LDG.E.U16 R0, desc[UR36][R2.64] ;  /* 0x0000002402007981 */ /* 0x000ea4000c1e1500 */
[----:B--2---:R-:W-:-:S04]  /*6790*/  IMAD.U32 R0, R0, 0x10000, RZ ;  /* 0x0001000000007824 */ /* 0x004fc800078e00ff */
[----:B------:R-:W-:-:S04]  /*67a0*/  FMUL.FTZ R0, R0, 1 ;  /* 0x3f80000000007820 */ /* 0x000fc80000410000 */
[----:B------:R1:W2:Y:S02]  /*67b0*/  F2F.F64.F32 R16, R0 ;  /* 0x0000000000107310 */ /* 0x0002a40000201800 */
[----:B-12---:R-:W-:Y:S05]  /*67c0*/  BRA `(.L_x_6174) ;  /* 0x0000000400b07947 */ /* 0x006fea0003800000 */
.L_x_6181:
        /* <DEDUP_REMOVED lines=9> */
[----:B--2---:R4:W0:Y:S02]  /*6860*/  I2F.F64.U16 R16, R2 ;  /* 0x0000000200107312 */ /* 0x0048240000101800 */
[----:B0---4-:R-:W-:Y:S05]  /*6870*/  BRA `(.L_x_6174) ;  /* 0x0000000400847947 */ /* 0x011fea0003800000 */
.L_x_6188:
        /* <DEDUP_REMOVED lines=21> */
.L_x_6190:
[----:B------:R-:W-:Y:S05]  /*69d0*/  BSYNC.RECONVERGENT B0 ;  /* 0x0000000000007941 */ /* 0x000fea0003800200 */
.L_x_6189:
[----:B------:R-:W-:Y:S02]  /*69e0*/  SHF.L.U32 R0, R0, 0x14, RZ ;  /* 0x0000001400007819 */ /* 0x000fe400000006ff */
[----:B------:R-:W-:-:S04]  /*69f0*/  LEA R2, R2, 0x3b800000, 0x17 ;  /* 0x3b80000002027811 */ /* 0x000fc800078eb8ff */
[----:B------:R-:W-:-:S05]  /*6a00*/  LOP3.LUT R0, R2, R0, R7, 0xfe, !PT ;  /* 0x0000000002007212 */ /* 0x000fca00078efe07 */
[----:B------:R-:W-:-:S04]  /*6a10*/  FMUL.FTZ R0, R0, 1 ;  /* 0x3f80000000007820 */ /* 0x000fc80000410000 */
[----:B------:R4:W0:Y:S02]  /*6a20*/  F2F.F64.F32 R16, R0 ;  /* 0x0000000000107310 */ /* 0x0008240000201800 */
[----:B0---4-:R-:W-:Y:S05]  /*6a30*/  BRA `(.L_x_6174) ;  /* 0x0000000400147947 */ /* 0x011fea0003800000 */
.L_x_6187:
        /* <DEDUP_REMOVED lines=21> */
.L_x_6192:
[----:B------:R-:W-:Y:S05]  /*6b90*/  BSYNC.RECONVERGENT B0 ;  /* 0x0000000000007941 */ /* 0x000fea0003800200 */
.L_x_6191:
[----:B------:R-:W-:Y:S01]  /*6ba0*/  IMAD.SHL.U32 R0, R0, 0x200000, RZ ;  /* 0x0020000000007824 */ /* 0x000fe200078e00ff */
[----:B------:R-:W-:-:S04]  /*6bb0*/  LEA R2, R2, 0x37800000, 0x17 ;  /* 0x3780000002027811 */ /* 0x000fc800078eb8ff */
[----:B------:R-:W-:-:S05]  /*6bc0*/  LOP3.LUT R0, R2, R0, R7, 0xfe, !PT ;  /* 0x0000000002007212 */ /* 0x000fca00078efe07 */
[----:B------:R-:W-:-:S04]  /*6bd0*/  FMUL.FTZ R0, R0, 1 ;  /* 0x3f80000000007820 */ /* 0x000fc80000410000 */
[----:B------:R4:W0:Y:S02]  /*6be0*/  F2F.F64.F32 R16, R0 ;  /* 0x0000000000107310 */ /* 0x0008240000201800 */
[----:B0---4-:R-:W-:Y:S05]  /*6bf0*/  BRA `(.L_x_6174) ;  /* 0x0000000000a47947 */ /* 0x011fea0003800000 */
.L_x_6186:
[----:B------:R-:W-:-:S09]  /*6c00*/  UISETP.NE.AND UP0, UPT, UR4, 0x1c, UPT ;  /* 0x0000001c0400788c */ /* 0x000fd2000bf05270 */
[----:B------:R-:W-:Y:S05]  /*6c10*/  BRA.U !UP0, `(.L_x_6193) ;  /* 0x0000000108947547 */ /* 0x000fea000b800000 */
[----:B------:R-:W-:-:S09]  /*6c20*/  UISETP.NE.AND UP0, UPT, UR4, 0x1d, UPT ;  /* 0x0000001d0400788c */ /* 0x000fd2000bf05270 */
[----:B------:R-:W-:Y:S05]  /*6c30*/  BRA.U !UP0, `(.L_x_6194) ;  /* 0x0000000108807547 */ /* 0x000fea000b800000 */
[----:B------:R-:W-:-:S09]  /*6c40*/  UISETP.NE.AND UP0, UPT, UR4, 0x2c, UPT ;  /* 0x0000002c0400788c */ /* 0x000fd2000bf05270 */
[----:B------:R-:W-:Y:S05]  /*6c50*/  BRA.U UP0, `(.L_x_6173) ;  /* 0x0000000100307547 */ /* 0x000fea000b800000 */
[----:B------:R-:W2:Y:S01]  /*6c60*/  LDG.E.U8 R0, desc[UR36][R2.64] ;  /* 0x0000002402007981 */ /* 0x000ea2000c1e1100 */
[----:B------:R-:W-:Y:S02]  /*6c70*/  HFMA2 R16, -RZ, RZ, 0, 0 ;  /* 0x00000000ff107431 */ /* 0x000fe400000001ff */
[----:B------:R-:W-:Y:S01]  /*6c80*/  IMAD.MOV.U32 R17, RZ, RZ, 0x38000000 ;  /* 0x38000000ff117424 */ /* 0x000fe200078e00ff */
[----:B--2---:R-:W-:-:S13]  /*6c90*/  ISETP.NE.AND P0, PT, R0, RZ, PT ;  /* 0x000000ff0000720c */ /* 0x004fda0003f05270 */
[----:B------:R-:W-:Y:S05]  /*6ca0*/  @!P0 BRA `(.L_x_6174) ;  /* 0x0000000000788947 */ /* 0x000fea0003800000 */
[----:B------:R-:W-:-:S13]  /*6cb0*/  ISETP.NE.AND P0, PT, R0, 0xff, PT ;  /* 0x000000ff0000780c */ /* 0x000fda0003f05270 */
[----:B------:R-:W-:Y:S01]  /*6cc0*/  @P0 SHF.L.U32 R0, R0, 0x17, RZ ;  /* 0x0000001700000819 */ /* 0x000fe200000006ff */
[----:B------:R-:W-:Y:S01]  /*6cd0*/  @!P0 IMAD.MOV.U32 R16, RZ, RZ, 0x20000000 ;  /* 0x20000000ff108424 */ /* 0x000fe200078e00ff */
[----:B------:R-:W-:-:S03]  /*6ce0*/  @!P0 MOV R17, 0x7ff80000 ;  /* 0x7ff8000000118802 */ /* 0x000fc60000000f00 */
[----:B------:R-:W-:-:S04]  /*6cf0*/  @P0 FMUL.FTZ R0, R0, 1 ;  /* 0x3f80000000000820 */ /* 0x000fc80000410000 */
[----:B------:R2:W3:Y:S02]  /*6d00*/  @P0 F2F.F64.F32 R16, R0 ;  /* 0x0000000000100310 */ /* 0x0004e40000201800 */
[----:B--23--:R-:W-:Y:S05]  /*6d10*/  BRA `(.L_x_6174) ;  /* 0x00000000005c7947 */ /* 0x00cfea0003800000 */
.L_x_6173:
        /* <DEDUP_REMOVED lines=10> */
[----:B-1----:R-:W-:Y:S01]  /*6dc0*/  IMAD.U32 R6, RZ, RZ, UR6 ;  /* 0x00000006ff067e24 */ /* 0x002fe2000f8e00ff */
[----:B------:R-:W-:Y:S01]  /*6dd0*/  MOV R7, UR7 ;  /* 0x0000000700077c02 */ /* 0x000fe20008000f00 */
[----:B---3--:R-:W-:Y:S01]  /*6de0*/  IMAD.U32 R10, RZ, RZ, UR8 ;  /* 0x00000008ff0a7e24 */ /* 0x008fe2000f8e00ff */
[----:B------:R-:W-:-:S07]  /*6df0*/  MOV R11, UR9 ;  /* 0x00000009000b7c02 */ /* 0x000fce0008000f00 */
[----:B------:R-:W-:-:S07]  /*6e00*/  LEPC R20, `(.L_x_6195) ;  /* 0x000000001014794e */ /* 0x000fce0000000000 */
[----:B--2---:R-:W-:Y:S05]  /*6e10*/  CALL.ABS.NOINC R2 ;  /* 0x0000000002007343 */ /* 0x004fea0003c00000 */
.L_x_6195:
[----:B------:R-:W-:Y:S01]  /*6e20*/  CS2R R16, SRZ ;  /* 0x0000000000107805 */ /* 0x000fe2000001ff00 */
[----:B------:R-:W-:Y:S06]  /*6e30*/  BRA `(.L_x_6174) ;  /* 0x0000000000147947 */ /* 0x000fec0003800000 */
.L_x_6194:
[----:B------:R-:W2:Y:S02]  /*6e40*/  LDG.E.64 R16, desc[UR36][R2.64] ;  /* 0x0000002402107981 */ /* 0x000ea4000c1e1b00 */
[----:B--2---:R-:W2:Y:S02]  /*6e50*/  I2F.F64.U64 R16, R16 ;  /* 0x0000001000107312 */ /* 0x004ea40000301800 */
[----:B--2---:R-:W-:Y:S05]  /*6e60*/  BRA `(.L_x_6174) ;  /* 0x0000000000087947 */ /* 0x004fea0003800000 */
.L_x_6193:
[----:B------:R-:W2:Y:S02]  /*6e70*/  LDG.E R2, desc[UR36][R2.64] ;  /* 0x0000002402027981 */ /* 0x000ea4000c1e1900 */
[----:B--2---:R2:W3:Y:S02]  /*6e80*/  I2F.F64.U32 R16, R2 ;  /* 0x0000000200107312 */ /* 0x0044e40000201800 */
.L_x_6174:
[----:B------:R-:W-:Y:S05]  /*6e90*/  BSYNC.RECONVERGENT B6 ;  /* 0x0000000000067941 */ /* 0x000fea0003800200 */
.L_x_6168:
        /* <DEDUP_REMOVED lines=15> */
[----:B012---:R-:W2:Y:S02]  /*6f90*/  LDG.E.S8 R2, desc[UR36][R22.64] ;  /* 0x0000002416027981 */ /* 0x007ea4000c1e1300 */
[----:B--2---:R-:W0:Y:S02]  /*6fa0*/  I2F.F64.S16 R2, R2 ;  /* 0x0000000200027312 */ /* 0x004e240000101c00 */
[----:B0-----:R-:W-:Y:S01]  /*6fb0*/  IMAD.MOV.U32 R5, RZ, RZ, R3 ;  /* 0x000000ffff057224 */ /* 0x001fe200078e0003 */
[----:B------:R-:W-:Y:S06]  /*6fc0*/  BRA `(.L_x_6202) ;  /* 0x0000000c009c7947 */ /* 0x000fec0003800000 */
.L_x_6200:
[----:B012---:R-:W2:Y:S02]  /*6fd0*/  LDG.E.U8 R2, desc[UR36][R22.64] ;  /* 0x0000002416027981 */ /* 0x007ea4000c1e1100 */
[----:B--2---:R-:W0:Y:S02]  /*6fe0*/  I2F.F64.U16 R2, R2 ;  /* 0x0000000200027312 */ /* 0x004e240000101800 */
[----:B0-----:R-:W-:Y:S01]  /*6ff0*/  MOV R5, R3 ;  /* 0x0000000300057202 */ /* 0x001fe20000000f00 */
[----:B------:R-:W-:Y:S06]  /*7000*/  BRA `(.L_x_6202) ;  /* 0x0000000c008c7947 */ /* 0x000fec0003800000 */
.L_x_6199:
[----:B------:R-:W-:-:S09]  /*7010*/  UISETP.NE.AND UP0, UPT, UR4, 0x2, UPT ;  /* 0x000000020400788c */ /* 0x000fd2000bf05270 */
[----:B------:R-:W-:Y:S05]  /*7020*/  BRA.U !UP0, `(.L_x_6203) ;  /* 0x0000000108307547 */ /* 0x000fea000b800000 */
[----:B------:R-:W-:-:S09]  /*7030*/  UISETP.NE.AND UP0, UPT, UR4, 0x3, UPT ;  /* 0x000000030400788c */ /* 0x000fd2000bf05270 */
[----:B------:R-:W-:Y:S05]  /*7040*/  BRA.U !UP0, `(.L_x_6204) ;  /* 0x0000000108187547 */ /* 0x000fea000b800000 */
[----:B------:R-:W-:-:S09]  /*7050*/  UISETP.NE.AND UP0, UPT, UR4, 0x4, UPT ;  /* 0x000000040400788c */ /* 0x000fd2000bf05270 */
[----:B------:R-:W-:Y:S05]  /*7060*/  BRA.U UP0, `(.L_x_6201) ;  /* 0x0000000d00107547 */ /* 0x000fea000b800000 */
[----:B012---:R-:W2:Y:S02]  /*7070*/  LDG.E.64 R2, desc[UR36][R22.64] ;  /* 0x0000002416027981 */ /* 0x007ea4000c1e1b00 */
[----:B--2---:R-:W0:Y:S02]  /*7080*/  I2F.F64.S64 R2, R2 ;  /* 0x0000000200027312 */ /* 0x004e240000301c00 */
[----:B0-----:R-:W-:Y:S01]  /*7090*/  IMAD.MOV.U32 R5, RZ, RZ, R3 ;  /* 0x000000ffff057224 */ /* 0x001fe200078e0003 */
[----:B------:R-:W-:Y:S06]  /*70a0*/  BRA `(.L_x_6202) ;  /* 0x0000000c00647947 */ /* 0x000fec0003800000 */
.L_x_6204:
[----:B012---:R-:W2:Y:S02]  /*70b0*/  LDG.E R2, desc[UR36][R22.64] ;  /* 0x0000002416027981 */ /* 0x007ea4000c1e1900 */
[----:B--2---:R-:W0:Y:S02]  /*70c0*/  I2F.F64 R2, R2 ;  /* 0x0000000200027312 */ /* 0x004e240000201c00 */
[----:B0-----:R-:W-:Y:S01]  /*70d0*/  MOV R5, R3 ;  /* 0x0000000300057202 */ /* 0x001fe20000000f00 */
[----:B------:R-:W-:Y:S06]  /*70e0*/  BRA `(.L_x_6202) ;  /* 0x0000000c00547947 */ /* 0x000fec0003800000 */
.L_x_6203:
[----:B012---:R-:W2:Y:S02]  /*70f0*/  LDG.E.U16 R2, desc[UR36][R22.64] ;  /* 0x0000002416027981 */ /* 0x007ea4000c1e1500 */
[----:B--2---:R-:W0:Y:S02]  /*7100*/  I2F.F64.S16 R2, R2 ;  /* 0x0000000200027312 */ /* 0x004e240000101c00 */
[----:B0-----:R-:W-:Y:S01]  /*7110*/  IMAD.MOV.U32 R5, RZ, RZ, R3 ;  /* 0x000000ffff057224 */ /* 0x001fe200078e0003 */
[----:B------:R-:W-:Y:S06]  /*7120*/  BRA `(.L_x_6202) ;  /* 0x0000000c00447947 */ /* 0x000fec0003800000 */
.L_x_6198:
[----:B------:R-:W-:-:S09]  /*7130*/  UISETP.GT.AND UP0, UPT, UR4, 0x6, UPT ;  /* 0x000000060400788c */ /* 0x000fd2000bf04270 */
[----:B------:R-:W-:Y:S05]  /*7140*/  BRA.U UP0, `(.L_x_6205) ;  /* 0x00000001003c7547 */ /* 0x000fea000b800000 */
[----:B------:R-:W-:-:S09]  /*7150*/  UISETP.NE.AND UP0, UPT, UR4, 0x5, UPT ;  /* 0x000000050400788c */ /* 0x000fd2000bf05270 */
[----:B------:R-:W-:Y:S05]  /*7160*/  BRA.U !UP0, `(.L_x_6206) ;  /* 0x00000001081c7547 */ /* 0x000fea000b800000 */
[----:B------:R-:W-:-:S09]  /*7170*/  UISETP.NE.AND UP0, UPT, UR4, 0x6, UPT ;  /* 0x000000060400788c */ /* 0x000fd2000bf05270 */
[----:B------:R-:W-:Y:S05]  /*7180*/  BRA.U UP0, `(.L_x_6201) ;  /* 0x0000000900c87547 */ /* 0x000fea000b800000 */
[----:B012---:R-:W2:Y:S02]  /*7190*/  LDG.E R2, desc[UR36][R22.64] ;  /* 0x0000002416027981 */ /* 0x007ea4000c1e1900 */
[----:B--2---:R-:W-:-:S06]  /*71a0*/  FMUL.FTZ R2, R2, 1 ;  /* 0x3f80000002027820 */ /* 0x004fcc0000410000 */
[----:B------:R-:W0:Y:S02]  /*71b0*/  F2F.F64.F32 R2, R2 ;  /* 0x0000000200027310 */ /* 0x000e240000201800 */
[----:B0-----:R-:W-:Y:S01]  /*71c0*/  MOV R5, R3 ;  /* 0x0000000300057202 */ /* 0x001fe20000000f00 */
[----:B------:R-:W-:Y:S06]  /*71d0*/  BRA `(.L_x_6202) ;  /* 0x0000000c00187947 */ /* 0x000fec0003800000 */
.L_x_6206:
[----:B------:R-:W4:Y:S02]  /*71e0*/  LDG.E.U16 R0, desc[UR36][R22.64] ;  /* 0x0000002416007981 */ /* 0x000f24000c1e1500 */
[----:B----4-:R-:W-:-:S05]  /*71f0*/  HADD2.F32 R0, -RZ, R0.H0_H0 ;  /* 0x20000000ff007230 */ /* 0x010fca0000004100 */
[----:B------:R-:W-:-:S04]  /*7200*/  FMUL.FTZ R0, R0, 1 ;  /* 0x3f80000000007820 */ /* 0x000fc80000410000 */
[----:B012---:R-:W0:Y:S02]  /*7210*/  F2F.F64.F32 R2, R0 ;  /* 0x0000000000027310 */ /* 0x007e240000201800 */
[----:B0-----:R-:W-:Y:S01]  /*7220*/  IMAD.MOV.U32 R5, RZ, RZ, R3 ;  /* 0x000000ffff057224 */ /* 0x001fe200078e0003 */
[----:B------:R-:W-:Y:S06]  /*7230*/  BRA `(.L_x_6202) ;  /* 0x0000000c00007947 */ /* 0x000fec0003800000 */
.L_x_6205:
[----:B------:R-:W-:-:S09]  /*7240*/  UISETP.NE.AND UP0, UPT, UR4, 0x7, UPT ;  /* 0x000000070400788c */ /* 0x000fd2000bf05270 */
[----:B------:R-:W-:Y:S05]  /*7250*/  BRA.U !UP0, `(.L_x_6207) ;  /* 0x00000001083c7547 */ /* 0x000fea000b800000 */
[----:B------:R-:W-:-:S09]  /*7260*/  UISETP.NE.AND UP0, UPT, UR4, 0x8, UPT ;  /* 0x000000080400788c */ /* 0x000fd2000bf05270 */
[----:B------:R-:W-:Y:S05]  /*7270*/  BRA.U !UP0, `(.L_x_6208) ;  /* 0x00000001081c7547 */ /* 0x000fea000b800000 */
[----:B------:R-:W-:-:S09]  /*7280*/  UISETP.NE.AND UP0, UPT, UR4, 0x9, UPT ;  /* 0x000000090400788c */ /* 0x000fd2000bf05270 */
[----:B------:R-:W-:Y:S05]  /*7290*/  BRA.U UP0, `(.L_x_6201) ;  /* 0x0000000900847547 */ /* 0x000fea000b800000 */
[----:B------:R-:W0:Y:S02]  /*72a0*/  LDG.E R22, desc[UR36][R22.64] ;  /* 0x0000002416167981 */ /* 0x000e24000c1e1900 */
[----:B012---:R-:W-:-:S06]  /*72b0*/  FMUL.FTZ R2, R22, 1 ;  /* 0x3f80000016027820 */ /* 0x007fcc0000410000 */
[----:B------:R-:W0:Y:S02]  /*72c0*/  F2F.F64.F32 R2, R2 ;  /* 0x0000000200027310 */ /* 0x000e240000201800 */
[----:B0-----:R-:W-:Y:S01]  /*72d0*/  MOV R5, R3 ;  /* 0x0000000300057202 */ /* 0x001fe20000000f00 */
[----:B------:R-:W-:Y:S06]  /*72e0*/  BRA `(.L_x_6202) ;  /* 0x0000000800d47947 */ /* 0x000fec0003800000 */
.L_x_6208:
[----:B------:R-:W4:Y:S02]  /*72f0*/  LDG.E.U16 R22, desc[UR36][R22.64] ;  /* 0x0000002416167981 */ /* 0x000f24000c1e1500 */
[----:B----4-:R-:W-:-:S05]  /*7300*/  HADD2.F32 R0, -RZ, R22.H0_H0 ;  /* 0x20000016ff007230 */ /* 0x010fca0000004100 */
[----:B------:R-:W-:-:S04]  /*7310*/  FMUL.FTZ R0, R0, 1 ;  /* 0x3f80000000007820 */ /* 0x000fc80000410000 */
[----:B012---:R-:W0:Y:S02]  /*7320*/  F2F.F64.F32 R2, R0 ;  /* 0x0000000000027310 */ /* 0x007e240000201800 */
[----:B0-----:R-:W-:Y:S01]  /*7330*/  IMAD.MOV.U32 R5, RZ, RZ, R3 ;  /* 0x000000ffff057224 */ /* 0x001fe200078e0003 */
[----:B------:R-:W-:Y:S06]  /*7340*/  BRA `(.L_x_6202) ;  /* 0x0000000800bc7947 */ /* 0x000fec0003800000 */
.L_x_6207:
[----:B------:R4:W5:Y:S01]  /*7350*/  LDG.E R5, desc[UR36][R22.64+0x4] ;  /* 0x0000042416057981 */ /* 0x000962000c1e1900 */
[----:B------:R-:W-:Y:S05]  /*7360*/  BRA `(.L_x_6202) ;  /* 0x0000000800b47947 */ /* 0x000fea0003800000 */
.L_x_6197:
        /* <DEDUP_REMOVED lines=12> */
.L_x_6211:
[----:B------:R4:W5:Y:S01]  /*7430*/  LDG.E R5, desc[UR36][R22.64+0x4] ;  /* 0x0000042416057981 */ /* 0x000962000c1e1900 */
[----:B------:R-:W-:Y:S05]  /*7440*/  BRA `(.L_x_6202) ;  /* 0x00000008007c7947 */ /* 0x000fea0003800000 */
.L_x_6210:
        /* <DEDUP_REMOVED lines=8> */
[----:B----4-:R-:W-:-:S04]  /*74d0*/  SHF.L.U32 R0, R0, 0x18, RZ ;  /* 0x0000001800007819 */ /* 0x010fc800000006ff */
[C---:B012---:R-:W-:Y:S02]  /*74e0*/  LOP3.LUT R2, R0.reuse, 0x7f000000, RZ, 0xc0, !PT ;  /* 0x7f00000000027812 */ /* 0x047fe400078ec0ff */
        /* <DEDUP_REMOVED lines=14> */
[----:B------:R-:W-:-:S06]  /*75d0*/  FMUL.FTZ R3, R3, 1 ;  /* 0x3f80000003037820 */ /* 0x000fcc0000410000 */
[----:B------:R-:W0:Y:S02]  /*75e0*/  F2F.F64.F32 R2, R3 ;  /* 0x0000000300027310 */ /* 0x000e240000201800 */
[----:B0-----:R-:W-:Y:S01]  /*75f0*/  IMAD.MOV.U32 R5, RZ, RZ, R3 ;  /* 0x000000ffff057224 */ /* 0x001fe200078e0003 */
[----:B------:R-:W-:Y:S06]  /*7600*/  BRA `(.L_x_6202) ;  /* 0x00000008000c7947 */ /* 0x000fec0003800000 */
.L_x_6213:
[----:B01----:R-:W4:Y:S02]  /*7610*/  LDG.E.U8 R3, desc[UR36][R22.64] ;  /* 0x0000002416037981 */ /* 0x003f24000c1e1100 */
[C---:B----4-:R-:W-:Y:S01]  /*7620*/  SHF.L.U32 R0, R3.reuse, 0x19, RZ ;  /* 0x0000001903007819 */ /* 0x050fe200000006ff */
[----:B------:R-:W-:-:S03]  /*7630*/  IMAD.SHL.U32 R3, R3, 0x100, RZ ;  /* 0x0000010003037824 */ /* 0x000fc600078e00ff */
[----:B------:R-:W-:-:S13]  /*7640*/  ISETP.GE.U32.AND P0, PT, R0, 0x8000000, PT ;  /* 0x080000000000780c */ /* 0x000fda0003f06070 */
[C---:B--2---:R-:W-:Y:S02]  /*7650*/  @!P0 LOP3.LUT R2, R3.reuse, 0x7f00, RZ, 0xc0, !PT ;  /* 0x00007f0003028812 */ /* 0x044fe400078ec0ff */
[----:B------:R-:W-:Y:S02]  /*7660*/  @P0 LEA.HI R0, R0, 0x70000000, RZ, 0x1c ;  /* 0x7000000000000811 */ /* 0x000fe400078fe0ff */
[----:B------:R-:W-:Y:S02]  /*7670*/  @!P0 LOP3.LUT R2, R2, 0x3f000000, RZ, 0xfc, !PT ;  /* 0x3f00000002028812 */ /* 0x000fe400078efcff */
[----:B------:R-:W-:Y:S01]  /*7680*/  PRMT R3, R3, 0x9910, RZ ;  /* 0x0000991003037816 */ /* 0x000fe200000000ff */
[----:B------:R-:W-:Y:S02]  /*7690*/  @P0 FMUL.FTZ R0, R0, 1.9259299443872358531e-34 ;  /* 0x0780000000000820 */ /* 0x000fe40000410000 */
[----:B------:R-:W-:-:S05]  /*76a0*/  @!P0 FADD.FTZ R0, R2, -0.5 ;  /* 0xbf00000002008421 */ /* 0x000fca0000010000 */
[----:B------:R-:W-:-:S05]  /*76b0*/  LOP3.LUT R0, R0, 0x80000000, R3, 0xf8, !PT ;  /* 0x8000000000007812 */ /* 0x000fca00078ef803 */
[----:B------:R-:W-:-:S04]  /*76c0*/  FMUL.FTZ R0, R0, 1 ;  /* 0x3f80000000007820 */ /* 0x000fc80000410000 */
[----:B------:R-:W0:Y:S02]  /*76d0*/  F2F.F64.F32 R2, R0 ;  /* 0x0000000000027310 */ /* 0x000e240000201800 */
[----:B0-----:R-:W-:Y:S01]  /*76e0*/  MOV R5, R3 ;  /* 0x0000000300057202 */ /* 0x001fe20000000f00 */
[----:B------:R-:W-:Y:S06]  /*76f0*/  BRA `(.L_x_6202) ;  /* 0x0000000400d07947 */ /* 0x000fec0003800000 */
.L_x_6212:
[----:B------:R-:W4:Y:S02]  /*7700*/  LDG.E.U16 R0, desc[UR36][R22.64] ;  /* 0x0000002416007981 */ /* 0x000f24000c1e1500 */
[----:B----4-:R-:W-:-:S04]  /*7710*/  IMAD.U32 R0, R0, 0x10000, RZ ;  /* 0x0001000000007824 */ /* 0x010fc800078e00ff */
[----:B------:R-:W-:-:S04]  /*7720*/  FMUL.FTZ R0, R0, 1 ;  /* 0x3f80000000007820 */ /* 0x000fc80000410000 */
[----:B012---:R-:W0:Y:S02]  /*7730*/  F2F.F64.F32 R2, R0 ;  /* 0x0000000000027310 */ /* 0x007e240000201800 */
[----:B0-----:R-:W-:Y:S01]  /*7740*/  MOV R5, R3 ;  /* 0x0000000300057202 */ /* 0x001fe20000000f00 */
[----:B------:R-:W-:Y:S06]  /*7750*/  BRA `(.L_x_6202) ;  /* 0x0000000400b87947 */ /* 0x000fec0003800000 */
.L_x_6209:
        /* <DEDUP_REMOVED lines=8> */
[----:B012---:R-:W2:Y:S02]  /*77e0*/  LDG.E.U16 R2, desc[UR36][R22.64] ;  /* 0x0000002416027981 */ /* 0x007ea4000c1e1500 */
[----:B--2---:R-:W0:Y:S02]  /*77f0*/  I2F.F64.U16 R2, R2 ;  /* 0x0000000200027312 */ /* 0x004e240000101800 */
[----:B0-----:R-:W-:Y:S01]  /*7800*/  IMAD.MOV.U32 R5, RZ, RZ, R3 ;  /* 0x000000ffff057224 */ /* 0x001fe200078e0003 */
[----:B------:R-:W-:Y:S06]  /*7810*/  BRA `(.L_x_6202) ;  /* 0x0000000400887947 */ /* 0x000fec0003800000 */
.L_x_6216:
        /* <DEDUP_REMOVED lines=9> */
[----:B012---:R-:W-:Y:S02]  /*78b0*/  LOP3.LUT P0, R2, R0, 0xf, RZ, 0xc0, !PT ;  /* 0x0000000f00027812 */ /* 0x007fe4000780c0ff */
        /* <DEDUP_REMOVED lines=10> */
.L_x_6218:
[----:B------:R-:W-:Y:S05]  /*7960*/  BSYNC.RECONVERGENT B0 ;  /* 0x0000000000007941 */ /* 0x000fea0003800200 */
.L_x_6217:
[----:B------:R-:W-:Y:S02]  /*7970*/  SHF.L.U32 R0, R0, 0x14, RZ ;  /* 0x0000001400007819 */ /* 0x000fe400000006ff */
[----:B------:R-:W-:-:S04]  /*7980*/  LEA R2, R2, 0x3b800000, 0x17 ;  /* 0x3b80000002027811 */ /* 0x000fc800078eb8ff */
[----:B------:R-:W-:-:S05]  /*7990*/  LOP3.LUT R0, R2, R0, R7, 0xfe, !PT ;  /* 0x0000000002007212 */ /* 0x000fca00078efe07 */
[----:B------:R-:W-:-:S04]  /*79a0*/  FMUL.FTZ R0, R0, 1 ;  /* 0x3f80000000007820 */ /* 0x000fc80000410000 */
[----:B------:R-:W0:Y:S02]  /*79b0*/  F2F.F64.F32 R2, R0 ;  /* 0x0000000000027310 */ /* 0x000e240000201800 */
[----:B0-----:R-:W-:Y:S01]  /*79c0*/  IMAD.MOV.U32 R5, RZ, RZ, R3 ;  /* 0x000000ffff057224 */ /* 0x001fe200078e0003 */
[----:B------:R-:W-:Y:S06]  /*79d0*/  BRA `(.L_x_6202) ;  /* 0x0000000400187947 */ /* 0x000fec0003800000 */
.L_x_6215:
        /* <DEDUP_REMOVED lines=20> */
.L_x_6220:
[----:B------:R-:W-:Y:S05]  /*7b20*/  BSYNC.RECONVERGENT B0 ;  /* 0x0000000000007941 */ /* 0x000fea0003800200 */
.L_x_6219:
[----:B------:R-:W-:Y:S02]  /*7b30*/  SHF.L.U32 R0, R0, 0x15, RZ ;  /* 0x0000001500007819 */ /* 0x000fe400000006ff */
[----:B------:R-:W-:-:S04]  /*7b40*/  LEA R2, R2, 0x37800000, 0x17 ;  /* 0x3780000002027811 */ /* 0x000fc800078eb8ff */
[----:B------:R-:W-:-:S05]  /*7b50*/  LOP3.LUT R0, R2, R0, R7, 0xfe, !PT ;  /* 0x0000000002007212 */ /* 0x000fca00078efe07 */
[----:B------:R-:W-:-:S04]  /*7b60*/  FMUL.FTZ R0, R0, 1 ;  /* 0x3f80000000007820 */ /* 0x000fc80000410000 */
[----:B------:R-:W0:Y:S02]  /*7b70*/  F2F.F64.F32 R2, R0 ;  /* 0x0000000000027310 */ /* 0x000e240000201800 */
[----:B0-----:R-:W-:Y:S01]  /*7b80*/  IMAD.MOV.U32 R5, RZ, RZ, R3 ;  /* 0x000000ffff057224 */ /* 0x001fe200078e0003 */
[----:B------:R-:W-:Y:S06]  /*7b90*/  BRA `(.L_x_6202) ;  /* 0x0000000000a87947 */ /* 0x000fec0003800000 */
.L_x_6214:
[----:B------:R-:W-:-:S09]  /*7ba0*/  UISETP.NE.AND UP0, UPT, UR4, 0x1c, UPT ;  /* 0x0000001c0400788c */ /* 0x000fd2000bf05270 */
[----:B------:R-:W-:Y:S05]  /*7bb0*/  BRA.U !UP0, `(.L_x_6221) ;  /* 0x0000000108947547 */ /* 0x000fea000b800000 */
[----:B------:R-:W-:-:S09]  /*7bc0*/  UISETP.NE.AND UP0, UPT, UR4, 0x1d, UPT ;  /* 0x0000001d0400788c */ /* 0x000fd2000bf05270 */
[----:B------:R-:W-:Y:S05]  /*7bd0*/  BRA.U !UP0, `(.L_x_6222) ;  /* 0x00000001087c7547 */ /* 0x000fea000b800000 */
[----:B------:R-:W-:-:S09]  /*7be0*/  UISETP.NE.AND UP0, UPT, UR4, 0x2c, UPT ;  /* 0x0000002c0400788c */ /* 0x000fd2000bf05270 */
[----:B------:R-:W-:Y:S05]  /*7bf0*/  BRA.U UP0, `(.L_x_6201) ;  /* 0x00000001002c7547 */ /* 0x000fea000b800000 */
[----:B------:R-:W4:Y:S01]  /*7c00*/  LDG.E.U8 R0, desc[UR36][R22.64] ;  /* 0x0000002416007981 */ /* 0x000f22000c1e1100 */
[----:B------:R-:W-:Y:S01]  /*7c10*/  HFMA2 R5, -RZ, RZ, 0.5, 0 ;  /* 0x38000000ff057431 */ /* 0x000fe200000001ff */
[----:B----4-:R-:W-:-:S13]  /*7c20*/  ISETP.NE.AND P0, PT, R0, RZ, PT ;  /* 0x000000ff0000720c */ /* 0x010fda0003f05270 */
[----:B------:R-:W-:Y:S05]  /*7c30*/  @!P0 BRA `(.L_x_6202) ;  /* 0x0000000000808947 */ /* 0x000fea0003800000 */
[----:B------:R-:W-:-:S13]  /*7c40*/  ISETP.NE.AND P0, PT, R0, 0xff, PT ;  /* 0x000000ff0000780c */ /* 0x000fda0003f05270 */
[----:B------:R-:W-:Y:S01]  /*7c50*/  @P0 IMAD.SHL.U32 R0, R0, 0x800000, RZ ;  /* 0x0080000000000824 */ /* 0x000fe200078e00ff */
[----:B------:R-:W-:-:S03]  /*7c60*/  @!P0 MOV R5, 0x7ff80000 ;  /* 0x7ff8000000058802 */ /* 0x000fc60000000f00 */
[----:B------:R-:W-:-:S04]  /*7c70*/  @P0 FMUL.FTZ R0, R0, 1 ;  /* 0x3f80000000000820 */ /* 0x000fc80000410000 */
[----:B012---:R-:W0:Y:S02]  /*7c80*/  @P0 F2F.F64.F32 R2, R0 ;  /* 0x0000000000020310 */ /* 0x007e240000201800 */
[----:B0-----:R-:W-:Y:S01]  /*7c90*/  @P0 IMAD.MOV.U32 R5, RZ, RZ, R3 ;  /* 0x000000ffff050224 */ /* 0x001fe200078e0003 */
[----:B------:R-:W-:Y:S06]  /*7ca0*/  BRA `(.L_x_6202) ;  /* 0x0000000000647947 */ /* 0x000fec0003800000 */
.L_x_6201:
[----:B012---:R-:W-:Y:S01]  /*7cb0*/  MOV R2, 0x0 ;  /* 0x0000000000027802 */ /* 0x007fe20000000f00 */
[----:B------:R-:W0:Y:S01]  /*7cc0*/  LDCU.64 UR4, c[0x4][0x128] ;  /* 0x01002500ff0477ac */ /* 0x000e220008000a00 */
[----:B------:R-:W-:Y:S02]  /*7cd0*/  HFMA2 R8, -RZ, RZ, 0, 4.64916229248046875e-06 ;  /* 0x0000004eff087431 */ /* 0x000fe400000001ff */
[----:B------:R-:W-:Y:S01]  /*7ce0*/  IMAD.MOV.U32 R12, RZ, RZ, 0x1 ;  /* 0x00000001ff0c7424 */ /* 0x000fe200078e00ff */
[----:B------:R-:W-:Y:S01]  /*7cf0*/  MOV R13, RZ ;  /* 0x000000ff000d7202 */ /* 0x000fe20000000f00 */
[----:B------:R-:W1:Y:S01]  /*7d00*/  LDCU.64 UR6, c[0x4][0x130] ;  /* 0x01002600ff0677ac */ /* 0x000e620008000a00 */
[----:B------:R-:W2:Y:S01]  /*7d10*/  LDC.64 R2, c[0x4][R2] ;  /* 0x0100000002027b82 */ /* 0x000ea20000000a00 */
[----:B------:R-:W4:Y:S01]  /*7d20*/  LDCU.64 UR8, c[0x4][0x8] ;  /* 0x01000100ff0877ac */ /* 0x000f220008000a00 */
[----:B0-----:R-:W-:Y:S01]  /*7d30*/  MOV R4, UR4 ;  /* 0x0000000400047c02 */ /* 0x001fe20008000f00 */
[----:B------:R-:W-:Y:S01]  /*7d40*/  IMAD.U32 R5, RZ, RZ, UR5 ;  /* 0x00000005ff057e24 */ /* 0x000fe2000f8e00ff */
[----:B-1----:R-:W-:Y:S01]  /*7d50*/  MOV R6, UR6 ;  /* 0x0000000600067c02 */ /* 0x002fe20008000f00 */
[----:B------:R-:W-:Y:S01]  /*7d60*/  IMAD.U32 R7, RZ, RZ, UR7 ;  /* 0x00000007ff077e24 */ /* 0x000fe2000f8e00ff */
[----:B----4-:R-:W-:Y:S01]  /*7d70*/  MOV R10, UR8 ;  /* 0x00000008000a7c02 */ /* 0x010fe20008000f00 */
[----:B------:R-:W-:-:S07]  /*7d80*/  IMAD.U32 R11, RZ, RZ, UR9 ;  /* 0x00000009ff0b7e24 */ /* 0x000fce000f8e00ff */
[----:B------:R-:W-:-:S07]  /*7d90*/  LEPC R20, `(.L_x_6223) ;  /* 0x000000001014794e */ /* 0x000fce0000000000 */
[----:B--23-5:R-:W-:Y:S05]  /*7da0*/  CALL.ABS.NOINC R2 ;  /* 0x0000000002007343 */ /* 0x02cfea0003c00000 */
.L_x_6223:
[----:B------:R-:W-:Y:S01]  /*7db0*/  IMAD.MOV.U32 R5, RZ, RZ, RZ ;  /* 0x000000ffff057224 */ /* 0x000fe200078e00ff */
[----:B------:R-:W-:Y:S06]  /*7dc0*/  BRA `(.L_x_6202) ;  /* 0x00000000001c7947 */ /* 0x000fec0003800000 */
.L_x_6222:
[----:B012---:R-:W2:Y:S02]  /*7dd0*/  LDG.E.64 R2, desc[UR36][R22.64] ;  /* 0x0000002416027981 */ /* 0x007ea4000c1e1b00 */
[----:B--2---:R-:W0:Y:S02]  /*7de0*/  I2F.F64.U64 R2, R2 ;  /* 0x0000000200027312 */ /* 0x004e240000301800 */
[----:B0-----:R-:W-:Y:S01]  /*7df0*/  MOV R5, R3 ;  /* 0x0000000300057202 */ /* 0x001fe20000000f00 */
[----:B------:R-:W-:Y:S06]  /*7e00*/  BRA `(.L_x_6202) ;  /* 0x00000000000c7947 */ /* 0x000fec0003800000 */
.L_x_6221:
[----:B012---:R-:W2:Y:S02]  /*7e10*/  LDG.E R2, desc[UR36][R22.64] ;  /* 0x0000002416027981 */ /* 0x007ea4000c1e1900 */
[----:B--2---:R-:W0:Y:S02]  /*7e20*/  I2F.F64.U32 R2, R2 ;  /* 0x0000000200027312 */ /* 0x004e240000201800 */
[----:B0-----:R-:W-:-:S07]  /*7e30*/  IMAD.MOV.U32 R5, RZ, RZ, R3 ;  /* 0x000000ffff057224 */ /* 0x001fce00078e0003 */
.L_x_6202:
[----:B------:R-:W-:Y:S05]  /*7e40*/  BSYNC.RECONVERGENT B6 ;  /* 0x0000000000067941 */ /* 0x000fea0003800200 */
.L_x_6196:
[----:B------:R-:W0:Y:S01]  /*7e50*/  LDCU.64 UR6, c[0x0][0x5e8] ;  /* 0x0000bd00ff0677ac */ /* 0x000e220008000a00 */
[----:B---3-5:R-:W-:Y:S01]  /*7e60*/  LOP3.LUT R5, R17, 0x80000000, R5, 0xb8, !PT ;  /* 0x8000000011057812 */ /* 0x028fe200078eb805 */
[----:B------:R-:W-:Y:S01]  /*7e70*/  IMAD.MOV.U32 R4, RZ, RZ, R16 ;  /* 0x000000ffff047224 */ /* 0x000fe200078e0010 */
[----:B------:R-:W-:-:S04]  /*7e80*/  UPRMT UR4, UR43, 0x9910, URZ ;  /* 0x000099102b047896 */ /* 0x000fc800080000ff */
[----:B------:R-:W-:Y:S01]  /*7e90*/  UISETP.GT.AND UP0, UPT, UR4, 0x9, UPT ;  /* 0x000000090400788c */ /* 0x000fe2000bf04270 */
[----:B012---:R-:W-:-:S04]  /*7ea0*/  IADD3 R2, P0, PT, R18, UR6, RZ ;  /* 0x0000000612027c10 */ /* 0x007fc8000ff1e0ff */
        /* <DEDUP_REMOVED lines=13> */
.L_x_6227:
[----:B------:R-:W0:Y:S02]  /*7f80*/  F2I.S64.F64.TRUNC R4, R4 ;  /* 0x0000000400047311 */ /* 0x000e24000030d900 */
[----:B0-----:R-:W-:-:S05]  /*7f90*/  MOV R7, R4 ;  /* 0x0000000400077202 */ /* 0x001fca0000000f00 */
[----:B------:R0:W-:Y:S01]  /*7fa0*/  STG.E.U8 desc[UR36][R2.64], R7 ;  /* 0x0000000702007986 */ /* 0x0001e2000c101124 */
[----:B------:R-:W-:Y:S05]  /*7fb0*/  BRA `(.L_x_6229) ;  /* 0x0000001000807947 */ /* 0x000fea0003800000 */
.L_x_6226:
        /* <DEDUP_REMOVED lines=9> */
.L_x_6231:
[----:B------:R-:W0:Y:S02]  /*8050*/  F2I.F64.TRUNC R5, R4 ;  /* 0x0000000400057311 */ /* 0x000e24000030d100 */
[----:B0-----:R0:W-:Y:S01]  /*8060*/  STG.E desc[UR36][R2.64], R5 ;  /* 0x0000000502007986 */ /* 0x0011e2000c101924 */
[----:B------:R-:W-:Y:S05]  /*8070*/  BRA `(.L_x_6229) ;  /* 0x0000001000507947 */ /* 0x000fea0003800000 */
.L_x_6230:
[----:B------:R-:W0:Y:S02]  /*8080*/  F2I.F64.TRUNC R5, R4 ;  /* 0x0000000400057311 */ /* 0x000e24000030d100 */
[----:B0-----:R0:W-:Y:S01]  /*8090*/  STG.E.U16 desc[UR36][R2.64], R5 ;  /* 0x0000000502007986 */ /* 0x0011e2000c101524 */
[----:B------:R-:W-:Y:S05]  /*80a0*/  BRA `(.L_x_6229) ;  /* 0x0000001000447947 */ /* 0x000fea0003800000 */
.L_x_6225:
        /* <DEDUP_REMOVED lines=17> */
.L_x_6233:
        /* <DEDUP_REMOVED lines=12> */
.L_x_6232:
        /* <DEDUP_REMOVED lines=18> */
.L_x_6235:
        /* <DEDUP_REMOVED lines=13> */
.L_x_6234:
[----:B------:R0:W-:Y:S01]  /*8470*/  STG.E.64 desc[UR36][R2.64], R4 ;  /* 0x0000000402007986 */ /* 0x0001e2000c101b24 */
[----:B------:R-:W-:Y:S05]  /*8480*/  BRA `(.L_x_6229) ;  /* 0x0000000c004c7947 */ /* 0x000fea0003800000 */
.L_x_6224:
        /* <DEDUP_REMOVED lines=13> */
.L_x_6239:
        /* <DEDUP_REMOVED lines=10> */
[----:B------:R-:W-:-:S04]  /*8600*/  MOV R0, 0x80 ;  /* 0x0000008000007802 */ /* 0x000fc80000000f00 */
        /* <DEDUP_REMOVED lines=15> */
.L_x_6242:
[----:B------:R-:W-:-:S04]  /*8700*/  SHF.R.U32.HI R5, RZ, 0x18, R7 ;  /* 0x00000018ff057819 */ /* 0x000fc80000011607 */
[----:B------:R-:W-:-:S07]  /*8710*/  LOP3.LUT R0, R0, 0x80, R5, 0xf8, !PT ;  /* 0x0000008000007812 */ /* 0x000fce00078ef805 */
.L_x_6241:
[----:B------:R-:W-:Y:S05]  /*8720*/  BSYNC.RECONVERGENT B0 ;  /* 0x0000000000007941 */ /* 0x000fea0003800200 */
.L_x_6240:
[----:B------:R0:W-:Y:S01]  /*8730*/  STG.E.U8 desc[UR36][R2.64], R0 ;  /* 0x0000000002007986 */ /* 0x0001e2000c101124 */
[----:B------:R-:W-:Y:S05]  /*8740*/  BRA `(.L_x_6229) ;  /* 0x00000008009c7947 */ /* 0x000fea0003800000 */
.L_x_6238:
        /* <DEDUP_REMOVED lines=26> */
.L_x_6245:
[----:B------:R-:W-:-:S04]  /*88f0*/  SHF.R.U32.HI R5, RZ, 0x18, R7 ;  /* 0x00000018ff057819 */ /* 0x000fc80000011607 */
[----:B------:R-:W-:-:S07]  /*8900*/  LOP3.LUT R0, R0, 0x80, R5, 0xf8, !PT ;  /* 0x0000008000007812 */ /* 0x000fce00078ef805 */
.L_x_6244:
[----:B------:R-:W-:Y:S05]  /*8910*/  BSYNC.RECONVERGENT B0 ;  /* 0x0000000000007941 */ /* 0x000fea0003800200 */
.L_x_6243:
[----:B------:R0:W-:Y:S01]  /*8920*/  STG.E.U8 desc[UR36][R2.64], R0 ;  /* 0x0000000002007986 */ /* 0x0001e2000c101124 */
[----:B------:R-:W-:Y:S05]  /*8930*/  BRA `(.L_x_6229) ;  /* 0x0000000800207947 */ /* 0x000fea0003800000 */
.L_x_6237:
        /* <DEDUP_REMOVED lines=30> */
.L_x_6247:
[----:B------:R-:W0:Y:S02]  /*8b20*/  F2I.U64.F64.TRUNC R4, R4 ;  /* 0x0000000400047311 */ /* 0x000e24000030d800 */
[----:B0-----:R0:W-:Y:S01]  /*8b30*/  STG.E.64 desc[UR36][R2.64], R4 ;  /* 0x0000000402007986 */ /* 0x0011e2000c101b24 */
[----:B------:R-:W-:Y:S05]  /*8b40*/  BRA `(.L_x_6229) ;  /* 0x00000004009c7947 */ /* 0x000fea0003800000 */
.L_x_6246:
[----:B------:R-:W0:Y:S02]  /*8b50*/  F2I.U32.F64.TRUNC R5, R4 ;  /* 0x0000000400057311 */ /* 0x000e24000030d000 */
[----:B0-----:R0:W-:Y:S01]  /*8b60*/  STG.E desc[UR36][R2.64], R5 ;  /* 0x0000000502007986 */ /* 0x0011e2000c101924 */
[----:B------:R-:W-:Y:S05]  /*8b70*/  BRA `(.L_x_6229) ;  /* 0x0000000400907947 */ /* 0x000fea0003800000 */
.L_x_6236:
        /* <DEDUP_REMOVED lines=10> */
.L_x_6249:
[----:B------:R-:W-:-:S05]  /*8c20*/  CS2R R6, SRZ ;  /* 0x0000000000067805 */ /* 0x000fca000001ff00 */
[----:B------:R0:W-:Y:S01]  /*8c30*/  STG.E.128 desc[UR36][R2.64], R4 ;  /* 0x0000000402007986 */ /* 0x0001e2000c101d24 */
[----:B------:R-:W-:Y:S05]  /*8c40*/  BRA `(.L_x_6229) ;  /* 0x00000004005c7947 */ /* 0x000fea0003800000 */
.L_x_6248:
[----:B------:R-:W-:-:S09]  /*8c50*/  UISETP.NE.AND UP0, UPT, UR4, 0xf, UPT ;  /* 0x0000000f0400788c */ /* 0x000fd2000bf05270 */
[----:B------:R-:W-:Y:S05]  /*8c60*/  BRA.U !UP0, `(.L_x_6250) ;  /* 0x0000000508287547 */ /* 0x000fea000b800000 */
[----:B------:R-:W-:-:S09]  /*8c70*/  UISETP.NE.AND UP0, UPT, UR4, 0x17, UPT ;  /* 0x000000170400788c */ /* 0x000fd2000bf05270 */
[----:B------:R-:W-:Y:S05]  /*8c80*/  BRA.U !UP0, `(.L_x_6251) ;  /* 0x0000000108b07547 */ /* 0x000fea000b800000 */
[----:B------:R-:W-:-:S09]  /*8c90*/  UISETP.NE.AND UP0, UPT, UR4, 0x18, UPT ;  /* 0x000000180400788c */ /* 0x000fd2000bf05270 */
[----:B------:R-:W-:Y:S05]  /*8ca0*/  BRA.U !UP0, `(.L_x_6252) ;  /* 0x0000000108447547 */ /* 0x000fea000b800000 */
.L_x_6228:
[----:B------:R-:W-:Y:S01]  /*8cb0*/  MOV R0, 0x0 ;  /* 0x0000000000007802 */ /* 0x000fe20000000f00 */
[----:B------:R-:W0:Y:S01]  /*8cc0*/  LDCU.64 UR4, c[0x4][0x128] ;  /* 0x01002500ff0477ac */ /* 0x000e220008000a00 */
[----:B------:R-:W-:Y:S02]  /*8cd0*/  HFMA2 R8, -RZ, RZ, 0, 6.020069122314453125e-06 ;  /* 0x00000065ff087431 */ /* 0x000fe400000001ff */
[----:B------:R-:W-:Y:S01]  /*8ce0*/  IMAD.MOV.U32 R12, RZ, RZ, 0x1 ;  /* 0x00000001ff0c7424 */ /* 0x000fe200078e00ff */
[----:B------:R1:W2:Y:S01]  /*8cf0*/  LDC.64 R2, c[0x4][R0] ;  /* 0x0100000000027b82 */ /* 0x0002a20000000a00 */
[----:B------:R-:W3:Y:S01]  /*8d00*/  LDCU.64 UR6, c[0x4][0x130] ;  /* 0x01002600ff0677ac */ /* 0x000ee20008000a00 */
[----:B------:R-:W-:Y:S01]  /*8d10*/  MOV R13, RZ ;  /* 0x000000ff000d7202 */ /* 0x000fe20000000f00 */
[----:B------:R-:W5:Y:S01]  /*8d20*/  LDCU.64 UR8, c[0x4][0x10] ;  /* 0x01000200ff0877ac */ /* 0x000f620008000a00 */
[----:B0-----:R-:W-:Y:S01]  /*8d30*/  MOV R4, UR4 ;  /* 0x0000000400047c02 */ /* 0x001fe20008000f00 */
[----:B------:R-:W-:Y:S01]  /*8d40*/  IMAD.U32 R5, RZ, RZ, UR5 ;  /* 0x00000005ff057e24 */ /* 0x000fe2000f8e00ff */
[----:B---3--:R-:W-:Y:S01]  /*8d50*/  MOV R6, UR6 ;  /* 0x0000000600067c02 */ /* 0x008fe20008000f00 */
[----:B------:R-:W-:Y:S01]  /*8d60*/  IMAD.U32 R7, RZ, RZ, UR7 ;  /* 0x00000007ff077e24 */ /* 0x000fe2000f8e00ff */
[----:B-----5:R-:W-:Y:S01]  /*8d70*/  MOV R10, UR8 ;  /* 0x00000008000a7c02 */ /* 0x020fe20008000f00 */
[----:B-1----:R-:W-:-:S07]  /*8d80*/  IMAD.U32 R11, RZ, RZ, UR9 ;  /* 0x00000009ff0b7e24 */ /* 0x002fce000f8e00ff */
[----:B------:R-:W-:-:S07]  /*8d90*/  LEPC R20, `(.L_x_6253) ;  /* 0x000000001014794e */ /* 0x000fce0000000000 */
[----:B--2-4-:R-:W-:Y:S05]  /*8da0*/  CALL.ABS.NOINC R2 ;  /* 0x0000000002007343 */ /* 0x014fea0003c00000 */
.L_x_6253:
[----:B------:R-:W-:Y:S05]  /*8db0*/  BRA `(.L_x_6229) ;  /* 0x0000000400007947 */ /* 0x000fea0003800000 */
.L_x_6252:
        /* <DEDUP_REMOVED lines=21> */
.L_x_6255:
[----:B------:R-:W-:Y:S05]  /*8f10*/  BSYNC.RECONVERGENT B0 ;  /* 0x0000000000007941 */ /* 0x000fea0003800200 */
.L_x_6254:
[----:B------:R-:W-:-:S05]  /*8f20*/  LOP3.LUT R7, R0, 0x80, R7, 0xf8, !PT ;  /* 0x0000008000077812 */ /* 0x000fca00078ef807 */
[----:B------:R2:W-:Y:S01]  /*8f30*/  STG.E.U8 desc[UR36][R2.64], R7 ;  /* 0x0000000702007986 */ /* 0x0005e2000c101124 */
[----:B------:R-:W-:Y:S05]  /*8f40*/  BRA `(.L_x_6229) ;  /* 0x00000000009c7947 */ /* 0x000fea0003800000 */
.L_x_6251:
        /* <DEDUP_REMOVED lines=20> */
.L_x_6257:
[----:B------:R-:W-:Y:S02]  /*9090*/  ISETP.GT.U32.AND P0, PT, R6, 0x7f800000, PT ;  /* 0x7f8000000600780c */ /* 0x000fe40003f04070 */
[----:B------:R-:W-:-:S04]  /*90a0*/  MOV R0, 0x7f ;  /* 0x0000007f00007802 */ /* 0x000fc80000000f00 */
[----:B------:R-:W-:-:S07]  /*90b0*/  SEL R0, R0, 0x7c, P0 ;  /* 0x0000007c00007807 */ /* 0x000fce0000000000 */
.L_x_6258:
[----:B------:R-:W-:Y:S05]  /*90c0*/  BSYNC.RECONVERGENT B0 ;  /* 0x0000000000007941 */ /* 0x000fea0003800200 */
.L_x_6256:
[----:B------:R-:W-:-:S04]  /*90d0*/  SHF.R.U32.HI R5, RZ, 0x18, R7 ;  /* 0x00000018ff057819 */ /* 0x000fc80000011607 */
[----:B------:R-:W-:-:S05]  /*90e0*/  LOP3.LUT R5, R0, 0x80, R5, 0xf8, !PT ;  /* 0x0000008000057812 */ /* 0x000fca00078ef805 */
[----:B------:R1:W-:Y:S01]  /*90f0*/  STG.E.U8 desc[UR36][R2.64], R5 ;  /* 0x0000000502007986 */ /* 0x0003e2000c101124 */
[----:B------:R-:W-:Y:S05]  /*9100*/  BRA `(.L_x_6229) ;  /* 0x00000000002c7947 */ /* 0x000fea0003800000 */
.L_x_6250:
        /* <DEDUP_REMOVED lines=10> */
[----:B------:R0:W-:Y:S02]  /*91b0*/  STG.E.U16 desc[UR36][R2.64], R0 ;  /* 0x0000000002007986 */ /* 0x0001e4000c101524 */
.L_x_6229:
[----:B------:R-:W-:-:S07]  /*91c0*/  VIADD R19, R19, 0x80 ;  /* 0x0000008013137836 */ /* 0x000fce0000000000 */
.L_x_6166:
[----:B------:R-:W-:Y:S05]  /*91d0*/  BSYNC.RECONVERGENT B7 ;  /* 0x0000000000077941 */ /* 0x000fea0003800200 */
.L_x_6165:
[----:B------:R-:W5:Y:S01]  /*91e0*/  LDCU UR4, c[0x0][0x380] ;  /* 0x00007000ff0477ac */ /* 0x000f620008000800 */
[----:B------:R-:W-:Y:S01]  /*91f0*/  BSSY.RECONVERGENT B7, `(.L_x_6259) ;  /* 0x0000486000077945 */ /* 0x000fe20003800200 */
[----:B-----5:R-:W-:-:S13]  /*9200*/  ISETP.GE.AND P0, PT, R19, UR4, PT ;  /* 0x0000000413007c0c */ /* 0x020fda000bf06270 */
[----:B------:R-:W-:Y:S05]  /*9210*/  @P0 BRA `(.L_x_6260) ;  /* 0x00000048000c0947 */ /* 0x000fea0003800000 */
[----:B------:R-:W5:Y:S01]  /*9220*/  LDCU UR4, c[0x0][0x388] ;  /* 0x00007100ff0477ac */ /* 0x000f620008000800 */
[----:B------:R-:W-:Y:S01]  /*9230*/  HFMA2 R18, -RZ, RZ, 0, 0 ;  /* 0x00000000ff127431 */ /* 0x000fe200000001ff */
[----:B----4-:R-:W-:Y:S01]  /*9240*/  MOV R22, RZ ;  /* 0x000000ff00167202 */ /* 0x010fe20000000f00 */
[----:B0-----:R-:W-:Y:S01]  /*9250*/  IMAD.MOV.U32 R0, RZ, RZ, RZ ;  /* 0x000000ffff007224 */ /* 0x001fe200078e00ff */
        /* <DEDUP_REMOVED lines=350> */
.L_x_6261:
[----:B------:R-:W1:Y:S01]  /*a840*/  LDCU.64 UR6, c[0x0][0x5f0] ;  /* 0x0000be00ff0677ac */ /* 0x000e620008000a00 */
[----:B------:R-:W-:Y:S01]  /*a850*/  BSSY.RECONVERGENT B6, `(.L_x_6262) ;  /* 0x00000ec000067945 */ /* 0x000fe20003800200 */
[----:B------:R-:W-:-:S04]  /*a860*/  UPRMT UR4, UR39, 0x9910, URZ ;  /* 0x0000991027047896 */ /* 0x000fc800080000ff */
[----:B------:R-:W-:Y:S01]  /*a870*/  UISETP.GT.AND UP0, UPT, UR4, 0x9, UPT ;  /* 0x000000090400788c */ /* 0x000fe2000bf04270 */
[----:B-123--:R-:W-:-:S05]  /*a880*/  IADD3 R2, P0, PT, R0, UR6, RZ ;  /* 0x0000000600027c10 */ /* 0x00efca000ff1e0ff */
        /* <DEDUP_REMOVED lines=11> */
[----:B--2---:R3:W4:Y:S02]  /*a940*/  I2F.F64.S16 R16, R2 ;  /* 0x0000000200107312 */ /* 0x0047240000101c00 */
[----:B---34-:R-:W-:Y:S05]  /*a950*/  BRA `(.L_x_6268) ;  /* 0x0000000c006c7947 */ /* 0x018fea0003800000 */
.L_x_6266:
[----:B------:R-:W2:Y:S02]  /*a960*/  LDG.E.U8 R2, desc[UR36][R2.64] ;  /* 0x0000002402027981 */ /* 0x000ea4000c1e1100 */
[----:B--2---:R3:W4:Y:S02]  /*a970*/  I2F.F64.U16 R16, R2 ;  /* 0x0000000200107312 */ /* 0x0047240000101800 */
[----:B---34-:R-:W-:Y:S05]  /*a980*/  BRA `(.L_x_6268) ;  /* 0x0000000c00607947 */ /* 0x018fea0003800000 */
.L_x_6265:
[----:B------:R-:W-:-:S09]  /*a990*/  UISETP.NE.AND UP0, UPT, UR4, 0x2, UPT ;  /* 0x000000020400788c */ /* 0x000fd2000bf05270 */
[----:B------:R-:W-:Y:S05]  /*a9a0*/  BRA.U !UP0, `(.L_x_6269) ;  /* 0x0000000108287547 */ /* 0x000fea000b800000 */
[----:B------:R-:W-:-:S09]  /*a9b0*/  UISETP.NE.AND UP0, UPT, UR4, 0x3, UPT ;  /* 0x000000030400788c */ /* 0x000fd2000bf05270 */
[----:B------:R-:W-:Y:S05]  /*a9c0*/  BRA.U !UP0, `(.L_x_6270) ;  /* 0x0000000108147547 */ /* 0x000fea000b800000 */
[----:B------:R-:W-:-:S09]  /*a9d0*/  UISETP.NE.AND UP0, UPT, UR4, 0x4, UPT ;  /* 0x000000040400788c */ /* 0x000fd2000bf05270 */
[----:B------:R-:W-:Y:S05]  /*a9e0*/  BRA.U UP0, `(.L_x_6267) ;  /* 0x0000000900ec7547 */ /* 0x000fea000b800000 */
[----:B------:R-:W2:Y:S02]  /*a9f0*/  LDG.E.64 R16, desc[UR36][R2.64] ;  /* 0x0000002402107981 */ /* 0x000ea4000c1e1b00 */
[----:B--2---:R-:W3:Y:S02]  /*aa00*/  I2F.F64.S64 R16, R16 ;  /* 0x0000001000107312 */ /* 0x004ee40000301c00 */
[----:B---3--:R-:W-:Y:S05]  /*aa10*/  BRA `(.L_x_6268) ;  /* 0x0000000c003c7947 */ /* 0x008fea0003800000 */
.L_x_6270:
[----:B------:R-:W2:Y:S02]  /*aa20*/  LDG.E R2, desc[UR36][R2.64] ;  /* 0x0000002402027981 */ /* 0x000ea4000c1e1900 */
[----:B--2---:R3:W4:Y:S02]  /*aa30*/  I2F.F64 R16, R2 ;  /* 0x0000000200107312 */ /* 0x0047240000201c00 */
[----:B---34-:R-:W-:Y:S05]  /*aa40*/  BRA `(.L_x_6268) ;  /* 0x0000000c00307947 */ /* 0x018fea0003800000 */
.L_x_6269:
[----:B------:R-:W2:Y:S02]  /*aa50*/  LDG.E.U16 R2, desc[UR36][R2.64] ;  /* 0x0000002402027981 */ /* 0x000ea4000c1e1500 */
[----:B--2---:R3:W4:Y:S02]  /*aa60*/  I2F.F64.S16 R16, R2 ;  /* 0x0000000200107312 */ /* 0x0047240000101c00 */
[----:B---34-:R-:W-:Y:S05]  /*aa70*/  BRA `(.L_x_6268) ;  /* 0x0000000c00247947 */ /* 0x018fea0003800000 */
.L_x_6264:
        /* <DEDUP_REMOVED lines=10> */
.L_x_6272:
[----:B------:R-:W2:Y:S02]  /*ab20*/  LDG.E.U16 R0, desc[UR36][R2.64] ;  /* 0x0000002402007981 */ /* 0x000ea4000c1e1500 */
[----:B--2---:R-:W-:-:S05]  /*ab30*/  HADD2.F32 R0, -RZ, R0.H0_H0 ;  /* 0x20000000ff007230 */ /* 0x004fca0000004100 */
[----:B------:R-:W-:-:S04]  /*ab40*/  FMUL.FTZ R0, R0, 1 ;  /* 0x3f80000000007820 */ /* 0x000fc80000410000 */
[----:B------:R4:W0:Y:S02]  /*ab50*/  F2F.F64.F32 R16, R0 ;  /* 0x0000000000107310 */ /* 0x0008240000201800 */
[----:B0---4-:R-:W-:Y:S05]  /*ab60*/  BRA `(.L_x_6268) ;  /* 0x0000000800e87947 */ /* 0x011fea0003800000 */
.L_x_6271:
        /* <DEDUP_REMOVED lines=10> */
.L_x_6274:
[----:B------:R-:W2:Y:S02]  /*ac10*/  LDG.E.U16 R2, desc[UR36][R2.64] ;  /* 0x0000002402027981 */ /* 0x000ea4000c1e1500 */
[----:B--2---:R-:W-:-:S05]  /*ac20*/  HADD2.F32 R0, -RZ, R2.H0_H0 ;  /* 0x20000002ff007230 */ /* 0x004fca0000004100 */
[----:B------:R-:W-:-:S04]  /*ac30*/  FMUL.FTZ R0, R0, 1 ;  /* 0x3f80000000007820 */ /* 0x000fc80000410000 */
[----:B------:R3:W4:Y:S02]  /*ac40*/  F2F.F64.F32 R16, R0 ;  /* 0x0000000000107310 */ /* 0x0007240000201800 */
[----:B---34-:R-:W-:Y:S05]  /*ac50*/  BRA `(.L_x_6268) ;  /* 0x0000000800ac7947 */ /* 0x018fea0003800000 */
.L_x_6273:
[----:B------:R3:W5:Y:S01]  /*ac60*/  LDG.E.64 R16, desc[UR36][R2.64] ;  /* 0x0000002402107981 */ /* 0x000762000c1e1b00 */
[----:B------:R-:W-:Y:S05]  /*ac70*/  BRA `(.L_x_6268) ;  /* 0x0000000800a47947 */ /* 0x000fea0003800000 */
.L_x_6263:
        /* <DEDUP_REMOVED lines=9> */
[----:B------:R-:W-:Y:S02]  /*ad10*/  MOV R16, RZ ;  /* 0x000000ff00107202 */ /* 0x000fe40000000f00 */
[----:B--2---:R-:W-:-:S04]  /*ad20*/  ISETP.NE.AND P0, PT, R2, RZ, PT ;  /* 0x000000ff0200720c */ /* 0x004fc80003f05270 */
[----:B------:R-:W-:Y:S01]  /*ad30*/  FSEL R17, RZ, 1.875, !P0 ;  /* 0x3ff00000ff117808 */ /* 0x000fe20004000000 */
[----:B------:R-:W-:Y:S08]  /*ad40*/  BRA `(.L_x_6268) ;  /* 0x0000000800707947 */ /* 0x000ff00003800000 */
.L_x_6277:
[----:B------:R2:W5:Y:S01]  /*ad50*/  LDG.E.64 R16, desc[UR36][R2.64] ;  /* 0x0000002402107981 */ /* 0x000562000c1e1b00 */
[----:B------:R-:W-:Y:S05]  /*ad60*/  BRA `(.L_x_6268) ;  /* 0x0000000800687947 */ /* 0x000fea0003800000 */
.L_x_6276:
[----:B------:R-:W-:-:S09]  /*ad70*/  UISETP.NE.AND UP0, UPT, UR4, 0xf, UPT ;  /* 0x0000000f0400788c */ /* 0x000fd2000bf05270 */
[----:B------:R-:W-:Y:S05]  /*ad80*/  BRA.U !UP0, `(.L_x_6278) ;  /* 0x00000001089c7547 */ /* 0x000fea000b800000 */
[----:B------:R-:W-:-:S09]  /*ad90*/  UISETP.NE.AND UP0, UPT, UR4, 0x17, UPT ;  /* 0x000000170400788c */ /* 0x000fd2000bf05270 */
[----:B------:R-:W-:Y:S05]  /*ada0*/  BRA.U !UP0, `(.L_x_6279) ;  /* 0x00000001085c7547 */ /* 0x000fea000b800000 */
[----:B------:R-:W-:-:S09]  /*adb0*/  UISETP.NE.AND UP0, UPT, UR4, 0x18, UPT ;  /* 0x000000180400788c */ /* 0x000fd2000bf05270 */
[----:B------:R-:W-:Y:S05]  /*adc0*/  BRA.U UP0, `(.L_x_6267) ;  /* 0x0000000500f47547 */ /* 0x000fea000b800000 */
[----:B------:R-:W2:Y:S01]  /*add0*/  LDG.E.U8 R0, desc[UR36][R2.64] ;  /* 0x0000002402007981 */ /* 0x000ea2000c1e1100 */
[----:B------:R-:W-:Y:S02]  /*ade0*/  HFMA2 R6, -RZ, RZ, 0, 1.847743988037109375e-06 ;  /* 0x0000001fff067431 */ /* 0x000fe400000001ff */
        /* <DEDUP_REMOVED lines=19> */
.L_x_6279:
        /* <DEDUP_REMOVED lines=12> */
[----:B------:R2:W3:Y:S02]  /*afe0*/  F2F.F64.F32 R16, R0 ;  /* 0x0000000000107310 */ /* 0x0004e40000201800 */
[----:B--23--:R-:W-:Y:S05]  /*aff0*/  BRA `(.L_x_6268) ;  /* 0x0000000400c47947 */ /* 0x00cfea0003800000 */
.L_x_6278:
[----:B------:R-:W2:Y:S02]  /*b000*/  LDG.E.U16 R0, desc[UR36][R2.64] ;  /* 0x0000002402007981 */ /* 0x000ea4000c1e1500 */
[----:B--2---:R-:W-:-:S05]  /*b010*/  SHF.L.U32 R0, R0, 0x10, RZ ;  /* 0x0000001000007819 */ /* 0x004fca00000006ff */
[----:B------:R-:W-:-:S04]  /*b020*/  FMUL.FTZ R0, R0, 1 ;  /* 0x3f80000000007820 */ /* 0x000fc80000410000 */
[----:B------:R2:W3:Y:S02]  /*b030*/  F2F.F64.F32 R16, R0 ;  /* 0x0000000000107310 */ /* 0x0004e40000201800 */
[----:B--23--:R-:W-:Y:S05]  /*b040*/  BRA `(.L_x_6268) ;  /* 0x0000000400b07947 */ /* 0x00cfea0003800000 */
.L_x_6275:
        /* <DEDUP_REMOVED lines=11> */
.L_x_6282:
        /* <DEDUP_REMOVED lines=21> */
.L_x_6284:
[----:B------:R-:W-:Y:S05]  /*b250*/  BSYNC.RECONVERGENT B0 ;  /* 0x0000000000007941 */ /* 0x000fea0003800200 */
.L_x_6283:
[----:B------:R-:W-:Y:S01]  /*b260*/  IMAD.SHL.U32 R0, R0, 0x100000, RZ ;  /* 0x0010000000007824 */ /* 0x000fe200078e00ff */
[----:B------:R-:W-:-:S04]  /*b270*/  LEA R2, R2, 0x3b800000, 0x17 ;  /* 0x3b80000002027811 */ /* 0x000fc800078eb8ff */
[----:B------:R-:W-:-:S05]  /*b280*/  LOP3.LUT R0, R2, R0, R7, 0xfe, !PT ;  /* 0x0000000002007212 */ /* 0x000fca00078efe07 */
[----:B------:R-:W-:-:S04]  /*b290*/  FMUL.FTZ R0, R0, 1 ;  /* 0x3f80000000007820 */ /* 0x000fc80000410000 */
[----:B------:R2:W3:Y:S02]  /*b2a0*/  F2F.F64.F32 R16, R0 ;  /* 0x0000000000107310 */ /* 0x0004e40000201800 */
[----:B--23--:R-:W-:Y:S05]  /*b2b0*/  BRA `(.L_x_6268) ;  /* 0x0000000400147947 */ /* 0x00cfea0003800000 */
.L_x_6281:
        /* <DEDUP_REMOVED lines=21> */
.L_x_6286:
[----:B------:R-:W-:Y:S05]  /*b410*/  BSYNC.RECONVERGENT B0 ;  /* 0x0000000000007941 */ /* 0x000fea0003800200 */
.L_x_6285:
[----:B------:R-:W-:Y:S02]  /*b420*/  SHF.L.U32 R0, R0, 0x15, RZ ;  /* 0x0000001500007819 */ /* 0x000fe400000006ff */
[----:B------:R-:W-:-:S04]  /*b430*/  LEA R2, R2, 0x37800000, 0x17 ;  /* 0x3780000002027811 */ /* 0x000fc800078eb8ff */
[----:B------:R-:W-:-:S05]  /*b440*/  LOP3.LUT R0, R2, R0, R7, 0xfe, !PT ;  /* 0x0000000002007212 */ /* 0x000fca00078efe07 */
[----:B------:R-:W-:-:S04]  /*b450*/  FMUL.FTZ R0, R0, 1 ;  /* 0x3f80000000007820 */ /* 0x000fc80000410000 */
[----:B------:R2:W3:Y:S02]  /*b460*/  F2F.F64.F32 R16, R0 ;  /* 0x0000000000107310 */ /* 0x0004e40000201800 */
[----:B--23--:R-:W-:Y:S05]  /*b470*/  BRA `(.L_x_6268) ;  /* 0x0000000000a47947 */ /* 0x00cfea0003800000 */
.L_x_6280:
[----:B------:R-:W-:-:S09]  /*b480*/  UISETP.NE.AND UP0, UPT, UR4, 0x1c, UPT ;  /* 0x0000001c0400788c */ /* 0x000fd2000bf05270 */
[----:B------:R-:W-:Y:S05]  /*b490*/  BRA.U !UP0, `(.L_x_6287) ;  /* 0x0000000108947547 */ /* 0x000fea000b800000 */
[----:B------:R-:W-:-:S09]  /*b4a0*/  UISETP.NE.AND UP0, UPT, UR4, 0x1d, UPT ;  /* 0x0000001d0400788c */ /* 0x000fd2000bf05270 */
[----:B------:R-:W-:Y:S05]  /*b4b0*/  BRA.U !UP0, `(.L_x_6288) ;  /* 0x0000000108807547 */ /* 0x000fea000b800000 */
[----:B------:R-:W-:-:S09]  /*b4c0*/  UISETP.NE.AND UP0, UPT, UR4, 0x2c, UPT ;  /* 0x0000002c0400788c */ /* 0x000fd2000bf05270 */
[----:B------:R-:W-:Y:S05]  /*b4d0*/  BRA.U UP0, `(.L_x_6267) ;  /* 0x0000000100307547 */ /* 0x000fea000b800000 */
[----:B------:R-:W2:Y:S01]  /*b4e0*/  LDG.E.U8 R0, desc[UR36][R2.64] ;  /* 0x0000002402007981 */ /* 0x000ea2000c1e1100 */
[----:B------:R-:W-:Y:S02]  /*b4f0*/  HFMA2 R17, -RZ, RZ, 0.5, 0 ;  /* 0x38000000ff117431 */ /* 0x000fe400000001ff */
[----:B------:R-:W-:Y:S01]  /*b500*/  IMAD.MOV.U32 R16, RZ, RZ, 0x0 ;  /* 0x00000000ff107424 */ /* 0x000fe200078e00ff */
[----:B--2---:R-:W-:-:S13]  /*b510*/  ISETP.NE.AND P0, PT, R0, RZ, PT ;  /* 0x000000ff0000720c */ /* 0x004fda0003f05270 */
[----:B------:R-:W-:Y:S05]  /*b520*/  @!P0 BRA `(.L_x_6268) ;  /* 0x0000000000788947 */ /* 0x000fea0003800000 */
[----:B------:R-:W-:-:S13]  /*b530*/  ISETP.NE.AND P0, PT, R0, 0xff, PT ;  /* 0x000000ff0000780c */ /* 0x000fda0003f05270 */
[----:B------:R-:W-:Y:S01]  /*b540*/  @P0 IMAD.SHL.U32 R0, R0, 0x800000, RZ ;  /* 0x0080000000000824 */ /* 0x000fe200078e00ff */
[----:B------:R-:W-:Y:S01]  /*b550*/  @!P0 MOV R16, 0x20000000 ;  /* 0x2000000000108802 */ /* 0x000fe20000000f00 */
[----:B------:R-:W-:Y:S02]  /*b560*/  @!P0 IMAD.MOV.U32 R17, RZ, RZ, 0x7ff80000 ;  /* 0x7ff80000ff118424 */ /* 0x000fe400078e00ff */
[----:B------:R-:W-:-:S04]  /*b570*/  @P0 FMUL.FTZ R0, R0, 1 ;  /* 0x3f80000000000820 */ /* 0x000fc80000410000 */
[----:B------:R0:W1:Y:S02]  /*b580*/  @P0 F2F.F64.F32 R16, R0 ;  /* 0x0000000000100310 */ /* 0x0000640000201800 */
[----:B01----:R-:W-:Y:S05]  /*b590*/  BRA `(.L_x_6268) ;  /* 0x00000000005c7947 */ /* 0x003fea0003800000 */
.L_x_6267:
[----:B------:R-:W-:Y:S01]  /*b5a0*/  MOV R2, 0x0 ;  /* 0x0000000000027802 */ /* 0x000fe20000000f00 */
[----:B------:R-:W0:Y:S01]  /*b5b0*/  LDCU.64 UR4, c[0x4][0x128] ;  /* 0x01002500ff0477ac */ /* 0x000e220008000a00 */
[----:B------:R-:W-:Y:S02]  /*b5c0*/  HFMA2 R8, -RZ, RZ, 0, 4.64916229248046875e-06 ;  /* 0x0000004eff087431 */ /* 0x000fe400000001ff */
[----:B------:R-:W-:Y:S01]  /*b5d0*/  IMAD.MOV.U32 R12, RZ, RZ, 0x1 ;  /* 0x00000001ff0c7424 */ /* 0x000fe200078e00ff */
[----:B------:R-:W-:Y:S01]  /*b5e0*/  MOV R13, RZ ;  /* 0x000000ff000d7202 */ /* 0x000fe20000000f00 */
[----:B------:R-:W1:Y:S01]  /*b5f0*/  LDCU.64 UR6, c[0x4][0x130] ;  /* 0x01002600ff0677ac */ /* 0x000e620008000a00 */
[----:B------:R-:W2:Y:S01]  /*b600*/  LDC.64 R2, c[0x4][R2] ;  /* 0x0100000002027b82 */ /* 0x000ea20000000a00 */
[----:B------:R-:W3:Y:S01]  /*b610*/  LDCU.64 UR8, c[0x4][0x8] ;  /* 0x01000100ff0877ac */ /* 0x000ee20008000a00 */
[----:B0-----:R-:W-:Y:S01]  /*b620*/  MOV R4, UR4 ;  /* 0x0000000400047c02 */ /* 0x001fe20008000f00 */
[----:B------:R-:W-:Y:S01]  /*b630*/  IMAD.U32 R5, RZ, RZ, UR5 ;  /* 0x00000005ff057e24 */ /* 0x000fe2000f8e00ff */
[----:B-1----:R-:W-:Y:S01]  /*b640*/  MOV R6, UR6 ;  /* 0x0000000600067c02 */ /* 0x002fe20008000f00 */
[----:B------:R-:W-:Y:S01]  /*b650*/  IMAD.U32 R7, RZ, RZ, UR7 ;  /* 0x00000007ff077e24 */ /* 0x000fe2000f8e00ff */
[----:B---3--:R-:W-:Y:S01]  /*b660*/  MOV R10, UR8 ;  /* 0x00000008000a7c02 */ /* 0x008fe20008000f00 */
[----:B------:R-:W-:-:S07]  /*b670*/  IMAD.U32 R11, RZ, RZ, UR9 ;  /* 0x00000009ff0b7e24 */ /* 0x000fce000f8e00ff */
[----:B------:R-:W-:-:S07]  /*b680*/  LEPC R20, `(.L_x_6289) ;  /* 0x000000001014794e */ /* 0x000fce0000000000 */
[----:B--2---:R-:W-:Y:S05]  /*b690*/  CALL.ABS.NOINC R2 ;  /* 0x0000000002007343 */ /* 0x004fea0003c00000 */
.L_x_6289:
[----:B------:R-:W-:Y:S01]  /*b6a0*/  CS2R R16, SRZ ;  /* 0x0000000000107805 */ /* 0x000fe2000001ff00 */
[----:B------:R-:W-:Y:S06]  /*b6b0*/  BRA `(.L_x_6268) ;  /* 0x0000000000147947 */ /* 0x000fec0003800000 */
.L_x_6288:
[----:B------:R-:W2:Y:S02]  /*b6c0*/  LDG.E.64 R16, desc[UR36][R2.64] ;  /* 0x0000002402107981 */ /* 0x000ea4000c1e1b00 */
[----:B--2---:R-:W0:Y:S02]  /*b6d0*/  I2F.F64.U64 R16, R16 ;  /* 0x0000001000107312 */ /* 0x004e240000301800 */
[----:B0-----:R-:W-:Y:S05]  /*b6e0*/  BRA `(.L_x_6268) ;  /* 0x0000000000087947 */ /* 0x001fea0003800000 */
.L_x_6287:
[----:B------:R-:W2:Y:S02]  /*b6f0*/  LDG.E R2, desc[UR36][R2.64] ;  /* 0x0000002402027981 */ /* 0x000ea4000c1e1900 */
[----:B--2---:R0:W1:Y:S02]  /*b700*/  I2F.F64.U32 R16, R2 ;  /* 0x0000000200107312 */ /* 0x0040640000201800 */
.L_x_6268:
[----:B------:R-:W-:Y:S05]  /*b710*/  BSYNC.RECONVERGENT B6 ;  /* 0x0000000000067941 */ /* 0x000fea0003800200 */
.L_x_6262:
[----:B------:R-:W4:Y:S01]  /*b720*/  LDCU.64 UR6, c[0x0][0x5f8] ;  /* 0x0000bf00ff0677ac */ /* 0x000f220008000a00 */
[----:B------:R-:W-:Y:S01]  /*b730*/  BSSY.RECONVERGENT B6, `(.L_x_6290) ;  /* 0x00000f9000067945 */ /* 0x000fe20003800200 */
        /* <DEDUP_REMOVED lines=15> */
[----:B0-----:R-:W-:Y:S01]  /*b830*/  MOV R5, R3 ;  /* 0x0000000300057202 */ /* 0x001fe20000000f00 */
[----:B------:R-:W-:Y:S06]  /*b840*/  BRA `(.L_x_6296) ;  /* 0x0000000c009c7947 */ /* 0x000fec0003800000 */
.L_x_6294:
[----:B0-23--:R-:W2:Y:S02]  /*b850*/  LDG.E.U8 R2, desc[UR36][R22.64] ;  /* 0x0000002416027981 */ /* 0x00dea4000c1e1100 */
[----:B--2---:R-:W0:Y:S02]  /*b860*/  I2F.F64.U16 R2, R2 ;  /* 0x0000000200027312 */ /* 0x004e240000101800 */
[----:B0-----:R-:W-:Y:S01]  /*b870*/  IMAD.MOV.U32 R5, RZ, RZ, R3 ;  /* 0x000000ffff057224 */ /* 0x001fe200078e0003 */
[----:B------:R-:W-:Y:S06]  /*b880*/  BRA `(.L_x_6296) ;  /* 0x0000000c008c7947 */ /* 0x000fec0003800000 */
.L_x_6293:
        /* <DEDUP_REMOVED lines=10> */
.L_x_6298:
[----:B0-23--:R-:W2:Y:S02]  /*b930*/  LDG.E R2, desc[UR36][R22.64] ;  /* 0x0000002416027981 */ /* 0x00dea4000c1e1900 */
[----:B--2---:R-:W0:Y:S02]  /*b940*/  I2F.F64 R2, R2 ;  /* 0x0000000200027312 */ /* 0x004e240000201c00 */
[----:B0-----:R-:W-:Y:S01]  /*b950*/  IMAD.MOV.U32 R5, RZ, RZ, R3 ;  /* 0x000000ffff057224 */ /* 0x001fe200078e0003 */
[----:B------:R-:W-:Y:S06]  /*b960*/  BRA `(.L_x_6296) ;  /* 0x0000000c00547947 */ /* 0x000fec0003800000 */
.L_x_6297:
[----:B0-23--:R-:W2:Y:S02]  /*b970*/  LDG.E.U16 R2, desc[UR36][R22.64] ;  /* 0x0000002416027981 */ /* 0x00dea4000c1e1500 */
[----:B--2---:R-:W0:Y:S02]  /*b980*/  I2F.F64.S16 R2, R2 ;  /* 0x0000000200027312 */ /* 0x004e240000101c00 */
[----:B0-----:R-:W-:Y:S01]  /*b990*/  MOV R5, R3 ;  /* 0x0000000300057202 */ /* 0x001fe20000000f00 */
[----:B------:R-:W-:Y:S06]  /*b9a0*/  BRA `(.L_x_6296) ;  /* 0x0000000c00447947 */ /* 0x000fec0003800000 */
.L_x_6292:
        /* <DEDUP_REMOVED lines=9> */
[----:B0-----:R-:W-:Y:S01]  /*ba40*/  IMAD.MOV.U32 R5, RZ, RZ, R3 ;  /* 0x000000ffff057224 */ /* 0x001fe200078e0003 */
[----:B------:R-:W-:Y:S06]  /*ba50*/  BRA `(.L_x_6296) ;  /* 0x0000000c00187947 */ /* 0x000fec0003800000 */
.L_x_6300:
[----:B------:R-:W4:Y:S02]  /*ba60*/  LDG.E.U16 R0, desc[UR36][R22.64] ;  /* 0x0000002416007981 */ /* 0x000f24000c1e1500 */
[----:B----4-:R-:W-:-:S05]  /*ba70*/  HADD2.F32 R0, -RZ, R0.H0_H0 ;  /* 0x20000000ff007230 */ /* 0x010fca0000004100 */
[----:B------:R-:W-:-:S04]  /*ba80*/  FMUL.FTZ R0, R0, 1 ;  /* 0x3f80000000007820 */ /* 0x000fc80000410000 */
[----:B0-23--:R-:W0:Y:S02]  /*ba90*/  F2F.F64.F32 R2, R0 ;  /* 0x0000000000027310 */ /* 0x00de240000201800 */
[----:B0-----:R-:W-:Y:S01]  /*baa0*/  MOV R5, R3 ;  /* 0x0000000300057202 */ /* 0x001fe20000000f00 */
[----:B------:R-:W-:Y:S06]  /*bab0*/  BRA `(.L_x_6296) ;  /* 0x0000000c00007947 */ /* 0x000fec0003800000 */
.L_x_6299:
        /* <DEDUP_REMOVED lines=11> */
.L_x_6302:
[----:B------:R-:W4:Y:S02]  /*bb70*/  LDG.E.U16 R22, desc[UR36][R22.64] ;  /* 0x0000002416167981 */ /* 0x000f24000c1e1500 */
[----:B----4-:R-:W-:-:S05]  /*bb80*/  HADD2.F32 R0, -RZ, R22.H0_H0 ;  /* 0x20000016ff007230 */ /* 0x010fca0000004100 */
[----:B------:R-:W-:-:S04]  /*bb90*/  FMUL.FTZ R0, R0, 1 ;  /* 0x3f80000000007820 */ /* 0x000fc80000410000 */
[----:B0-23--:R-:W0:Y:S02]  /*bba0*/  F2F.F64.F32 R2, R0 ;  /* 0x0000000000027310 */ /* 0x00de240000201800 */
[----:B0-----:R-:W-:Y:S01]  /*bbb0*/  MOV R5, R3 ;  /* 0x0000000300057202 */ /* 0x001fe20000000f00 */
[----:B------:R-:W-:Y:S06]  /*bbc0*/  BRA `(.L_x_6296) ;  /* 0x0000000800bc7947 */ /* 0x000fec0003800000 */
.L_x_6301:
[----:B------:R4:W5:Y:S01]  /*bbd0*/  LDG.E R5, desc[UR36][R22.64+0x4] ;  /* 0x0000042416057981 */ /* 0x000962000c1e1900 */
[----:B------:R-:W-:Y:S05]  /*bbe0*/  BRA `(.L_x_6296) ;  /* 0x0000000800b47947 */ /* 0x000fea0003800000 */
.L_x_6291:
        /* <DEDUP_REMOVED lines=12> */
.L_x_6305:
[----:B------:R4:W5:Y:S01]  /*bcb0*/  LDG.E R5, desc[UR36][R22.64+0x4] ;  /* 0x0000042416057981 */ /* 0x000962000c1e1900 */
[----:B------:R-:W-:Y:S05]  /*bcc0*/  BRA `(.L_x_6296) ;  /* 0x00000008007c7947 */ /* 0x000fea0003800000 */
.L_x_6304:
[----:B------:R-:W-:-:S09]  /*bcd0*/  UISETP.NE.AND UP0, UPT, UR4, 0xf, UPT ;  /* 0x0000000f0400788c */ /* 0x000fd2000bf05270 */
[----:B------:R-:W-:Y:S05]  /*bce0*/  BRA.U !UP0, `(.L_x_6306) ;  /* 0x0000000108a47547 */ /* 0x000fea000b800000 */
[----:B------:R-:W-:-:S09]  /*bcf0*/  UISETP.NE.AND UP0, UPT, UR4, 0x17, UPT ;  /* 0x000000170400788c */ /* 0x000fd2000bf05270 */
[----:B------:R-:W-:Y:S05]  /*bd00*/  BRA.U !UP0, `(.L_x_6307) ;  /* 0x0000000108607547 */ /* 0x000fea000b800000 */
[----:B------:R-:W-:-:S09]  /*bd10*/  UISETP.NE.AND UP0, UPT, UR4, 0x18, UPT ;  /* 0x000000180400788c */ /* 0x000fd2000bf05270 */
[----:B------:R-:W-:Y:S05]  /*bd20*/  BRA.U UP0, `(.L_x_6295) ;  /* 0x0000000900007547 */ /* 0x000fea000b800000 */
[----:B------:R-:W4:Y:S01]  /*bd30*/  LDG.E.U8 R0, desc[UR36][R22.64] ;  /* 0x0000002416007981 */ /* 0x000f22000c1e1100 */
[----:B------:R-:W-:Y:S02]  /*bd40*/  HFMA2 R4, -RZ, RZ, 0, 1.847743988037109375e-06 ;  /* 0x0000001fff047431 */ /* 0x000fe400000001ff */
[----:B----4-:R-:W-:-:S05]  /*bd50*/  IMAD.SHL.U32 R0, R0, 0x1000000, RZ ;  /* 0x0100000000007824 */ /* 0x010fca00078e00ff */
[C---:B0-23--:R-:W-:Y:S02]  /*bd60*/  LOP3.LUT R2, R0.reuse, 0x7f000000, RZ, 0xc0, !PT ;  /* 0x7f00000000027812 */ /* 0x04dfe400078ec0ff */
        /* <DEDUP_REMOVED lines=16> */
[----:B0-----:R-:W-:Y:S01]  /*be70*/  MOV R5, R3 ;  /* 0x0000000300057202 */ /* 0x001fe20000000f00 */
[----:B------:R-:W-:Y:S06]  /*be80*/  BRA `(.L_x_6296) ;  /* 0x00000008000c7947 */ /* 0x000fec0003800000 */
.L_x_6307:
[----:B--23--:R-:W2:Y:S02]  /*be90*/  LDG.E.U8 R3, desc[UR36][R22.64] ;  /* 0x0000002416037981 */ /* 0x00cea4000c1e1100 */
[C---:B--2---:R-:W-:Y:S01]  /*bea0*/  IMAD.SHL.U32 R0, R3.reuse, 0x2000000, RZ ;  /* 0x0200000003007824 */ /* 0x044fe200078e00ff */
[----:B------:R-:W-:-:S04]  /*beb0*/  SHF.L.U32 R3, R3, 0x8, RZ ;  /* 0x0000000803037819 */ /* 0x000fc800000006ff */
[----:B------:R-:W-:-:S13]  /*bec0*/  ISETP.GE.U32.AND P0, PT, R0, 0x8000000, PT ;  /* 0x080000000000780c */ /* 0x000fda0003f06070 */
[C---:B0-----:R-:W-:Y:S02]  /*bed0*/  @!P0 LOP3.LUT R2, R3.reuse, 0x7f00, RZ, 0xc0, !PT ;  /* 0x00007f0003028812 */ /* 0x041fe400078ec0ff */
        /* <DEDUP_REMOVED lines=8> */
[----:B0-----:R-:W-:Y:S01]  /*bf60*/  IMAD.MOV.U32 R5, RZ, RZ, R3 ;  /* 0x000000ffff057224 */ /* 0x001fe200078e0003 */
[----:B------:R-:W-:Y:S06]  /*bf70*/  BRA `(.L_x_6296) ;  /* 0x0000000400d07947 */ /* 0x000fec0003800000 */
.L_x_6306:
[----:B------:R-:W4:Y:S02]  /*bf80*/  LDG.E.U16 R0, desc[UR36][R22.64] ;  /* 0x0000002416007981 */ /* 0x000f24000c1e1500 */
[----:B----4-:R-:W-:-:S05]  /*bf90*/  SHF.L.U32 R0, R0, 0x10, RZ ;  /* 0x0000001000007819 */ /* 0x010fca00000006ff */
[----:B------:R-:W-:-:S04]  /*bfa0*/  FMUL.FTZ R0, R0, 1 ;  /* 0x3f80000000007820 */ /* 0x000fc80000410000 */
[----:B0-23--:R-:W0:Y:S02]  /*bfb0*/  F2F.F64.F32 R2, R0 ;  /* 0x0000000000027310 */ /* 0x00de240000201800 */
[----:B0-----:R-:W-:Y:S01]  /*bfc0*/  IMAD.MOV.U32 R5, RZ, RZ, R3 ;  /* 0x000000ffff057224 */ /* 0x001fe200078e0003 */
[----:B------:R-:W-:Y:S06]  /*bfd0*/  BRA `(.L_x_6296) ;  /* 0x0000000400b87947 */ /* 0x000fec0003800000 */
.L_x_6303:
        /* <DEDUP_REMOVED lines=10> */
[----:B0-----:R-:W-:Y:S01]  /*c080*/  MOV R5, R3 ;  /* 0x0000000300057202 */ /* 0x001fe20000000f00 */
[----:B------:R-:W-:Y:S06]  /*c090*/  BRA `(.L_x_6296) ;  /* 0x0000000400887947 */ /* 0x000fec0003800000 */
.L_x_6310:
[----:B------:R-:W4:Y:S01]  /*c0a0*/  LDG.E.U8 R22, desc[UR36][R22.64] ;  /* 0x0000002416167981 */ /* 0x000f22000c1e1100 */
[----:B------:R-:W-:Y:S01]  /*c0b0*/  IMAD.MOV.U32 R5, RZ, RZ, RZ ;  /* 0x000000ffff057224 */ /* 0x000fe200078e00ff */
[----:B----4-:R-:W-:-:S13]  /*c0c0*/  ISETP.NE.AND P0, PT, R22, RZ, PT ;  /* 0x000000ff1600720c */ /* 0x010fda0003f05270 */
[----:B------:R-:W-:Y:S05]  /*c0d0*/  @!P0 BRA `(.L_x_6296) ;  /* 0x0000000400788947 */ /* 0x000fea0003800000 */
[----:B------:R-:W-:-:S13]  /*c0e0*/  ISETP.NE.AND P0, PT, R22, 0x80, PT ;  /* 0x000000801600780c */ /* 0x000fda0003f05270 */
[----:B------:R-:W-:Y:S01]  /*c0f0*/  @!P0 MOV R5, 0x7ff80000 ;  /* 0x7ff8000000058802 */ /* 0x000fe20000000f00 */
        /* <DEDUP_REMOVED lines=14> */
.L_x_6312:
[----:B------:R-:W-:Y:S05]  /*c1e0*/  BSYNC.RECONVERGENT B0 ;  /* 0x0000000000007941 */ /* 0x000fea0003800200 */
.L_x_6311:
[----:B------:R-:W-:Y:S01]  /*c1f0*/  IMAD.SHL.U32 R0, R0, 0x100000, RZ ;  /* 0x0010000000007824 */ /* 0x000fe200078e00ff */
[----:B------:R-:W-:-:S04]  /*c200*/  LEA R2, R2, 0x3b800000, 0x17 ;  /* 0x3b80000002027811 */ /* 0x000fc800078eb8ff */
[----:B------:R-:W-:-:S05]  /*c210*/  LOP3.LUT R0, R2, R0, R7, 0xfe, !PT ;  /* 0x0000000002007212 */ /* 0x000fca00078efe07 */
[----:B------:R-:W-:-:S04]  /*c220*/  FMUL.FTZ R0, R0, 1 ;  /* 0x3f80000000007820 */ /* 0x000fc80000410000 */
[----:B------:R-:W0:Y:S02]  /*c230*/  F2F.F64.F32 R2, R0 ;  /* 0x0000000000027310 */ /* 0x000e240000201800 */
[----:B0-----:R-:W-:Y:S01]  /*c240*/  MOV R5, R3 ;  /* 0x0000000300057202 */ /* 0x001fe20000000f00 */
[----:B------:R-:W-:Y:S06]  /*c250*/  BRA `(.L_x_6296) ;  /* 0x0000000400187947 */ /* 0x000fec0003800000 */
.L_x_6309:
        /* <DEDUP_REMOVED lines=20> */
.L_x_6314:
[----:B------:R-:W-:Y:S05]  /*c3a0*/  BSYNC.RECONVERGENT B0 ;  /* 0x0000000000007941 */ /* 0x000fea0003800200 */
.L_x_6313:
[----:B------:R-:W-:Y:S01]  /*c3b0*/  IMAD.SHL.U32 R0, R0, 0x200000, RZ ;  /* 0x0020000000007824 */ /* 0x000fe200078e00ff */
[----:B------:R-:W-:-:S04]  /*c3c0*/  LEA R2, R2, 0x37800000, 0x17 ;  /* 0x3780000002027811 */ /* 0x000fc800078eb8ff */
[----:B------:R-:W-:-:S05]  /*c3d0*/  LOP3.LUT R0, R2, R0, R7, 0xfe, !PT ;  /* 0x0000000002007212 */ /* 0x000fca00078efe07 */
[----:B------:R-:W-:-:S04]  /*c3e0*/  FMUL.FTZ R0, R0, 1 ;  /* 0x3f80000000007820 */ /* 0x000fc80000410000 */
[----:B------:R-:W0:Y:S02]  /*c3f0*/  F2F.F64.F32 R2, R0 ;  /* 0x0000000000027310 */ /* 0x000e240000201800 */
[----:B0-----:R-:W-:Y:S01]  /*c400*/  MOV R5, R3 ;  /* 0x0000000300057202 */ /* 0x001fe20000000f00 */
[----:B------:R-:W-:Y:S06]  /*c410*/  BRA `(.L_x_6296) ;  /* 0x0000000000a87947 */ /* 0x000fec0003800000 */
.L_x_6308:
        /* <DEDUP_REMOVED lines=11> */
[----:B------:R-:W-:Y:S01]  /*c4d0*/  @P0 SHF.L.U32 R0, R0, 0x17, RZ ;  /* 0x0000001700000819 */ /* 0x000fe200000006ff */
[----:B------:R-:W-:-:S04]  /*c4e0*/  @!P0 IMAD.MOV.U32 R5, RZ, RZ, 0x7ff80000 ;  /* 0x7ff80000ff058424 */ /* 0x000fc800078e00ff */
[----:B------:R-:W-:-:S04]  /*c4f0*/  @P0 FMUL.FTZ R0, R0, 1 ;  /* 0x3f80000000000820 */ /* 0x000fc80000410000 */
[----:B0-23--:R-:W0:Y:S02]  /*c500*/  @P0 F2F.F64.F32 R2, R0 ;  /* 0x0000000000020310 */ /* 0x00de240000201800 */
[----:B0-----:R-:W-:Y:S01]  /*c510*/  @P0 MOV R5, R3 ;  /* 0x0000000300050202 */ /* 0x001fe20000000f00 */
[----:B------:R-:W-:Y:S06]  /*c520*/  BRA `(.L_x_6296) ;  /* 0x0000000000647947 */ /* 0x000fec0003800000 */
.L_x_6295:
[----:B0-23--:R-:W-:Y:S01]  /*c530*/  MOV R2, 0x0 ;  /* 0x0000000000027802 */ /* 0x00dfe20000000f00 */
[----:B------:R-:W0:Y:S01]  /*c540*/  LDCU.64 UR4, c[0x4][0x128] ;  /* 0x01002500ff0477ac */ /* 0x000e220008000a00 */
[----:B------:R-:W-:Y:S02]  /*c550*/  HFMA2 R12, -RZ, RZ, 0, 5.9604644775390625e-08 ;  /* 0x00000001ff0c7431 */ /* 0x000fe400000001ff */
[----:B------:R-:W-:Y:S01]  /*c560*/  IMAD.MOV.U32 R8, RZ, RZ, 0x4e ;  /* 0x0000004eff087424 */ /* 0x000fe200078e00ff */
[----:B------:R-:W2:Y:S01]  /*c570*/  LDCU.64 UR6, c[0x4][0x130] ;  /* 0x01002600ff0677ac */ /* 0x000ea20008000a00 */
[----:B------:R-:W3:Y:S01]  /*c580*/  LDC.64 R2, c[0x4][R2] ;  /* 0x0100000002027b82 */ /* 0x000ee20000000a00 */
[----:B------:R-:W-:Y:S01]  /*c590*/  IMAD.MOV.U32 R13, RZ, RZ, RZ ;  /* 0x000000ffff0d7224 */ /* 0x000fe200078e00ff */
[----:B------:R-:W4:Y:S01]  /*c5a0*/  LDCU.64 UR8, c[0x4][0x8] ;  /* 0x01000100ff0877ac */ /* 0x000f220008000a00 */
[----:B0-----:R-:W-:Y:S01]  /*c5b0*/  IMAD.U32 R4, RZ, RZ, UR4 ;  /* 0x00000004ff047e24 */ /* 0x001fe2000f8e00ff */
[----:B------:R-:W-:Y:S01]  /*c5c0*/  MOV R5, UR5 ;  /* 0x0000000500057c02 */ /* 0x000fe20008000f00 */
[----:B--2---:R-:W-:Y:S01]  /*c5d0*/  IMAD.U32 R6, RZ, RZ, UR6 ;  /* 0x00000006ff067e24 */ /* 0x004fe2000f8e00ff */
[----:B------:R-:W-:Y:S01]  /*c5e0*/  MOV R7, UR7 ;  /* 0x0000000700077c02 */ /* 0x000fe20008000f00 */
[----:B----4-:R-:W-:Y:S01]  /*c5f0*/  IMAD.U32 R10, RZ, RZ, UR8 ;  /* 0x00000008ff0a7e24 */ /* 0x010fe2000f8e00ff */
[----:B------:R-:W-:-:S07]  /*c600*/  MOV R11, UR9 ;  /* 0x00000009000b7c02 */ /* 0x000fce0008000f00 */
[----:B------:R-:W-:-:S07]  /*c610*/  LEPC R20, `(.L_x_6317) ;  /* 0x000000001014794e */ /* 0x000fce0000000000 */
[----:B-1-3-5:R-:W-:Y:S05]  /*c620*/  CALL.ABS.NOINC R2 ;  /* 0x0000000002007343 */ /* 0x02afea0003c00000 */
.L_x_6317:
[----:B------:R-:W-:Y:S01]  /*c630*/  MOV R5, RZ ;  /* 0x000000ff00057202 */ /* 0x000fe20000000f00 */
[----:B------:R-:W-:Y:S06]  /*c640*/  BRA `(.L_x_6296) ;  /* 0x00000000001c7947 */ /* 0x000fec0003800000 */
.L_x_6316:
[----:B0-23--:R-:W2:Y:S02]  /*c650*/  LDG.E.64 R2, desc[UR36][R22.64] ;  /* 0x0000002416027981 */ /* 0x00dea4000c1e1b00 */
[----:B--2---:R-:W0:Y:S02]  /*c660*/  I2F.F64.U64 R2, R2 ;  /* 0x0000000200027312 */ /* 0x004e240000301800 */
[----:B0-----:R-:W-:Y:S01]  /*c670*/  IMAD.MOV.U32 R5, RZ, RZ, R3 ;  /* 0x000000ffff057224 */ /* 0x001fe200078e0003 */
[----:B------:R-:W-:Y:S06]  /*c680*/  BRA `(.L_x_6296) ;  /* 0x00000000000c7947 */ /* 0x000fec0003800000 */
.L_x_6315:
[----:B0-23--:R-:W2:Y:S02]  /*c690*/  LDG.E R2, desc[UR36][R22.64] ;  /* 0x0000002416027981 */ /* 0x00dea4000c1e1900 */
[----:B--2---:R-:W0:Y:S02]  /*c6a0*/  I2F.F64.U32 R2, R2 ;  /* 0x0000000200027312 */ /* 0x004e240000201800 */
[----:B0-----:R-:W-:-:S07]  /*c6b0*/  MOV R5, R3 ;  /* 0x0000000300057202 */ /* 0x001fce0000000f00 */
.L_x_6296:
[----:B------:R-:W-:Y:S05]  /*c6c0*/  BSYNC.RECONVERGENT B6 ;  /* 0x0000000000067941 */ /* 0x000fea0003800200 */
.L_x_6290:
[----:B------:R-:W0:Y:S01]  /*c6d0*/  LDCU.64 UR6, c[0x0][0x5e8] ;  /* 0x0000bd00ff0677ac */ /* 0x000e220008000a00 */
[----:B-1---5:R-:W-:Y:S02]  /*c6e0*/  LOP3.LUT R5, R17, 0x80000000, R5, 0xb8, !PT ;  /* 0x8000000011057812 */ /* 0x022fe400078eb805 */
[----:B------:R-:W-:Y:S01]  /*c6f0*/  MOV R4, R16 ;  /* 0x0000001000047202 */ /* 0x000fe20000000f00 */
        /* <DEDUP_REMOVED lines=16> */
.L_x_6321:
[----:B------:R-:W0:Y:S02]  /*c800*/  F2I.S64.F64.TRUNC R4, R4 ;  /* 0x0000000400047311 */ /* 0x000e24000030d900 */
[----:B0-----:R-:W-:-:S05]  /*c810*/  IMAD.MOV.U32 R7, RZ, RZ, R4 ;  /* 0x000000ffff077224 */ /* 0x001fca00078e0004 */
[----:B------:R0:W-:Y:S01]  /*c820*/  STG.E.U8 desc[UR36][R2.64], R7 ;  /* 0x0000000702007986 */ /* 0x0001e2000c101124 */
[----:B------:R-:W-:Y:S05]  /*c830*/  BRA `(.L_x_6323) ;  /* 0x0000001000807947 */ /* 0x000fea0003800000 */
.L_x_6320:
        /* <DEDUP_REMOVED lines=9> */
.L_x_6325:
[----:B------:R-:W0:Y:S02]  /*c8d0*/  F2I.F64.TRUNC R5, R4 ;  /* 0x0000000400057311 */ /* 0x000e24000030d100 */
[----:B0-----:R0:W-:Y:S01]  /*c8e0*/  STG.E desc[UR36][R2.64], R5 ;  /* 0x0000000502007986 */ /* 0x0011e2000c101924 */
[----:B------:R-:W-:Y:S05]  /*c8f0*/  BRA `(.L_x_6323) ;  /* 0x0000001000507947 */ /* 0x000fea0003800000 */
.L_x_6324:
[----:B------:R-:W0:Y:S02]  /*c900*/  F2I.F64.TRUNC R5, R4 ;  /* 0x0000000400057311 */ /* 0x000e24000030d100 */
[----:B0-----:R0:W-:Y:S01]  /*c910*/  STG.E.U16 desc[UR36][R2.64], R5 ;  /* 0x0000000502007986 */ /* 0x0011e2000c101524 */
[----:B------:R-:W-:Y:S05]  /*c920*/  BRA `(.L_x_6323) ;  /* 0x0000001000447947 */ /* 0x000fea0003800000 */
.L_x_6319:
        /* <DEDUP_REMOVED lines=17> */
.L_x_6327:
        /* <DEDUP_REMOVED lines=12> */
.L_x_6326:
        /* <DEDUP_REMOVED lines=14> */
[----:B------:R-:W-:Y:S01]  /*cbe0*/  MOV R7, RZ ;  /* 0x000000ff00077202 */ /* 0x000fe20000000f00 */
[----:B0-----:R-:W-:-:S05]  /*cbf0*/  @!P0 FMUL R6, R6, 1.175494350822287508e-38 ;  /* 0x0080000006068820 */ /* 0x001fca0000400000 */
[----:B------:R2:W-:Y:S01]  /*cc00*/  STG.E.64 desc[UR36][R2.64], R6 ;  /* 0x0000000602007986 */ /* 0x0005e2000c101b24 */
[----:B------:R-:W-:Y:S05]  /*cc10*/  BRA `(.L_x_6323) ;  /* 0x0000000c00887947 */ /* 0x000fea0003800000 */
.L_x_6329:
        /* <DEDUP_REMOVED lines=13> */
.L_x_6328:
[----:B------:R0:W-:Y:S01]  /*ccf0*/  STG.E.64 desc[UR36][R2.64], R4 ;  /* 0x0000000402007986 */ /* 0x0001e2000c101b24 */
[----:B------:R-:W-:Y:S05]  /*cd00*/  BRA `(.L_x_6323) ;  /* 0x0000000c004c7947 */ /* 0x000fea0003800000 */
.L_x_6318:
        /* <DEDUP_REMOVED lines=13> */
.L_x_6333:
        /* <DEDUP_REMOVED lines=26> */
.L_x_6336:
[----:B------:R-:W-:-:S04]  /*cf80*/  SHF.R.U32.HI R5, RZ, 0x18, R7 ;  /* 0x00000018ff057819 */ /* 0x000fc80000011607 */
[----:B------:R-:W-:-:S07]  /*cf90*/  LOP3.LUT R0, R0, 0x80, R5, 0xf8, !PT ;  /* 0x0000008000007812 */ /* 0x000fce00078ef805 */
.L_x_6335:
[----:B------:R-:W-:Y:S05]  /*cfa0*/  BSYNC.RECONVERGENT B0 ;  /* 0x0000000000007941 */ /* 0x000fea0003800200 */
.L_x_6334:
[----:B------:R0:W-:Y:S01]  /*cfb0*/  STG.E.U8 desc[UR36][R2.64], R0 ;  /* 0x0000000002007986 */ /* 0x0001e2000c101124 */
[----:B------:R-:W-:Y:S05]  /*cfc0*/  BRA `(.L_x_6323) ;  /* 0x00000008009c7947 */ /* 0x000fea0003800000 */
.L_x_6332:
        /* <DEDUP_REMOVED lines=26> */
.L_x_6339:
[----:B------:R-:W-:-:S04]  /*d170*/  SHF.R.U32.HI R5, RZ, 0x18, R7 ;  /* 0x00000018ff057819 */ /* 0x000fc80000011607 */
[----:B------:R-:W-:-:S07]  /*d180*/  LOP3.LUT R0, R0, 0x80, R5, 0xf8, !PT ;  /* 0x0000008000007812 */ /* 0x000fce00078ef805 */
.L_x_6338:
[----:B------:R-:W-:Y:S05]  /*d190*/  BSYNC.RECONVERGENT B0 ;  /* 0x0000000000007941 */ /* 0x000fea0003800200 */
.L_x_6337:
[----:B------:R0:W-:Y:S01]  /*d1a0*/  STG.E.U8 desc[UR36][R2.64], R0 ;  /* 0x0000000002007986 */ /* 0x0001e2000c101124 */
[----:B------:R-:W-:Y:S05]  /*d1b0*/  BRA `(.L_x_6323) ;  /* 0x0000000800207947 */ /* 0x000fea0003800000 */
.L_x_6331:
        /* <DEDUP_REMOVED lines=15> */
[----:B------:R-:W-:-:S04]  /*d2b0*/  IMAD.MOV.U32 R5, RZ, RZ, 0xff ;  /* 0x000000ffff057424 */ /* 0x000fc800078e00ff */
[----:B------:R-:W-:-:S04]  /*d2c0*/  SHF.R.U32.HI R6, RZ, 0x17, R8 ;  /* 0x00000017ff067819 */ /* 0x000fc80000011608 */
[----:B------:R-:W-:-:S04]  /*d2d0*/  LOP3.LUT R7, R6, 0xff, RZ, 0xc0, !PT ;  /* 0x000000ff06077812 */ /* 0x000fc800078ec0ff */
[----:B------:R-:W-:-:S13]  /*d2e0*/  ISETP.NE.AND P1, PT, R7, 0xff, PT ;  /* 0x000000ff0700780c */ /* 0x000fda0003f25270 */
[--C-:B------:R-:W-:Y:S02]  /*d2f0*/  @P1 SHF.R.U32.HI R0, RZ, 0x16, R8.reuse ;  /* 0x00000016ff001819 */ /* 0x100fe40000011608 */
[----:B------:R-:W-:Y:S02]  /*d300*/  @P1 LOP3.LUT P0, RZ, R7, 0x3fffff, R8, 0xf8, !PT ;  /* 0x003fffff07ff1812 */ /* 0x000fe4000780f808 */
[----:B------:R-:W-:-:S04]  /*d310*/  @P1 LOP3.LUT R0, R0, 0x1, RZ, 0xc0, !PT ;  /* 0x0000000100001812 */ /* 0x000fc800078ec0ff */
[----:B------:R-:W-:Y:S02]  /*d320*/  @P1 ISETP.EQ.U32.AND P2, PT, R0, 0x1, P0 ;  /* 0x000000010000180c */ /* 0x000fe40000742070 */
[----:B------:R-:W-:Y:S02]  /*d330*/  PLOP3.LUT P0, PT, PT, PT, PT, 0x80, 0x8 ;  /* 0x000000000008781c */ /* 0x000fe40003f0f070 */
[----:B------:R-:W-:Y:S02]  /*d340*/  @P1 PLOP3.LUT P0, PT, P2, PT, PT, 0x80, 0x8 ;  /* 0x000000000008181c */ /* 0x000fe4000170f070 */
[----:B------:R-:W-:-:S11]  /*d350*/  @P1 IADD3 R0, PT, PT, R6, 0x1, RZ ;  /* 0x0000000106001810 */ /* 0x000fd60007ffe0ff */
[----:B------:R-:W-:-:S05]  /*d360*/  @!P0 IMAD.MOV R0, RZ, RZ, R6 ;  /* 0x000000ffff008224 */ /* 0x000fca00078e0206 */
[----:B------:R-:W-:-:S05]  /*d370*/  @P1 MOV R5, R0 ;  /* 0x0000000000051202 */ /* 0x000fca0000000f00 */
[----:B------:R0:W-:Y:S01]  /*d380*/  STG.E.U8 desc[UR36][R2.64], R5 ;  /* 0x0000000502007986 */ /* 0x0001e2000c101124 */
[----:B------:R-:W-:Y:S05]  /*d390*/  BRA `(.L_x_6323) ;  /* 0x0000000400a87947 */ /* 0x000fea0003800000 */
.L_x_6341:
[----:B------:R-:W0:Y:S02]  /*d3a0*/  F2I.U64.F64.TRUNC R4, R4 ;  /* 0x0000000400047311 */ /* 0x000e24000030d800 */
[----:B0-----:R0:W-:Y:S01]  /*d3b0*/  STG.E.64 desc[UR36][R2.64], R4 ;  /* 0x0000000402007986 */ /* 0x0011e2000c101b24 */
[----:B------:R-:W-:Y:S05]  /*d3c0*/  BRA `(.L_x_6323) ;  /* 0x00000004009c7947 */ /* 0x000fea0003800000 */
.L_x_6340:
[----:B------:R-:W0:Y:S02]  /*d3d0*/  F2I.U32.F64.TRUNC R5, R4 ;  /* 0x0000000400057311 */ /* 0x000e24000030d000 */
[----:B0-----:R0:W-:Y:S01]  /*d3e0*/  STG.E desc[UR36][R2.64], R5 ;  /* 0x0000000502007986 */ /* 0x0011e2000c101924 */
[----:B------:R-:W-:Y:S05]  /*d3f0*/  BRA `(.L_x_6323) ;  /* 0x0000000400907947 */ /* 0x000fea0003800000 */
.L_x_6330:
        /* <DEDUP_REMOVED lines=10> */
.L_x_6343:
[----:B------:R-:W-:-:S05]  /*d4a0*/  CS2R R6, SRZ ;  /* 0x0000000000067805 */ /* 0x000fca000001ff00 */
[----:B------:R0:W-:Y:S01]  /*d4b0*/  STG.E.128 desc[UR36][R2.64], R4 ;  /* 0x0000000402007986 */ /* 0x0001e2000c101d24 */
[----:B------:R-:W-:Y:S05]  /*d4c0*/  BRA `(.L_x_6323) ;  /* 0x00000004005c7947 */ /* 0x000fea0003800000 */
.L_x_6342:
[----:B------:R-:W-:-:S09]  /*d4d0*/  UISETP.NE.AND UP0, UPT, UR4, 0xf, UPT ;  /* 0x0000000f0400788c */ /* 0x000fd2000bf05270 */
[----:B------:R-:W-:Y:S05]  /*d4e0*/  BRA.U !UP0, `(.L_x_6344) ;  /* 0x0000000508287547 */ /* 0x000fea000b800000 */
[----:B------:R-:W-:-:S09]  /*d4f0*/  UISETP.NE.AND UP0, UPT, UR4, 0x17, UPT ;  /* 0x000000170400788c */ /* 0x000fd2000bf05270 */
[----:B------:R-:W-:Y:S05]  /*d500*/  BRA.U !UP0, `(.L_x_6345) ;  /* 0x0000000108b07547 */ /* 0x000fea000b800000 */
[----:B------:R-:W-:-:S09]  /*d510*/  UISETP.NE.AND UP0, UPT, UR4, 0x18, UPT ;  /* 0x000000180400788c */ /* 0x000fd2000bf05270 */
[----:B------:R-:W-:Y:S05]  /*d520*/  BRA.U !UP0, `(.L_x_6346) ;  /* 0x0000000108447547 */ /* 0x000fea000b800000 */
.L_x_6322:
[----:B------:R-:W-:Y:S01]  /*d530*/  MOV R0, 0x0 ;  /* 0x0000000000007802 */ /* 0x000fe20000000f00 */
[----:B------:R-:W0:Y:S01]  /*d540*/  LDCU.64 UR4, c[0x4][0x128] ;  /* 0x01002500ff0477ac */ /* 0x000e220008000a00 */
[----:B------:R-:W-:Y:S02]  /*d550*/  HFMA2 R12, -RZ, RZ, 0, 5.9604644775390625e-08 ;  /* 0x00000001ff0c7431 */ /* 0x000fe400000001ff */
[----:B------:R-:W-:Y:S01]  /*d560*/  IMAD.MOV.U32 R8, RZ, RZ, 0x65 ;  /* 0x00000065ff087424 */ /* 0x000fe200078e00ff */
[----:B------:R1:W2:Y:S01]  /*d570*/  LDC.64 R2, c[0x4][R0] ;  /* 0x0100000000027b82 */ /* 0x0002a20000000a00 */
[----:B------:R-:W3:Y:S01]  /*d580*/  LDCU.64 UR6, c[0x4][0x130] ;  /* 0x01002600ff0677ac */ /* 0x000ee20008000a00 */
[----:B------:R-:W-:Y:S01]  /*d590*/  IMAD.MOV.U32 R13, RZ, RZ, RZ ;  /* 0x000000ffff0d7224 */ /* 0x000fe200078e00ff */
[----:B------:R-:W5:Y:S01]  /*d5a0*/  LDCU.64 UR8, c[0x4][0x10] ;  /* 0x01000200ff0877ac */ /* 0x000f620008000a00 */
[----:B0-----:R-:W-:Y:S01]  /*d5b0*/  IMAD.U32 R4, RZ, RZ, UR4 ;  /* 0x00000004ff047e24 */ /* 0x001fe2000f8e00ff */
[----:B------:R-:W-:Y:S01]  /*d5c0*/  MOV R5, UR5 ;  /* 0x0000000500057c02 */ /* 0x000fe20008000f00 */
[----:B---3--:R-:W-:Y:S01]  /*d5d0*/  IMAD.U32 R6, RZ, RZ, UR6 ;  /* 0x00000006ff067e24 */ /* 0x008fe2000f8e00ff */
[----:B------:R-:W-:Y:S01]  /*d5e0*/  MOV R7, UR7 ;  /* 0x0000000700077c02 */ /* 0x000fe20008000f00 */
[----:B-----5:R-:W-:Y:S01]  /*d5f0*/  IMAD.U32 R10, RZ, RZ, UR8 ;  /* 0x00000008ff0a7e24 */ /* 0x020fe2000f8e00ff */
[----:B-1----:R-:W-:-:S07]  /*d600*/  MOV R11, UR9 ;  /* 0x00000009000b7c02 */ /* 0x002fce0008000f00 */
[----:B------:R-:W-:-:S07]  /*d610*/  LEPC R20, `(.L_x_6347) ;  /* 0x000000001014794e */ /* 0x000fce0000000000 */
[----:B--2-4-:R-:W-:Y:S05]  /*d620*/  CALL.ABS.NOINC R2 ;  /* 0x0000000002007343 */ /* 0x014fea0003c00000 */
.L_x_6347:
[----:B------:R-:W-:Y:S05]  /*d630*/  BRA `(.L_x_6323) ;  /* 0x0000000400007947 */ /* 0x000fea0003800000 */
.L_x_6346:
        /* <DEDUP_REMOVED lines=21> */
.L_x_6349:
[----:B------:R-:W-:Y:S05]  /*d790*/  BSYNC.RECONVERGENT B0 ;  /* 0x0000000000007941 */ /* 0x000fea0003800200 */
.L_x_6348:
[----:B------:R-:W-:-:S05]  /*d7a0*/  LOP3.LUT R7, R0, 0x80, R7, 0xf8, !PT ;  /* 0x0000008000077812 */ /* 0x000fca00078ef807 */
[----:B------:R0:W-:Y:S01]  /*d7b0*/  STG.E.U8 desc[UR36][R2.64], R7 ;  /* 0x0000000702007986 */ /* 0x0001e2000c101124 */
[----:B------:R-:W-:Y:S05]  /*d7c0*/  BRA `(.L_x_6323) ;  /* 0x00000000009c7947 */ /* 0x000fea0003800000 */
.L_x_6345:
        /* <DEDUP_REMOVED lines=20> */
.L_x_6351:
[----:B------:R-:W-:Y:S01]  /*d910*/  IMAD.MOV.U32 R0, RZ, RZ, 0x7f ;  /* 0x0000007fff007424 */ /* 0x000fe200078e00ff */
[----:B------:R-:W-:-:S04]  /*d920*/  ISETP.GT.U32.AND P0, PT, R6, 0x7f800000, PT ;  /* 0x7f8000000600780c */ /* 0x000fc80003f04070 */
[----:B------:R-:W-:-:S09]  /*d930*/  SEL R0, R0, 0x7c, P0 ;  /* 0x0000007c00007807 */ /* 0x000fd20000000000 */
.L_x_6352:
[----:B------:R-:W-:Y:S05]  /*d940*/  BSYNC.RECONVERGENT B0 ;  /* 0x0000000000007941 */ /* 0x000fea0003800200 */
.L_x_6350:
[----:B------:R-:W-:-:S04]  /*d950*/  SHF.R.U32.HI R5, RZ, 0x18, R7 ;  /* 0x00000018ff057819 */ /* 0x000fc80000011607 */
[----:B------:R-:W-:-:S05]  /*d960*/  LOP3.LUT R5, R0, 0x80, R5, 0xf8, !PT ;  /* 0x0000008000057812 */ /* 0x000fca00078ef805 */
[----:B------:R0:W-:Y:S01]  /*d970*/  STG.E.U8 desc[UR36][R2.64], R5 ;  /* 0x0000000502007986 */ /* 0x0001e2000c101124 */
[----:B------:R-:W-:Y:S05]  /*d980*/  BRA `(.L_x_6323) ;  /* 0x00000000002c7947 */ /* 0x000fea0003800000 */
.L_x_6344:
        /* <DEDUP_REMOVED lines=11> */
.L_x_6323:
[----:B------:R-:W-:-:S07]  /*da40*/  IADD3 R19, PT, PT, R19, 0x80, RZ ;  /* 0x0000008013137810 */ /* 0x000fce0007ffe0ff */
.L_x_6260:
[----:B------:R-:W-:Y:S05]  /*da50*/  BSYNC.RECONVERGENT B7 ;  /* 0x0000000000077941 */ /* 0x000fea0003800200 */
.L_x_6259:
[----:B------:R-:W5:Y:S02]  /*da60*/  LDCU UR4, c[0x0][0x380] ;  /* 0x00007000ff0477ac */ /* 0x000f640008000800 */
[----:B-----5:R-:W-:-:S13]  /*da70*/  ISETP.GE.AND P0, PT, R19, UR4, PT ;  /* 0x0000000413007c0c */ /* 0x020fda000bf06270 */
[----:B------:R-:W-:Y:S05]  /*da80*/  @P0 EXIT ;  /* 0x000000000000094d */ /* 0x000fea0003800000 */
[----:B------:R-:W5:Y:S01]  /*da90*/  LDCU UR4, c[0x0][0x388] ;  /* 0x00007100ff0477ac */ /* 0x000f620008000800 */
[----:B----4-:R-:W-:Y:S01]  /*daa0*/  IMAD.MOV.U32 R22, RZ, RZ, RZ ;  /* 0x000000ffff167224 */ /* 0x010fe200078e00ff */
[----:B0-----:R-:W-:Y:S01]  /*dab0*/  MOV R0, RZ ;  /* 0x000000ff00007202 */ /* 0x001fe20000000f00 */
[----:B------:R-:W-:Y:S01]  /*dac0*/  IMAD.MOV.U32 R16, RZ, RZ, RZ ;  /* 0x000000ffff107224 */ /* 0x000fe200078e00ff */
[----:B-----5:R-:W-:-:S09]  /*dad0*/  UISETP.NE.AND UP0, UPT, UR4, URZ, UPT ;  /* 0x000000ff0400728c */ /* 0x020fd2000bf05270 */
[----:B------:R-:W-:Y:S05]  /*dae0*/  BRA.U !UP0, `(.L_x_6353) ;  /* 0x0000001508707547 */ /* 0x000fea000b800000 */
[----:B------:R-:W1:Y:S01]  /*daf0*/  LDCU.64 UR4, c[0x0][0x390] ;  /* 0x00007200ff0477ac */ /* 0x000e620008000a00 */
[----:B------:R-:W-:Y:S01]  /*db00*/  HFMA2 R18, -RZ, RZ, 0, 0 ;  /* 0x00000000ff127431 */ /* 0x000fe200000001ff */
[----:B------:R-:W0:Y:S01]  /*db10*/  LDCU UR6, c[0x0][0x38c] ;  /* 0x00007180ff0677ac */ /* 0x000e220008000800 */
[----:B------:R-:W4:Y:S01]  /*db20*/  LDCU.64 UR8, c[0x0][0x4b8] ;  /* 0x00009700ff0877ac */ /* 0x000f220008000a00 */
[----:B------:R-:W-:Y:S02]  /*db30*/  UISETP.NE.AND UP0, UPT, UR41, URZ, UPT ;  /* 0x000000ff2900728c */ /* 0x000fe4000bf05270 */
[----:B-123--:R-:W-:Y:S01]  /*db40*/  IMAD.HI.U32 R2, R19, UR4, R18 ;  /* 0x0000000413027c27 */ /* 0x00efe2000f8e0012 */
[----:B------:R-:W1:Y:S04]  /*db50*/  LDCU UR4, c[0x0][0x4c0] ;  /* 0x00009800ff0477ac */ /* 0x000e680008000800 */
[----:B------:R-:W-:-:S05]  /*db60*/  SHF.R.U32.HI R3, RZ, UR5, R2 ;  /* 0x00000005ff037c19 */ /* 0x000fca0008011602 */
[----:B------:R-:W-:-:S04]  /*db70*/  IMAD.MOV R0, RZ, RZ, -R3 ;  /* 0x000000ffff007224 */ /* 0x000fc800078e0a03 */
[----:B0-----:R-:W-:-:S04]  /*db80*/  IMAD R19, R0, UR6, R19 ;  /* 0x0000000600137c24 */ /* 0x001fc8000f8e0213 */
[C---:B----4-:R-:W-:Y:S02]  /*db90*/  IMAD R16, R19.reuse, UR8, RZ ;  /* 0x0000000813107c24 */ /* 0x050fe4000f8e02ff */
[C---:B------:R-:W-:Y:S02]  /*dba0*/  IMAD R0, R19.reuse, UR9, RZ ;  /* 0x0000000913007c24 */ /* 0x040fe4000f8e02ff */
[----:B-1----:R-:W-:Y:S01]  /*dbb0*/  IMAD R22, R19, UR4, RZ ;  /* 0x0000000413167c24 */ /* 0x002fe2000f8e02ff */
        /* <DEDUP_REMOVED lines=335> */
.L_x_6353:
[----:B------:R-:W1:Y:S01]  /*f0b0*/  LDCU.64 UR8, c[0x0][0x5f0] ;  /* 0x0000be00ff0877ac */ /* 0x000e620008000a00 */
[----:B------:R-:W-:Y:S01]  /*f0c0*/  BSSY.RECONVERGENT B6, `(.L_x_6354) ;  /* 0x00000ef000067945 */ /* 0x000fe20003800200 */
[----:B------:R-:W0:Y:S01]  /*f0d0*/  LDCU.64 UR6, c[0x0][0x5e8] ;  /* 0x0000bd00ff0677ac */ /* 0x000e220008000a00 */
[----:B------:R-:W-:-:S04]  /*f0e0*/  UPRMT UR4, UR39, 0x9910, URZ ;  /* 0x0000991027047896 */ /* 0x000fc800080000ff */
[----:B------:R-:W-:Y:S01]  /*f0f0*/  UISETP.GT.AND UP0, UPT, UR4, 0x9, UPT ;  /* 0x000000090400788c */ /* 0x000fe2000bf04270 */
[----:B-123--:R-:W-:Y:S02]  /*f100*/  IADD3 R2, P1, PT, R0, UR8, RZ ;  /* 0x0000000800027c10 */ /* 0x00efe4000ff3e0ff */
[----:B0-----:R-:W-:-:S03]  /*f110*/  IADD3 R16, P0, PT, R16, UR6, RZ ;  /* 0x0000000610107c10 */ /* 0x001fc6000ff1e0ff */
        /* <DEDUP_REMOVED lines=12> */
[----:B--2---:R1:W2:Y:S02]  /*f1e0*/  I2F.F64.S16 R18, R2 ;  /* 0x0000000200127312 */ /* 0x0042a40000101c00 */
[----:B-12---:R-:W-:Y:S05]  /*f1f0*/  BRA `(.L_x_6360) ;  /* 0x0000000c006c7947 */ /* 0x006fea0003800000 */
.L_x_6358:
[----:B------:R-:W2:Y:S02]  /*f200*/  LDG.E.U8 R2, desc[UR36][R2.64] ;  /* 0x0000002402027981 */ /* 0x000ea4000c1e1100 */
[----:B--2---:R1:W2:Y:S02]  /*f210*/  I2F.F64.U16 R18, R2 ;  /* 0x0000000200127312 */ /* 0x0042a40000101800 */
[----:B-12---:R-:W-:Y:S05]  /*f220*/  BRA `(.L_x_6360) ;  /* 0x0000000c00607947 */ /* 0x006fea0003800000 */
.L_x_6357:
[----:B------:R-:W-:-:S09]  /*f230*/  UISETP.NE.AND UP0, UPT, UR4, 0x2, UPT ;  /* 0x000000020400788c */ /* 0x000fd2000bf05270 */
[----:B------:R-:W-:Y:S05]  /*f240*/  BRA.U !UP0, `(.L_x_6361) ;  /* 0x0000000108287547 */ /* 0x000fea000b800000 */
[----:B------:R-:W-:-:S09]  /*f250*/  UISETP.NE.AND UP0, UPT, UR4, 0x3, UPT ;  /* 0x000000030400788c */ /* 0x000fd2000bf05270 */
[----:B------:R-:W-:Y:S05]  /*f260*/  BRA.U !UP0, `(.L_x_6362) ;  /* 0x0000000108147547 */ /* 0x000fea000b800000 */
[----:B------:R-:W-:-:S09]  /*f270*/  UISETP.NE.AND UP0, UPT, UR4, 0x4, UPT ;  /* 0x000000040400788c */ /* 0x000fd2000bf05270 */
[----:B------:R-:W-:Y:S05]  /*f280*/  BRA.U UP0, `(.L_x_6359) ;  /* 0x0000000900ec7547 */ /* 0x000fea000b800000 */
[----:B------:R-:W2:Y:S02]  /*f290*/  LDG.E.64 R18, desc[UR36][R2.64] ;  /* 0x0000002402127981 */ /* 0x000ea4000c1e1b00 */
[----:B--2---:R-:W1:Y:S02]  /*f2a0*/  I2F.F64.S64 R18, R18 ;  /* 0x0000001200127312 */ /* 0x004e640000301c00 */
[----:B-1----:R-:W-:Y:S05]  /*f2b0*/  BRA `(.L_x_6360) ;  /* 0x0000000c003c7947 */ /* 0x002fea0003800000 */
.L_x_6362:
[----:B------:R-:W2:Y:S02]  /*f2c0*/  LDG.E R2, desc[UR36][R2.64] ;  /* 0x0000002402027981 */ /* 0x000ea4000c1e1900 */
[----:B--2---:R1:W2:Y:S02]  /*f2d0*/  I2F.F64 R18, R2 ;  /* 0x0000000200127312 */ /* 0x0042a40000201c00 */
[----:B-12---:R-:W-:Y:S05]  /*f2e0*/  BRA `(.L_x_6360) ;  /* 0x0000000c00307947 */ /* 0x006fea0003800000 */
.L_x_6361:
[----:B------:R-:W2:Y:S02]  /*f2f0*/  LDG.E.U16 R2, desc[UR36][R2.64] ;  /* 0x0000002402027981 */ /* 0x000ea4000c1e1500 */
[----:B--2---:R1:W2:Y:S02]  /*f300*/  I2F.F64.S16 R18, R2 ;  /* 0x0000000200127312 */ /* 0x0042a40000101c00 */
[----:B-12---:R-:W-:Y:S05]  /*f310*/  BRA `(.L_x_6360) ;  /* 0x0000000c00247947 */ /* 0x006fea0003800000 */
.L_x_6356:
        /* <DEDUP_REMOVED lines=10> */
.L_x_6364:
[----:B------:R-:W2:Y:S02]  /*f3c0*/  LDG.E.U16 R0, desc[UR36][R2.64] ;  /* 0x0000002402007981 */ /* 0x000ea4000c1e1500 */
[----:B--2---:R-:W-:-:S05]  /*f3d0*/  HADD2.F32 R0, -RZ, R0.H0_H0 ;  /* 0x20000000ff007230 */ /* 0x004fca0000004100 */
[----:B------:R-:W-:-:S04]  /*f3e0*/  FMUL.FTZ R0, R0, 1 ;  /* 0x3f80000000007820 */ /* 0x000fc80000410000 */
[----:B------:R0:W1:Y:S02]  /*f3f0*/  F2F.F64.F32 R18, R0 ;  /* 0x0000000000127310 */ /* 0x0000640000201800 */
[----:B01----:R-:W-:Y:S05]  /*f400*/  BRA `(.L_x_6360) ;  /* 0x0000000800e87947 */ /* 0x003fea0003800000 */
.L_x_6363:
        /* <DEDUP_REMOVED lines=10> */
.L_x_6366:
[----:B------:R-:W2:Y:S02]  /*f4b0*/  LDG.E.U16 R2, desc[UR36][R2.64] ;  /* 0x0000002402027981 */ /* 0x000ea4000c1e1500 */
[----:B--2---:R-:W-:-:S05]  /*f4c0*/  HADD2.F32 R0, -RZ, R2.H0_H0 ;  /* 0x20000002ff007230 */ /* 0x004fca0000004100 */
[----:B------:R-:W-:-:S04]  /*f4d0*/  FMUL.FTZ R0, R0, 1 ;  /* 0x3f80000000007820 */ /* 0x000fc80000410000 */
[----:B------:R1:W2:Y:S02]  /*f4e0*/  F2F.F64.F32 R18, R0 ;  /* 0x0000000000127310 */ /* 0x0002a40000201800 */
[----:B-12---:R-:W-:Y:S05]  /*f4f0*/  BRA `(.L_x_6360) ;  /* 0x0000000800ac7947 */ /* 0x006fea0003800000 */
.L_x_6365:
[----:B------:R0:W5:Y:S01]  /*f500*/  LDG.E.64 R18, desc[UR36][R2.64] ;  /* 0x0000002402127981 */ /* 0x000162000c1e1b00 */
[----:B------:R-:W-:Y:S05]  /*f510*/  BRA `(.L_x_6360) ;  /* 0x0000000800a47947 */ /* 0x000fea0003800000 */
.L_x_6355:
        /* <DEDUP_REMOVED lines=13> */
.L_x_6369:
[----:B------:R3:W5:Y:S01]  /*f5f0*/  LDG.E.64 R18, desc[UR36][R2.64] ;  /* 0x0000002402127981 */ /* 0x000762000c1e1b00 */
[----:B------:R-:W-:Y:S05]  /*f600*/  BRA `(.L_x_6360) ;  /* 0x0000000800687947 */ /* 0x000fea0003800000 */
.L_x_6368:
        /* <DEDUP_REMOVED lines=25> */
[----:B------:R3:W4:Y:S02]  /*f7a0*/  F2F.F64.F32 R18, R5 ;  /* 0x0000000500127310 */ /* 0x0007240000201800 */
[----:B---34-:R-:W-:Y:S05]  /*f7b0*/  BRA `(.L_x_6360) ;  /* 0x0000000400fc7947 */ /* 0x018fea0003800000 */
.L_x_6371:
        /* <DEDUP_REMOVED lines=12> */
[----:B------:R3:W4:Y:S02]  /*f880*/  F2F.F64.F32 R18, R0 ;  /* 0x0000000000127310 */ /* 0x0007240000201800 */
[----:B---34-:R-:W-:Y:S05]  /*f890*/  BRA `(.L_x_6360) ;  /* 0x0000000400c47947 */ /* 0x018fea0003800000 */
.L_x_6370:
[----:B------:R-:W2:Y:S02]  /*f8a0*/  LDG.E.U16 R0, desc[UR36][R2.64] ;  /* 0x0000002402007981 */ /* 0x000ea4000c1e1500 */
[----:B--2---:R-:W-:-:S05]  /*f8b0*/  SHF.L.U32 R0, R0, 0x10, RZ ;  /* 0x0000001000007819 */ /* 0x004fca00000006ff */
[----:B------:R-:W-:-:S04]  /*f8c0*/  FMUL.FTZ R0, R0, 1 ;  /* 0x3f80000000007820 */ /* 0x000fc80000410000 */
[----:B------:R3:W4:Y:S02]  /*f8d0*/  F2F.F64.F32 R18, R0 ;  /* 0x0000000000127310 */ /* 0x0007240000201800 */
[----:B---34-:R-:W-:Y:S05]  /*f8e0*/  BRA `(.L_x_6360) ;  /* 0x0000000400b07947 */ /* 0x018fea0003800000 */
.L_x_6367:
        /* <DEDUP_REMOVED lines=9> */
[----:B--2---:R3:W4:Y:S02]  /*f980*/  I2F.F64.U16 R18, R2 ;  /* 0x0000000200127312 */ /* 0x0047240000101800 */
[----:B---34-:R-:W-:Y:S05]  /*f990*/  BRA `(.L_x_6360) ;  /* 0x0000000400847947 */ /* 0x018fea0003800000 */
.L_x_6374:
        /* <DEDUP_REMOVED lines=21> */
.L_x_6376:
[----:B------:R-:W-:Y:S05]  /*faf0*/  BSYNC.RECONVERGENT B0 ;  /* 0x0000000000007941 */ /* 0x000fea0003800200 */
.L_x_6375:
[----:B------:R-:W-:Y:S01]  /*fb00*/  IMAD.SHL.U32 R0, R0, 0x100000, RZ ;  /* 0x0010000000007824 */ /* 0x000fe200078e00ff */
[----:B------:R-:W-:-:S04]  /*fb10*/  LEA R2, R2, 0x3b800000, 0x17 ;  /* 0x3b80000002027811 */ /* 0x000fc800078eb8ff */
[----:B------:R-:W-:-:S05]  /*fb20*/  LOP3.LUT R0, R2, R0, R7, 0xfe, !PT ;  /* 0x0000000002007212 */ /* 0x000fca00078efe07 */
[----:B------:R-:W-:-:S04]  /*fb30*/  FMUL.FTZ R0, R0, 1 ;  /* 0x3f80000000007820 */ /* 0x000fc80000410000 */
[----:B------:R3:W4:Y:S02]  /*fb40*/  F2F.F64.F32 R18, R0 ;  /* 0x0000000000127310 */ /* 0x0007240000201800 */
[----:B---34-:R-:W-:Y:S05]  /*fb50*/  BRA `(.L_x_6360) ;  /* 0x0000000400147947 */ /* 0x018fea0003800000 */
.L_x_6373:
        /* <DEDUP_REMOVED lines=21> */
.L_x_6378:
[----:B------:R-:W-:Y:S05]  /*fcb0*/  BSYNC.RECONVERGENT B0 ;  /* 0x0000000000007941 */ /* 0x000fea0003800200 */
.L_x_6377:
[----:B------:R-:W-:Y:S02]  /*fcc0*/  SHF.L.U32 R0, R0, 0x15, RZ ;  /* 0x0000001500007819 */ /* 0x000fe400000006ff */
[----:B------:R-:W-:-:S04]  /*fcd0*/  LEA R2, R2, 0x37800000, 0x17 ;  /* 0x3780000002027811 */ /* 0x000fc800078eb8ff */
[----:B------:R-:W-:-:S05]  /*fce0*/  LOP3.LUT R0, R2, R0, R7, 0xfe, !PT ;  /* 0x0000000002007212 */ /* 0x000fca00078efe07 */
[----:B------:R-:W-:-:S04]  /*fcf0*/  FMUL.FTZ R0, R0, 1 ;  /* 0x3f80000000007820 */ /* 0x000fc80000410000 */
[----:B------:R3:W4:Y:S02]  /*fd00*/  F2F.F64.F32 R18, R0 ;  /* 0x0000000000127310 */ /* 0x0007240000201800 */
[----:B---34-:R-:W-:Y:S05]  /*fd10*/  BRA `(.L_x_6360) ;  /* 0x0000000000a47947 */ /* 0x018fea0003800000 */
.L_x_6372:
        /* <DEDUP_REMOVED lines=16> */
[----:B------:R1:W2:Y:S02]  /*fe20*/  @P0 F2F.F64.F32 R18, R0 ;  /* 0x0000000000120310 */ /* 0x0002a40000201800 */
[----:B-12---:R-:W-:Y:S05]  /*fe30*/  BRA `(.L_x_6360) ;  /* 0x00000000005c7947 */ /* 0x006fea0003800000 */
.L_x_6359:
        /* <DEDUP_REMOVED lines=16> */
.L_x_6381:
[----:B------:R-:W-:Y:S01]  /*ff40*/  CS2R R18, SRZ ;  /* 0x0000000000127805 */ /* 0x000fe2000001ff00 */
[----:B------:R-:W-:Y:S06]  /*ff50*/  BRA `(.L_x_6360) ;  /* 0x0000000000147947 */ /* 0x000fec0003800000 */
.L_x_6380:
[----:B------:R-:W2:Y:S02]  /*ff60*/  LDG.E.64 R18, desc[UR36][R2.64] ;  /* 0x0000002402127981 */ /* 0x000ea4000c1e1b00 */
[----:B--2---:R-:W1:Y:S02]  /*ff70*/  I2F.F64.U64 R18, R18 ;  /* 0x0000001200127312 */ /* 0x004e640000301800 */
[----:B-1----:R-:W-:Y:S05]  /*ff80*/  BRA `(.L_x_6360) ;  /* 0x0000000000087947 */ /* 0x002fea0003800000 */
.L_x_6379:
[----:B------:R-:W2:Y:S02]  /*ff90*/  LDG.E R2, desc[UR36][R2.64] ;  /* 0x0000002402027981 */ /* 0x000ea4000c1e1900 */
[----:B--2---:R1:W2:Y:S02]  /*ffa0*/  I2F.F64.U32 R18, R2 ;  /* 0x0000000200127312 */ /* 0x0042a40000201800 */
.L_x_6360:
[----:B------:R-:W-:Y:S05]  /*ffb0*/  BSYNC.RECONVERGENT B6 ;  /* 0x0000000000067941 */ /* 0x000fea0003800200 */
.L_x_6354:
        /* <DEDUP_REMOVED lines=15> */
[----:B01-3--:R-:W3:Y:S02]  /*100b0*/  LDG.E.S8 R2, desc[UR36][R22.64] ;  /* 0x0000002416027981 */ /* 0x00bee4000c1e1300 */
[----:B---3--:R-:W0:Y:S02]  /*100c0*/  I2F.F64.S16 R2, R2 ;  /* 0x0000000200027312 */ /* 0x008e240000101c00 */
[----:B0-----:R-:W-:Y:S01]  /*100d0*/  MOV R5, R3 ;  /* 0x0000000300057202 */ /* 0x001fe20000000f00 */
[----:B------:R-:W-:Y:S06]  /*100e0*/  BRA `(.L_x_6388) ;  /* 0x0000000c009c7947 */ /* 0x000fec0003800000 */
.L_x_6386:
[----:B01-3--:R-:W3:Y:S02]  /*100f0*/  LDG.E.U8 R2, desc[UR36][R22.64] ;  /* 0x0000002416027981 */ /* 0x00bee4000c1e1100 */
[----:B---3--:R-:W0:Y:S02]  /*10100*/  I2F.F64.U16 R2, R2 ;  /* 0x0000000200027312 */ /* 0x008e240000101800 */
[----:B0-----:R-:W-:Y:S01]  /*10110*/  IMAD.MOV.U32 R5, RZ, RZ, R3 ;  /* 0x000000ffff057224 */ /* 0x001fe200078e0003 */
[----:B------:R-:W-:Y:S06]  /*10120*/  BRA `(.L_x_6388) ;  /* 0x0000000c008c7947 */ /* 0x000fec0003800000 */
.L_x_6385:
[----:B------:R-:W-:-:S09]  /*10130*/  UISETP.NE.AND UP0, UPT, UR4, 0x2, UPT ;  /* 0x000000020400788c */ /* 0x000fd2000bf05270 */
[----:B------:R-:W-:Y:S05]  /*10140*/  BRA.U !UP0, `(.L_x_6389) ;  /* 0x0000000108307547 */ /* 0x000fea000b800000 */
[----:B------:R-:W-:-:S09]  /*10150*/  UISETP.NE.AND UP0, UPT, UR4, 0x3, UPT ;  /* 0x000000030400788c */ /* 0x000fd2000bf05270 */
[----:B------:R-:W-:Y:S05]  /*10160*/  BRA.U !UP0, `(.L_x_6390) ;  /* 0x0000000108187547 */ /* 0x000fea000b800000 */
[----:B------:R-:W-:-:S09]  /*10170*/  UISETP.NE.AND UP0, UPT, UR4, 0x4, UPT ;  /* 0x000000040400788c */ /* 0x000fd2000bf05270 */
[----:B------:R-:W-:Y:S05]  /*10180*/  BRA.U UP0, `(.L_x_6387) ;  /* 0x0000000d00107547 */ /* 0x000fea000b800000 */
[----:B01-3--:R-:W3:Y:S02]  /*10190*/  LDG.E.64 R2, desc[UR36][R22.64] ;  /* 0x0000002416027981 */ /* 0x00bee4000c1e1b00 */
[----:B---3--:R-:W0:Y:S02]  /*101a0*/  I2F.F64.S64 R2, R2 ;  /* 0x0000000200027312 */ /* 0x008e240000301c00 */
[----:B0-----:R-:W-:Y:S01]  /*101b0*/  MOV R5, R3 ;  /* 0x0000000300057202 */ /* 0x001fe20000000f00 */
[----:B------:R-:W-:Y:S06]  /*101c0*/  BRA `(.L_x_6388) ;  /* 0x0000000c00647947 */ /* 0x000fec0003800000 */
.L_x_6390:
[----:B01-3--:R-:W3:Y:S02]  /*101d0*/  LDG.E R2, desc[UR36][R22.64] ;  /* 0x0000002416027981 */ /* 0x00bee4000c1e1900 */
[----:B---3--:R-:W0:Y:S02]  /*101e0*/  I2F.F64 R2, R2 ;  /* 0x0000000200027312 */ /* 0x008e240000201c00 */
[----:B0-----:R-:W-:Y:S01]  /*101f0*/  IMAD.MOV.U32 R5, RZ, RZ, R3 ;  /* 0x000000ffff057224 */ /* 0x001fe200078e0003 */
[----:B------:R-:W-:Y:S06]  /*10200*/  BRA `(.L_x_6388) ;  /* 0x0000000c00547947 */ /* 0x000fec0003800000 */
.L_x_6389:
[----:B01-3--:R-:W3:Y:S02]  /*10210*/  LDG.E.U16 R2, desc[UR36][R22.64] ;  /* 0x0000002416027981 */ /* 0x00bee4000c1e1500 */
[----:B---3--:R-:W0:Y:S02]  /*10220*/  I2F.F64.S16 R2, R2 ;  /* 0x0000000200027312 */ /* 0x008e240000101c00 */
[----:B0-----:R-:W-:Y:S01]  /*10230*/  MOV R5, R3 ;  /* 0x0000000300057202 */ /* 0x001fe20000000f00 */
[----:B------:R-:W-:Y:S06]  /*10240*/  BRA `(.L_x_6388) ;  /* 0x0000000c00447947 */ /* 0x000fec0003800000 */
.L_x_6384:
[----:B------:R-:W-:-:S09]  /*10250*/  UISETP.GT.AND UP0, UPT, UR4, 0x6, UPT ;  /* 0x000000060400788c */ /* 0x000fd2000bf04270 */
[----:B------:R-:W-:Y:S05]  /*10260*/  BRA.U UP0, `(.L_x_6391) ;  /* 0x00000001003c7547 */ /* 0x000fea000b800000 */
[----:B------:R-:W-:-:S09]  /*10270*/  UISETP.NE.AND UP0, UPT, UR4, 0x5, UPT ;  /* 0x000000050400788c */ /* 0x000fd2000bf05270 */
[----:B------:R-:W-:Y:S05]  /*10280*/  BRA.U !UP0, `(.L_x_6392) ;  /* 0x00000001081c7547 */ /* 0x000fea000b800000 */
[----:B------:R-:W-:-:S09]  /*10290*/  UISETP.NE.AND UP0, UPT, UR4, 0x6, UPT ;  /* 0x000000060400788c */ /* 0x000fd2000bf05270 */
[----:B------:R-:W-:Y:S05]  /*102a0*/  BRA.U UP0, `(.L_x_6387) ;  /* 0x0000000900c87547 */ /* 0x000fea000b800000 */
[----:B01-3--:R-:W3:Y:S02]  /*102b0*/  LDG.E R2, desc[UR36][R22.64] ;  /* 0x0000002416027981 */ /* 0x00bee4000c1e1900 */
[----:B---3--:R-:W-:-:S06]  /*102c0*/  FMUL.FTZ R2, R2, 1 ;  /* 0x3f80000002027820 */ /* 0x008fcc0000410000 */
[----:B------:R-:W0:Y:S02]  /*102d0*/  F2F.F64.F32 R2, R2 ;  /* 0x0000000200027310 */ /* 0x000e240000201800 */
[----:B0-----:R-:W-:Y:S01]  /*102e0*/  IMAD.MOV.U32 R5, RZ, RZ, R3 ;  /* 0x000000ffff057224 */ /* 0x001fe200078e0003 */
[----:B------:R-:W-:Y:S06]  /*102f0*/  BRA `(.L_x_6388) ;  /* 0x0000000c00187947 */ /* 0x000fec0003800000 */
.L_x_6392:
[----:B------:R-:W4:Y:S02]  /*10300*/  LDG.E.U16 R0, desc[UR36][R22.64] ;  /* 0x0000002416007981 */ /* 0x000f24000c1e1500 */
[----:B----4-:R-:W-:-:S05]  /*10310*/  HADD2.F32 R0, -RZ, R0.H0_H0 ;  /* 0x20000000ff007230 */ /* 0x010fca0000004100 */
[----:B------:R-:W-:-:S04]  /*10320*/  FMUL.FTZ R0, R0, 1 ;  /* 0x3f80000000007820 */ /* 0x000fc80000410000 */
[----:B01-3--:R-:W0:Y:S02]  /*10330*/  F2F.F64.F32 R2, R0 ;  /* 0x0000000000027310 */ /* 0x00be240000201800 */
[----:B0-----:R-:W-:Y:S01]  /*10340*/  MOV R5, R3 ;  /* 0x0000000300057202 */ /* 0x001fe20000000f00 */
[----:B------:R-:W-:Y:S06]  /*10350*/  BRA `(.L_x_6388) ;  /* 0x0000000c00007947 */ /* 0x000fec0003800000 */
.L_x_6391:
        /* <DEDUP_REMOVED lines=11> */
.L_x_6394:
[----:B------:R-:W4:Y:S02]  /*10410*/  LDG.E.U16 R22, desc[UR36][R22.64] ;  /* 0x0000002416167981 */ /* 0x000f24000c1e1500 */
[----:B----4-:R-:W-:-:S05]  /*10420*/  HADD2.F32 R0, -RZ, R22.H0_H0 ;  /* 0x20000016ff007230 */ /* 0x010fca0000004100 */
[----:B------:R-:W-:-:S04]  /*10430*/  FMUL.FTZ R0, R0, 1 ;  /* 0x3f80000000007820 */ /* 0x000fc80000410000 */
[----:B01-3--:R-:W0:Y:S02]  /*10440*/  F2F.F64.F32 R2, R0 ;  /* 0x0000000000027310 */ /* 0x00be240000201800 */
[----:B0-----:R-:W-:Y:S01]  /*10450*/  MOV R5, R3 ;  /* 0x0000000300057202 */ /* 0x001fe20000000f00 */
[----:B------:R-:W-:Y:S06]  /*10460*/  BRA `(.L_x_6388) ;  /* 0x0000000800bc7947 */ /* 0x000fec0003800000 */
.L_x_6393:
[----:B------:R4:W5:Y:S01]  /*10470*/  LDG.E R5, desc[UR36][R22.64+0x4] ;  /* 0x0000042416057981 */ /* 0x000962000c1e1900 */
[----:B------:R-:W-:Y:S05]  /*10480*/  BRA `(.L_x_6388) ;  /* 0x0000000800b47947 */ /* 0x000fea0003800000 */
.L_x_6383:
        /* <DEDUP_REMOVED lines=12> */
.L_x_6397:
[----:B------:R4:W5:Y:S01]  /*10550*/  LDG.E R5, desc[UR36][R22.64+0x4] ;  /* 0x0000042416057981 */ /* 0x000962000c1e1900 */
[----:B------:R-:W-:Y:S05]  /*10560*/  BRA `(.L_x_6388) ;  /* 0x00000008007c7947 */ /* 0x000fea0003800000 */
.L_x_6396:
        /* <DEDUP_REMOVED lines=28> */
.L_x_6399:
[----:B0--3--:R-:W3:Y:S02]  /*10730*/  LDG.E.U8 R3, desc[UR36][R22.64] ;  /* 0x0000002416037981 */ /* 0x009ee4000c1e1100 */
[C---:B---3--:R-:W-:Y:S01]  /*10740*/  IMAD.SHL.U32 R0, R3.reuse, 0x2000000, RZ ;  /* 0x0200000003007824 */ /* 0x048fe200078e00ff */
[----:B------:R-:W-:-:S04]  /*10750*/  SHF.L.U32 R3, R3, 0x8, RZ ;  /* 0x0000000803037819 */ /* 0x000fc800000006ff */
[----:B------:R-:W-:-:S13]  /*10760*/  ISETP.GE.U32.AND P0, PT, R0, 0x8000000, PT ;  /* 0x080000000000780c */ /* 0x000fda0003f06070 */
[C---:B-1----:R-:W-:Y:S02]  /*10770*/  @!P0 LOP3.LUT R2, R3.reuse, 0x7f00, RZ, 0xc0, !PT ;  /* 0x00007f0003028812 */ /* 0x042fe400078ec0ff */
        /* <DEDUP_REMOVED lines=10> */
.L_x_6398:
[----:B------:R-:W4:Y:S02]  /*10820*/  LDG.E.U16 R0, desc[UR36][R22.64] ;  /* 0x0000002416007981 */ /* 0x000f24000c1e1500 */
[----:B----4-:R-:W-:-:S05]  /*10830*/  SHF.L.U32 R0, R0, 0x10, RZ ;  /* 0x0000001000007819 */ /* 0x010fca00000006ff */
[----:B------:R-:W-:-:S04]  /*10840*/  FMUL.FTZ R0, R0, 1 ;  /* 0x3f80000000007820 */ /* 0x000fc80000410000 */
[----:B01-3--:R-:W0:Y:S02]  /*10850*/  F2F.F64.F32 R2, R0 ;  /* 0x0000000000027310 */ /* 0x00be240000201800 */
[----:B0-----:R-:W-:Y:S01]  /*10860*/  IMAD.MOV.U32 R5, RZ, RZ, R3 ;  /* 0x000000ffff057224 */ /* 0x001fe200078e0003 */
[----:B------:R-:W-:Y:S06]  /*10870*/  BRA `(.L_x_6388) ;  /* 0x0000000400b87947 */ /* 0x000fec0003800000 */
.L_x_6395:
        /* <DEDUP_REMOVED lines=8> */
[----:B01-3--:R-:W3:Y:S02]  /*10900*/  LDG.E.U16 R2, desc[UR36][R22.64] ;  /* 0x0000002416027981 */ /* 0x00bee4000c1e1500 */
[----:B---3--:R-:W0:Y:S02]  /*10910*/  I2F.F64.U16 R2, R2 ;  /* 0x0000000200027312 */ /* 0x008e240000101800 */
[----:B0-----:R-:W-:Y:S01]  /*10920*/  MOV R5, R3 ;  /* 0x0000000300057202 */ /* 0x001fe20000000f00 */
[----:B------:R-:W-:Y:S06]  /*10930*/  BRA `(.L_x_6388) ;  /* 0x0000000400887947 */ /* 0x000fec0003800000 */
.L_x_6402:
        /* <DEDUP_REMOVED lines=20> */
.L_x_6404:
[----:B------:R-:W-:Y:S05]  /*10a80*/  BSYNC.RECONVERGENT B0 ;  /* 0x0000000000007941 */ /* 0x000fea0003800200 */
.L_x_6403:
[----:B------:R-:W-:Y:S01]  /*10a90*/  IMAD.SHL.U32 R0, R0, 0x100000, RZ ;  /* 0x0010000000007824 */ /* 0x000fe200078e00ff */
[----:B------:R-:W-:-:S04]  /*10aa0*/  LEA R2, R2, 0x3b800000, 0x17 ;  /* 0x3b80000002027811 */ /* 0x000fc800078eb8ff */
[----:B------:R-:W-:-:S05]  /*10ab0*/  LOP3.LUT R0, R2, R0, R7, 0xfe, !PT ;  /* 0x0000000002007212 */ /* 0x000fca00078efe07 */
[----:B------:R-:W-:-:S04]  /*10ac0*/  FMUL.FTZ R0, R0, 1 ;  /* 0x3f80000000007820 */ /* 0x000fc80000410000 */
[----:B------:R-:W0:Y:S02]  /*10ad0*/  F2F.F64.F32 R2, R0 ;  /* 0x0000000000027310 */ /* 0x000e240000201800 */
[----:B0-----:R-:W-:Y:S01]  /*10ae0*/  MOV R5, R3 ;  /* 0x0000000300057202 */ /* 0x001fe20000000f00 */
[----:B------:R-:W-:Y:S06]  /*10af0*/  BRA `(.L_x_6388) ;  /* 0x0000000400187947 */ /* 0x000fec0003800000 */
.L_x_6401:
        /* <DEDUP_REMOVED lines=20> */
.L_x_6406:
[----:B------:R-:W-:Y:S05]  /*10c40*/  BSYNC.RECONVERGENT B0 ;  /* 0x0000000000007941 */ /* 0x000fea0003800200 */
.L_x_6405:
[----:B------:R-:W-:Y:S01]  /*10c50*/  IMAD.SHL.U32 R0, R0, 0x200000, RZ ;  /* 0x0020000000007824 */ /* 0x000fe200078e00ff */
[----:B------:R-:W-:-:S04]  /*10c60*/  LEA R2, R2, 0x37800000, 0x17 ;  /* 0x3780000002027811 */ /* 0x000fc800078eb8ff */
[----:B------:R-:W-:-:S05]  /*10c70*/  LOP3.LUT R0, R2, R0, R7, 0xfe, !PT ;  /* 0x0000000002007212 */ /* 0x000fca00078efe07 */
[----:B------:R-:W-:-:S04]  /*10c80*/  FMUL.FTZ R0, R0, 1 ;  /* 0x3f80000000007820 */ /* 0x000fc80000410000 */
[----:B------:R-:W0:Y:S02]  /*10c90*/  F2F.F64.F32 R2, R0 ;  /* 0x0000000000027310 */ /* 0x000e240000201800 */
[----:B0-----:R-:W-:Y:S01]  /*10ca0*/  MOV R5, R3 ;  /* 0x0000000300057202 */ /* 0x001fe20000000f00 */
[----:B------:R-:W-:Y:S06]  /*10cb0*/  BRA `(.L_x_6388) ;  /* 0x0000000000a87947 */ /* 0x000fec0003800000 */
.L_x_6400:
        /* <DEDUP_REMOVED lines=17> */
.L_x_6387:
[----:B01-3--:R-:W-:Y:S01]  /*10dd0*/  MOV R2, 0x0 ;  /* 0x0000000000027802 */ /* 0x00bfe20000000f00 */
        /* <DEDUP_REMOVED lines=8> */
[----:B------:R-:W-:Y:S01]  /*10e60*/  MOV R5, UR5 ;  /* 0x0000000500057c02 */ /* 0x000fe20008000f00 */
[----:B-1----:R-:W-:Y:S01]  /*10e70*/  IMAD.U32 R6, RZ, RZ, UR6 ;  /* 0x00000006ff067e24 */ /* 0x002fe2000f8e00ff */
[----:B------:R-:W-:Y:S01]  /*10e80*/  MOV R7, UR7 ;  /* 0x0000000700077c02 */ /* 0x000fe20008000f00 */
[----:B----4-:R-:W-:Y:S01]  /*10e90*/  IMAD.U32 R10, RZ, RZ, UR8 ;  /* 0x00000008ff0a7e24 */ /* 0x010fe2000f8e00ff */
[----:B------:R-:W-:-:S07]  /*10ea0*/  MOV R11, UR9 ;  /* 0x00000009000b7c02 */ /* 0x000fce0008000f00 */
[----:B------:R-:W-:-:S07]  /*10eb0*/  LEPC R20, `(.L_x_6409) ;  /* 0x000000001014794e */ /* 0x000fce0000000000 */
[----:B--23-5:R-:W-:Y:S05]  /*10ec0*/  CALL.ABS.NOINC R2 ;  /* 0x0000000002007343 */ /* 0x02cfea0003c00000 */
.L_x_6409:
[----:B------:R-:W-:Y:S01]  /*10ed0*/  MOV R5, RZ ;  /* 0x000000ff00057202 */ /* 0x000fe20000000f00 */
[----:B------:R-:W-:Y:S06]  /*10ee0*/  BRA `(.L_x_6388) ;  /* 0x00000000001c7947 */ /* 0x000fec0003800000 */
.L_x_6408:
[----:B01-3--:R-:W3:Y:S02]  /*10ef0*/  LDG.E.64 R2, desc[UR36][R22.64] ;  /* 0x0000002416027981 */ /* 0x00bee4000c1e1b00 */
[----:B---3--:R-:W0:Y:S02]  /*10f00*/  I2F.F64.U64 R2, R2 ;  /* 0x0000000200027312 */ /* 0x008e240000301800 */
[----:B0-----:R-:W-:Y:S01]  /*10f10*/  IMAD.MOV.U32 R5, RZ, RZ, R3 ;  /* 0x000000ffff057224 */ /* 0x001fe200078e0003 */
[----:B------:R-:W-:Y:S06]  /*10f20*/  BRA `(.L_x_6388) ;  /* 0x00000000000c7947 */ /* 0x000fec0003800000 */
.L_x_6407:
[----:B01-3--:R-:W3:Y:S02]  /*10f30*/  LDG.E R2, desc[UR36][R22.64] ;  /* 0x0000002416027981 */ /* 0x00bee4000c1e1900 */
[----:B---3--:R-:W0:Y:S02]  /*10f40*/  I2F.F64.U32 R2, R2 ;  /* 0x0000000200027312 */ /* 0x008e240000201800 */
[----:B0-----:R-:W-:-:S07]  /*10f50*/  MOV R5, R3 ;  /* 0x0000000300057202 */ /* 0x001fce0000000f00 */
.L_x_6388:
[----:B------:R-:W-:Y:S05]  /*10f60*/  BSYNC.RECONVERGENT B6 ;  /* 0x0000000000067941 */ /* 0x000fea0003800200 */
.L_x_6382:
[----:B------:R-:W-:Y:S01]  /*10f70*/  UPRMT UR4, UR43, 0x9910, URZ ;  /* 0x000099102b047896 */ /* 0x000fe200080000ff */
[----:B--2--5:R-:W-:Y:S01]  /*10f80*/  LOP3.LUT R5, R19, 0x80000000, R5, 0xb8, !PT ;  /* 0x8000000013057812 */ /* 0x024fe200078eb805 */
[----:B------:R-:W-:Y:S02]  /*10f90*/  IMAD.MOV.U32 R4, RZ, RZ, R18 ;  /* 0x000000ffff047224 */ /* 0x000fe400078e0012 */
        /* <DEDUP_REMOVED lines=10> */
[----:B------:R-:W2:Y:S02]  /*11040*/  F2I.F64.TRUNC R5, R4 ;  /* 0x0000000400057311 */ /* 0x000ea4000030d100 */
[----:B--2---:R-:W-:Y:S01]  /*11050*/  STG.E.U8 desc[UR36][R16.64], R5 ;  /* 0x0000000510007986 */ /* 0x004fe2000c101124 */
[----:B------:R-:W-:Y:S05]  /*11060*/  EXIT ;  /* 0x000000000000794d */ /* 0x000fea0003800000 */
.L_x_6413:
[----:B------:R-:W0:Y:S02]  /*11070*/  F2I.S64.F64.TRUNC R4, R4 ;  /* 0x0000000400047311 */ /* 0x000e24000030d900 */
[----:B0--3--:R-:W-:-:S05]  /*11080*/  MOV R3, R4 ;  /* 0x0000000400037202 */ /* 0x009fca0000000f00 */
[----:B------:R-:W-:Y:S01]  /*11090*/  STG.E.U8 desc[UR36][R16.64], R3 ;  /* 0x0000000310007986 */ /* 0x000fe2000c101124 */
[----:B------:R-:W-:Y:S05]  /*110a0*/  EXIT ;  /* 0x000000000000794d */ /* 0x000fea0003800000 */
.L_x_6412:
[----:B------:R-:W-:-:S09]  /*110b0*/  UISETP.NE.AND UP0, UPT, UR4, 0x2, UPT ;  /* 0x000000020400788c */ /* 0x000fd2000bf05270 */
[----:B------:R-:W-:Y:S05]  /*110c0*/  BRA.U !UP0, `(.L_x_6415) ;  /* 0x0000000108287547 */ /* 0x000fea000b800000 */
[----:B------:R-:W-:-:S09]  /*110d0*/  UISETP.NE.AND UP0, UPT, UR4, 0x3, UPT ;  /* 0x000000030400788c */ /* 0x000fd2000bf05270 */
[----:B------:R-:W-:Y:S05]  /*110e0*/  BRA.U !UP0, `(.L_x_6416) ;  /* 0x0000000108147547 */ /* 0x000fea000b800000 */
[----:B------:R-:W-:-:S09]  /*110f0*/  UISETP.NE.AND UP0, UPT, UR4, 0x4, UPT ;  /* 0x000000040400788c */ /* 0x000fd2000bf05270 */
[----:B------:R-:W-:Y:S05]  /*11100*/  BRA.U UP0, `(.L_x_6414) ;  /* 0x0000000d00247547 */ /* 0x000fea000b800000 */
[----:B------:R-:W2:Y:S02]  /*11110*/  F2I.S64.F64.TRUNC R4, R4 ;  /* 0x0000000400047311 */ /* 0x000ea4000030d900 */
[----:B--2---:R-:W-:Y:S01]  /*11120*/  STG.E.64 desc[UR36][R16.64], R4 ;  /* 0x0000000410007986 */ /* 0x004fe2000c101b24 */
[----:B------:R-:W-:Y:S05]  /*11130*/  EXIT ;  /* 0x000000000000794d */ /* 0x000fea0003800000 */
.L_x_6416:
[----:B------:R-:W2:Y:S02]  /*11140*/  F2I.F64.TRUNC R5, R4 ;  /* 0x0000000400057311 */ /* 0x000ea4000030d100 */
[----:B--2---:R-:W-:Y:S01]  /*11150*/  STG.E desc[UR36][R16.64], R5 ;  /* 0x0000000510007986 */ /* 0x004fe2000c101924 */
[----:B------:R-:W-:Y:S05]  /*11160*/  EXIT ;  /* 0x000000000000794d */ /* 0x000fea0003800000 */
.L_x_6415:
[----:B------:R-:W2:Y:S02]  /*11170*/  F2I.F64.TRUNC R5, R4 ;  /* 0x0000000400057311 */ /* 0x000ea4000030d100 */
[----:B--2---:R-:W-:Y:S01]  /*11180*/  STG.E.U16 desc[UR36][R16.64], R5 ;  /* 0x0000000510007986 */ /* 0x004fe2000c101524 */
[----:B------:R-:W-:Y:S05]  /*11190*/  EXIT ;  /* 0x000000000000794d */ /* 0x000fea0003800000 */
.L_x_6411:
        /* <DEDUP_REMOVED lines=8> */
[----:B0--3--:R-:W0:-:S15]  /*11220*/  F2F.F32.F64 R3, R4 ;  /* 0x0000000400037310 */ /* 0x009e1e0000301000 */
[----:B------:R-:W-:-:S15]  /*11230*/  NOP ;  /* 0x0000000000007918 */ /* 0x000fde0000000000 */
[----:B------:R-:W-:-:S15]  /*11240*/  NOP ;  /* 0x0000000000007918 */ /* 0x000fde0000000000 */
[----:B------:R-:W-:-:S15]  /*11250*/  NOP ;  /* 0x0000000000007918 */ /* 0x000fde0000000000 */
[----:B------:R-:W-:-:S04]  /*11260*/  NOP ;  /* 0x0000000000007918 */ /* 0x000fc80000000000 */
[----:B------:R-:W0:Y:S02]  /*11270*/  DSETP.GEU.AND P0, PT, |R4|, UR4, PT ;  /* 0x0000000404007e2a */ /* 0x000e24000bf0e200 */
[----:B0-----:R-:W-:-:S05]  /*11280*/  @!P0 FMUL R3, R3, 1.175494350822287508e-38 ;  /* 0x0080000003038820 */ /* 0x001fca0000400000 */
[----:B------:R-:W-:Y:S01]  /*11290*/  STG.E desc[UR36][R16.64], R3 ;  /* 0x0000000310007986 */ /* 0x000fe2000c101924 */
[----:B------:R-:W-:Y:S05]  /*112a0*/  EXIT ;  /* 0x000000000000794d */ /* 0x000fea0003800000 */
.L_x_6418:
[----:B------:R-:W-:Y:S01]  /*112b0*/  UMOV UR4, 0xf0000000 ;  /* 0xf000000000047882 */ /* 0x000fe20000000000 */
[----:B------:R-:W-:Y:S01]  /*112c0*/  UMOV UR5, 0x380fffff ;  /* 0x380fffff00057882 */ /* 0x000fe20000000000 */
[----:B------:R-:W2:-:S15]  /*112d0*/  F2F.F32.F64 R0, R4 ;  /* 0x0000000400007310 */ /* 0x000e9e0000301000 */
[----:B------:R-:W-:-:S15]  /*112e0*/  NOP ;  /* 0x0000000000007918 */ /* 0x000fde0000000000 */
[----:B------:R-:W-:-:S15]  /*112f0*/  NOP ;  /* 0x0000000000007918 */ /* 0x000fde0000000000 */
[----:B------:R-:W-:-:S15]  /*11300*/  NOP ;  /* 0x0000000000007918 */ /* 0x000fde0000000000 */
[----:B------:R-:W-:-:S04]  /*11310*/  NOP ;  /* 0x0000000000007918 */ /* 0x000fc80000000000 */
[----:B------:R-:W2:Y:S02]  /*11320*/  DSETP.GEU.AND P0, PT, |R4|, UR4, PT ;  /* 0x0000000404007e2a */ /* 0x000ea4000bf0e200 */
[----:B--2---:R-:W-:-:S05]  /*11330*/  @!P0 FMUL R0, R0, 1.175494350822287508e-38 ;  /* 0x0080000000008820 */ /* 0x004fca0000400000 */
[----:B------:R-:W-:-:S05]  /*11340*/  F2FP.F16.F32.PACK_AB R0, RZ, R0 ;  /* 0x00000000ff00723e */ /* 0x000fca00000000ff */
[----:B------:R-:W-:Y:S01]  /*11350*/  STG.E.U16 desc[UR36][R16.64], R0 ;  /* 0x0000000010007986 */ /* 0x000fe2000c101524 */
[----:B------:R-:W-:Y:S05]  /*11360*/  EXIT ;  /* 0x000000000000794d */ /* 0x000fea0003800000 */
.L_x_6417:
        /* <DEDUP_REMOVED lines=8> */
[----:B01-3--:R-:W0:-:S15]  /*113f0*/  F2F.F32.F64 R2, R4 ;  /* 0x0000000400027310 */ /* 0x00be1e0000301000 */
[----:B------:R-:W-:-:S15]  /*11400*/  NOP ;  /* 0x0000000000007918 */ /* 0x000fde0000000000 */
[----:B------:R-:W-:-:S15]  /*11410*/  NOP ;  /* 0x0000000000007918 */ /* 0x000fde0000000000 */
[----:B------:R-:W-:-:S15]  /*11420*/  NOP ;  /* 0x0000000000007918 */ /* 0x000fde0000000000 */
[----:B------:R-:W-:-:S04]  /*11430*/  NOP ;  /* 0x0000000000007918 */ /* 0x000fc80000000000 */
[----:B------:R-:W0:Y:S01]  /*11440*/  DSETP.GEU.AND P0, PT, |R4|, UR4, PT ;  /* 0x0000000404007e2a */ /* 0x000e22000bf0e200 */
[----:B------:R-:W-:Y:S02]  /*11450*/  IMAD.MOV.U32 R3, RZ, RZ, RZ ;  /* 0x000000ffff037224 */ /* 0x000fe400078e00ff */
[----:B0-----:R-:W-:-:S05]  /*11460*/  @!P0 FMUL R2, R2, 1.175494350822287508e-38 ;  /* 0x0080000002028820 */ /* 0x001fca0000400000 */
[----:B------:R-:W-:Y:S01]  /*11470*/  STG.E.64 desc[UR36][R16.64], R2 ;  /* 0x0000000210007986 */ /* 0x000fe2000c101b24 */
[----:B------:R-:W-:Y:S05]  /*11480*/  EXIT ;  /* 0x000000000000794d */ /* 0x000fea0003800000 */
.L_x_6420:
        /* <DEDUP_REMOVED lines=9> */
[----:B0--3--:R-:W-:-:S04]  /*11520*/  F2FP.F16.F32.PACK_AB R3, RZ, R0 ;  /* 0x00000000ff03723e */ /* 0x009fc800000000ff */
[----:B------:R-:W-:-:S05]  /*11530*/  PRMT R3, R3, 0x5410, RZ ;  /* 0x0000541003037816 */ /* 0x000fca00000000ff */
[----:B------:R-:W-:Y:S01]  /*11540*/  STG.E desc[UR36][R16.64], R3 ;  /* 0x0000000310007986 */ /* 0x000fe2000c101924 */
[----:B------:R-:W-:Y:S05]  /*11550*/  EXIT ;  /* 0x000000000000794d */ /* 0x000fea0003800000 */
.L_x_6419:
[----:B------:R-:W-:Y:S01]  /*11560*/  STG.E.64 desc[UR36][R16.64], R4 ;  /* 0x0000000410007986 */ /* 0x000fe2000c101b24 */
[----:B------:R-:W-:Y:S05]  /*11570*/  EXIT ;  /* 0x000000000000794d */ /* 0x000fea0003800000 */
.L_x_6410:
        /* <DEDUP_REMOVED lines=10> */
[----:B------:R-:W2:Y:S02]  /*11620*/  F2I.U32.F64.TRUNC R5, R4 ;  /* 0x0000000400057311 */ /* 0x000ea4000030d000 */
[----:B--2---:R-:W-:Y:S01]  /*11630*/  STG.E.U16 desc[UR36][R16.64], R5 ;  /* 0x0000000510007986 */ /* 0x004fe2000c101524 */
[----:B------:R-:W-:Y:S05]  /*11640*/  EXIT ;  /* 0x000000000000794d */ /* 0x000fea0003800000 */
.L_x_6424:
[----:B------:R-:W-:Y:S01]  /*11650*/  UMOV UR4, 0xf0000000 ;  /* 0xf000000000047882 */ /* 0x000fe20000000000 */
[----:B------:R-:W-:Y:S01]  /*11660*/  UMOV UR5, 0x380fffff ;  /* 0x380fffff00057882 */ /* 0x000fe20000000000 */
[----:B0--3--:R-:W0:-:S15]  /*11670*/  F2F.F32.F64 R3, R4 ;  /* 0x0000000400037310 */ /* 0x009e1e0000301000 */
        /* <DEDUP_REMOVED lines=8> */
[----:B-1----:R-:W-:-:S04]  /*11700*/  LOP3.LUT R2, R3, 0x7fffffff, RZ, 0xc0, !PT ;  /* 0x7fffffff03027812 */ /* 0x002fc800078ec0ff */
        /* <DEDUP_REMOVED lines=13> */
.L_x_6427:
[----:B------:R-:W-:-:S04]  /*117e0*/  SHF.R.U32.HI R3, RZ, 0x18, R3 ;  /* 0x00000018ff037819 */ /* 0x000fc80000011603 */
[----:B------:R-:W-:-:S04]  /*117f0*/  LOP3.LUT R0, R0, 0x80, R3, 0xf8, !PT ;  /* 0x0000008000007812 */ /* 0x000fc800078ef803 */
[----:B------:R-:W-:-:S07]  /*11800*/  PRMT R8, R0, 0x7610, R8 ;  /* 0x0000761000087816 */ /* 0x000fce0000000008 */
.L_x_6426:
[----:B------:R-:W-:Y:S05]  /*11810*/  BSYNC.RECONVERGENT B0 ;  /* 0x0000000000007941 */ /* 0x000fea0003800200 */
.L_x_6425:
[----:B------:R-:W-:Y:S01]  /*11820*/  STG.E.U8 desc[UR36][R16.64], R8 ;  /* 0x0000000810007986 */ /* 0x000fe2000c101124 */
[----:B------:R-:W-:Y:S05]  /*11830*/  EXIT ;  /* 0x000000000000794d */ /* 0x000fea0003800000 */
.L_x_6423:
        /* <DEDUP_REMOVED lines=25> */
.L_x_6430:
[----:B------:R-:W-:-:S04]  /*119d0*/  SHF.R.U32.HI R3, RZ, 0x18, R3 ;  /* 0x00000018ff037819 */ /* 0x000fc80000011603 */
[----:B------:R-:W-:-:S04]  /*119e0*/  LOP3.LUT R0, R0, 0x80, R3, 0xf8, !PT ;  /* 0x0000008000007812 */ /* 0x000fc800078ef803 */
[----:B------:R-:W-:-:S07]  /*119f0*/  PRMT R8, R0, 0x7610, R8 ;  /* 0x0000761000087816 */ /* 0x000fce0000000008 */
.L_x_6429:
[----:B------:R-:W-:Y:S05]  /*11a00*/  BSYNC.RECONVERGENT B0 ;  /* 0x0000000000007941 */ /* 0x000fea0003800200 */
.L_x_6428:
[----:B------:R-:W-:Y:S01]  /*11a10*/  STG.E.U8 desc[UR36][R16.64], R8 ;  /* 0x0000000810007986 */ /* 0x000fe2000c101124 */
[----:B------:R-:W-:Y:S05]  /*11a20*/  EXIT ;  /* 0x000000000000794d */ /* 0x000fea0003800000 */
.L_x_6422:
        /* <DEDUP_REMOVED lines=15> */
[----:B01-3--:R-:W-:-:S04]  /*11b20*/  SHF.R.U32.HI R2, RZ, 0x17, R6 ;  /* 0x00000017ff027819 */ /* 0x00bfc80000011606 */
        /* <DEDUP_REMOVED lines=14> */
.L_x_6432:
[----:B------:R-:W2:Y:S02]  /*11c10*/  F2I.U64.F64.TRUNC R4, R4 ;  /* 0x0000000400047311 */ /* 0x000ea4000030d800 */
[----:B--2---:R-:W-:Y:S01]  /*11c20*/  STG.E.64 desc[UR36][R16.64], R4 ;  /* 0x0000000410007986 */ /* 0x004fe2000c101b24 */
[----:B------:R-:W-:Y:S05]  /*11c30*/  EXIT ;  /* 0x000000000000794d */ /* 0x000fea0003800000 */
.L_x_6431:
[----:B------:R-:W2:Y:S02]  /*11c40*/  F2I.U32.F64.TRUNC R5, R4 ;  /* 0x0000000400057311 */ /* 0x000ea4000030d000 */
[----:B--2---:R-:W-:Y:S01]  /*11c50*/  STG.E desc[UR36][R16.64], R5 ;  /* 0x0000000510007986 */ /* 0x004fe2000c101924 */
[----:B------:R-:W-:Y:S05]  /*11c60*/  EXIT ;  /* 0x000000000000794d */ /* 0x000fea0003800000 */
.L_x_6421:
[----:B------:R-:W-:-:S09]  /*11c70*/  UISETP.GT.AND UP0, UPT, UR4, 0xe, UPT ;  /* 0x0000000e0400788c */ /* 0x000fd2000bf04270 */
[----:B------:R-:W-:Y:S05]  /*11c80*/  BRA.U UP0, `(.L_x_6433) ;  /* 0x00000001002c7547 */ /* 0x000fea000b800000 */
[----:B------:R-:W-:-:S09]  /*11c90*/  UISETP.NE.AND UP0, UPT, UR4, 0xa, UPT ;  /* 0x0000000a0400788c */ /* 0x000fd2000bf05270 */
[----:B------:R-:W-:Y:S05]  /*11ca0*/  BRA.U !UP0, `(.L_x_6434) ;  /* 0x0000000108187547 */ /* 0x000fea000b800000 */
[----:B------:R-:W-:-:S09]  /*11cb0*/  UISETP.NE.AND UP0, UPT, UR4, 0xb, UPT ;  /* 0x0000000b0400788c */ /* 0x000fd2000bf05270 */
[----:B------:R-:W-:Y:S05]  /*11cc0*/  BRA.U UP0, `(.L_x_6414) ;  /* 0x0000000100347547 */ /* 0x000fea000b800000 */
[----:B------:R-:W0:Y:S02]  /*11cd0*/  DSETP.NEU.AND P0, PT, R4, RZ, PT ;  /* 0x000000ff0400722a */ /* 0x000e240003f0d000 */
[----:B0--3--:R-:W-:-:S05]  /*11ce0*/  SEL R3, RZ, 0x1, !P0 ;  /* 0x00000001ff037807 */ /* 0x009fca0004000000 */
[----:B------:R-:W-:Y:S01]  /*11cf0*/  STG.E.U8 desc[UR36][R16.64], R3 ;  /* 0x0000000310007986 */ /* 0x000fe2000c101124 */
[----:B------:R-:W-:Y:S05]  /*11d00*/  EXIT ;  /* 0x000000000000794d */ /* 0x000fea0003800000 */
.L_x_6434:
[----:B------:R-:W-:-:S05]  /*11d10*/  CS2R R6, SRZ ;  /* 0x0000000000067805 */ /* 0x000fca000001ff00 */
[----:B------:R-:W-:Y:S01]  /*11d20*/  STG.E.128 desc[UR36][R16.64], R4 ;  /* 0x0000000410007986 */ /* 0x000fe2000c101d24 */
[----:B------:R-:W-:Y:S05]  /*11d30*/  EXIT ;  /* 0x000000000000794d */ /* 0x000fea0003800000 */
.L_x_6433:
[----:B------:R-:W-:-:S09]  /*11d40*/  UISETP.NE.AND UP0, UPT, UR4, 0xf, UPT ;  /* 0x0000000f0400788c */ /* 0x000fd2000bf05270 */
[----:B------:R-:W-:Y:S05]  /*11d50*/  BRA.U !UP0, `(.L_x_6435) ;  /* 0x0000000508287547 */ /* 0x000fea000b800000 */
[----:B------:R-:W-:-:S09]  /*11d60*/  UISETP.NE.AND UP0, UPT, UR4, 0x17, UPT ;  /* 0x000000170400788c */ /* 0x000fd2000bf05270 */
[----:B------:R-:W-:Y:S05]  /*11d70*/  BRA.U !UP0, `(.L_x_6436) ;  /* 0x0000000108b07547 */ /* 0x000fea000b800000 */
[----:B------:R-:W-:-:S09]  /*11d80*/  UISETP.NE.AND UP0, UPT, UR4, 0x18, UPT ;  /* 0x000000180400788c */ /* 0x000fd2000bf05270 */
[----:B------:R-:W-:Y:S05]  /*11d90*/  BRA.U !UP0, `(.L_x_6437) ;  /* 0x0000000108447547 */ /* 0x000fea000b800000 */
.L_x_6414:
[----:B------:R-:W-:Y:S01]  /*11da0*/  MOV R0, 0x0 ;  /* 0x0000000000007802 */ /* 0x000fe20000000f00 */
[----:B------:R-:W2:Y:S01]  /*11db0*/  LDCU.64 UR4, c[0x4][0x128] ;  /* 0x01002500ff0477ac */ /* 0x000ea20008000a00 */
[----:B------:R-:W-:Y:S02]  /*11dc0*/  HFMA2 R8, -RZ, RZ, 0, 6.020069122314453125e-06 ;  /* 0x00000065ff087431 */ /* 0x000fe400000001ff */
[----:B------:R-:W-:Y:S01]  /*11dd0*/  IMAD.MOV.U32 R12, RZ, RZ, 0x1 ;  /* 0x00000001ff0c7424 */ /* 0x000fe200078e00ff */
[----:B01-3--:R0:W1:Y:S01]  /*11de0*/  LDC.64 R2, c[0x4][R0] ;  /* 0x0100000000027b82 */ /* 0x00b0620000000a00 */
[----:B------:R-:W3:Y:S01]  /*11df0*/  LDCU.64 UR6, c[0x4][0x130] ;  /* 0x01002600ff0677ac */ /* 0x000ee20008000a00 */
[----:B------:R-:W-:Y:S01]  /*11e00*/  MOV R13, RZ ;  /* 0x000000ff000d7202 */ /* 0x000fe20000000f00 */
[----:B------:R-:W5:Y:S01]  /*11e10*/  LDCU.64 UR8, c[0x4][0x10] ;  /* 0x01000200ff0877ac */ /* 0x000f620008000a00 */
[----:B--2---:R-:W-:Y:S01]  /*11e20*/  MOV R4, UR4 ;  /* 0x0000000400047c02 */ /* 0x004fe20008000f00 */
[----:B------:R-:W-:Y:S01]  /*11e30*/  IMAD.U32 R5, RZ, RZ, UR5 ;  /* 0x00000005ff057e24 */ /* 0x000fe2000f8e00ff */
[----:B---3--:R-:W-:Y:S01]  /*11e40*/  MOV R6, UR6 ;  /* 0x0000000600067c02 */ /* 0x008fe20008000f00 */
[----:B------:R-:W-:Y:S01]  /*11e50*/  IMAD.U32 R7, RZ, RZ, UR7 ;  /* 0x00000007ff077e24 */ /* 0x000fe2000f8e00ff */
[----:B-----5:R-:W-:Y:S01]  /*11e60*/  MOV R10, UR8 ;  /* 0x00000008000a7c02 */ /* 0x020fe20008000f00 */
[----:B0-----:R-:W-:-:S07]  /*11e70*/  IMAD.U32 R11, RZ, RZ, UR9 ;  /* 0x00000009ff0b7e24 */ /* 0x001fce000f8e00ff */
[----:B------:R-:W-:-:S07]  /*11e80*/  LEPC R20, `(.L_x_6438) ;  /* 0x000000001014794e */ /* 0x000fce0000000000 */
[----:B-1--4-:R-:W-:Y:S05]  /*11e90*/  CALL.ABS.NOINC R2 ;  /* 0x0000000002007343 */ /* 0x012fea0003c00000 */
.L_x_6438:
[----:B------:R-:W-:Y:S05]  /*11ea0*/  EXIT ;  /* 0x000000000000794d */ /* 0x000fea0003800000 */
.L_x_6437:
[----:B------:R-:W-:Y:S01]  /*11eb0*/  UMOV UR4, 0xf0000000 ;  /* 0xf000000000047882 */ /* 0x000fe20000000000 */
[----:B------:R-:W-:Y:S01]  /*11ec0*/  UMOV UR5, 0x380fffff ;  /* 0x380fffff00057882 */ /* 0x000fe20000000000 */
[----:B------:R-:W2:-:S15]  /*11ed0*/  F2F.F32.F64 R7, R4 ;  /* 0x0000000400077310 */ /* 0x000e9e0000301000 */
[----:B------:R-:W-:-:S15]  /*11ee0*/  NOP ;  /* 0x0000000000007918 */ /* 0x000fde0000000000 */
[----:B------:R-:W-:-:S15]  /*11ef0*/  NOP ;  /* 0x0000000000007918 */ /* 0x000fde0000000000 */
[----:B------:R-:W-:-:S15]  /*11f00*/  NOP ;  /* 0x0000000000007918 */ /* 0x000fde0000000000 */
[----:B------:R-:W-:-:S04]  /*11f10*/  NOP ;  /* 0x0000000000007918 */ /* 0x000fc80000000000 */
[----:B------:R-:W2:Y:S01]  /*11f20*/  DSETP.GEU.AND P0, PT, |R4|, UR4, PT ;  /* 0x0000000404007e2a */ /* 0x000ea2000bf0e200 */
[----:B------:R-:W-:Y:S01]  /*11f30*/  BSSY.RECONVERGENT B0, `(.L_x_6439) ;  /* 0x000000d000007945 */ /* 0x000fe20003800200 */
[----:B--2---:R-:W-:Y:S01]  /*11f40*/  @!P0 FMUL R7, R7, 1.175494350822287508e-38 ;  /* 0x0080000007078820 */ /* 0x004fe20000400000 */
[----:B------:R-:W-:-:S04]  /*11f50*/  IMAD.MOV.U32 R0, RZ, RZ, 0x7f ;  /* 0x0000007fff007424 */ /* 0x000fc800078e00ff */
[----:B01-3--:R-:W-:Y:S02]  /*11f60*/  LOP3.LUT R2, R7, 0x7fffffff, RZ, 0xc0, !PT ;  /* 0x7fffffff07027812 */ /* 0x00bfe400078ec0ff */
        /* <DEDUP_REMOVED lines=9> */
.L_x_6440:
[----:B------:R-:W-:Y:S05]  /*12000*/  BSYNC.RECONVERGENT B0 ;  /* 0x0000000000007941 */ /* 0x000fea0003800200 */
.L_x_6439:
[----:B------:R-:W-:-:S05]  /*12010*/  LOP3.LUT R3, R0, 0x80, R3, 0xf8, !PT ;  /* 0x0000008000037812 */ /* 0x000fca00078ef803 */
[----:B------:R-:W-:Y:S01]  /*12020*/  STG.E.U8 desc[UR36][R16.64], R3 ;  /* 0x0000000310007986 */ /* 0x000fe2000c101124 */
[----:B------:R-:W-:Y:S05]  /*12030*/  EXIT ;  /* 0x000000000000794d */ /* 0x000fea0003800000 */
.L_x_6436:
        /* <DEDUP_REMOVED lines=9> */
[----:B0-----:R-:W-:-:S05]  /*120d0*/  @!P0 FMUL R3, R3, 1.175494350822287508e-38 ;  /* 0x0080000003038820 */ /* 0x001fca0000400000 */
[----:B-1----:R-:W-:-:S04]  /*120e0*/  LOP3.LUT R2, R3, 0x7fffffff, RZ, 0xc0, !PT ;  /* 0x7fffffff03027812 */ /* 0x002fc800078ec0ff */
        /* <DEDUP_REMOVED lines=9> */
.L_x_6442:
[----:B------:R-:W-:Y:S02]  /*12180*/  ISETP.GT.U32.AND P0, PT, R2, 0x7f800000, PT ;  /* 0x7f8000000200780c */ /* 0x000fe40003f04070 */
[----:B------:R-:W-:-:S04]  /*12190*/  MOV R0, 0x7f ;  /* 0x0000007f00007802 */ /* 0x000fc80000000f00 */
[----:B------:R-:W-:-:S07]  /*121a0*/  SEL R0, R0, 0x7c, P0 ;  /* 0x0000007c00007807 */ /* 0x000fce0000000000 */
.L_x_6443:
[----:B------:R-:W-:Y:S05]  /*121b0*/  BSYNC.RECONVERGENT B0 ;  /* 0x0000000000007941 */ /* 0x000fea0003800200 */
.L_x_6441:
[----:B------:R-:W-:-:S04]  /*121c0*/  SHF.R.U32.HI R3, RZ, 0x18, R3 ;  /* 0x00000018ff037819 */ /* 0x000fc80000011603 */
[----:B------:R-:W-:-:S05]  /*121d0*/  LOP3.LUT R3, R0, 0x80, R3, 0xf8, !PT ;  /* 0x0000008000037812 */ /* 0x000fca00078ef803 */
[----:B------:R-:W-:Y:S01]  /*121e0*/  STG.E.U8 desc[UR36][R16.64], R3 ;  /* 0x0000000310007986 */ /* 0x000fe2000c101124 */
[----:B------:R-:W-:Y:S05]  /*121f0*/  EXIT ;  /* 0x000000000000794d */ /* 0x000fea0003800000 */
.L_x_6435:
        /* <DEDUP_REMOVED lines=9> */
[----:B------:R-:W-:-:S05]  /*12290*/  F2FP.BF16.F32.PACK_AB R0, RZ, R0 ;  /* 0x00000000ff00723e */ /* 0x000fca00000010ff */
[----:B------:R-:W-:Y:S01]  /*122a0*/  STG.E.U16 desc[UR36][R16.64], R0 ;  /* 0x0000000010007986 */ /* 0x000fe2000c101524 */
[----:B------:R-:W-:Y:S05]  /*122b0*/  EXIT ;  /* 0x000000000000794d */ /* 0x000fea0003800000 */
.L_x_6444:
        /* <DEDUP_REMOVED lines=12> */
.L_x_8043:


//--------------------- .text._ZN2at6native27unrolled_elementwise_kernelINS0_13BinaryFunctorIdddZZZNS0_20copysign_kernel_cudaERNS_18TensorIteratorBaseEENKUlvE_clEvENKUlvE_clEvEUlddE_EESt5arrayIPcLm3EELi4E23TrivialOffsetCalculatorILi2EjESC_ILi1EjENS0_6memory12LoadWithCastILi2EEENSF_13StoreWithCastILi1EEEEEviT_T0_T2_T3_T4_T5_ --------------------------
	.section	.text._ZN2at6native27unrolled_elementwise_kernelINS0_13BinaryFunctorIdddZZZNS0_20copysign_kernel_cudaERNS_18TensorIteratorBaseEENKUlvE_clEvENKUlvE_clEvEUlddE_EESt5arrayIPcLm3EELi4E23TrivialOffsetCalculatorILi2EjESC_ILi1EjENS0_6memory12LoadWithCastILi2EEENSF_13StoreWithCastILi1EEEEEviT_T0_T2_T3_T4_T5_,"ax",@progbits
	.align	128
        .global         _ZN2at6native27unrolled_elementwise_kernelINS0_13BinaryFunctorIdddZZZNS0_20copysign_kernel_cudaERNS_18TensorIteratorBaseEENKUlvE_clEvENKUlvE_clEvEUlddE_EESt5arrayIPcLm3EELi4E23TrivialOffsetCalculatorILi2EjESC_ILi1EjENS0_6memory12LoadWithCastILi2EEENSF_13StoreWithCastILi1EEEEEviT_T0_T2_T3_T4_T5_
        .type           _ZN2at6native27unrolled_elementwise_kernelINS0_13BinaryFunctorIdddZZZNS0_20copysign_kernel_cudaERNS_18TensorIteratorBaseEENKUlvE_clEvENKUlvE_clEvEUlddE_EESt5arrayIPcLm3EELi4E23TrivialOffsetCalculatorILi2EjESC_ILi1EjENS0_6memory12LoadWithCastILi2EEENSF_13StoreWithCastILi1EEEEEviT_T0_T2_T3_T4_T5_,@function
        .size           _ZN2at6native27unrolled_elementwise_kernelINS0_13BinaryFunctorIdddZZZNS0_20copysign_kernel_cudaERNS_18TensorIteratorBaseEENKUlvE_clEvENKUlvE_clEvEUlddE_EESt5arrayIPcLm3EELi4E23TrivialOffsetCalculatorILi2EjESC_ILi1EjENS0_6memory12LoadWithCastILi2EEENSF_13StoreWithCastILi1EEEEEviT_T0_T2_T3_T4_T5_,(.L_x_8044 - _ZN2at6native27unrolled_elementwise_kernelINS0_13BinaryFunctorIdddZZZNS0_20copysign_kernel_cudaERNS_18TensorIteratorBaseEENKUlvE_clEvENKUlvE_clEvEUlddE_EESt5arrayIPcLm3EELi4E23TrivialOffsetCalculatorILi2EjESC_ILi1EjENS0_6memory12LoadWithCastILi2EEENSF_13StoreWithCastILi1EEEEEviT_T0_T2_T3_T4_T5_)
        .other          _ZN2at6native27unrolled_elementwise_kernelINS0_13BinaryFunctorIdddZZZNS0_20copysign_kernel_cudaERNS_18TensorIteratorBaseEENKUlvE_clEvENKUlvE_clEvEUlddE_EESt5arrayIPcLm3EELi4E23TrivialOffsetCalculatorILi2EjESC_ILi1EjENS0_6memory12LoadWithCastILi2EEENSF_13StoreWithCastILi1EEEEEviT_T0_T2_T3_T4_T5_,@"STO_CUDA_ENTRY STV_DEFAULT"
_ZN2at6native27unrolled_elementwise_kernelINS0_13BinaryFunctorIdddZZZNS0_20copysign_kernel_cudaERNS_18TensorIteratorBaseEENKUlvE_clEvENKUlvE_clEvEUlddE_EESt5arrayIPcLm3EELi4E23TrivialOffsetCalculatorILi2EjESC_ILi1EjENS0_6memory12LoadWithCastILi2EEENSF_13StoreWithCastILi1EEEEEviT_T0_T2_T3_T4_T5_:
.text._ZN2at6native27unrolled_elementwise_kernelINS0_13BinaryFunctorIdddZZZNS0_20copysign_kernel_cudaERNS_18TensorIteratorBaseEENKUlvE_clEvENKUlvE_clEvEUlddE_EESt5arrayIPcLm3EELi4E23TrivialOffsetCalculatorILi2EjESC_ILi1EjENS0_6memory12LoadWithCastILi2EEENSF_13StoreWithCastILi1EEEEEviT_T0_T2_T3_T4_T5_:
        /* <DEDUP_REMOVED lines=8> */
[----:B------:R-:W-:Y:S01]  /*0080*/  CS2R R36, SRZ ;  /* 0x0000000000247805 */ /* 0x000fe2000001ff00 */
        /* <DEDUP_REMOVED lines=26> */
.L_x_6451:
[----:B------:R-:W2:Y:S02]  /*0230*/  LDG.E.U8 R2, desc[UR36][R2.64] ;  /* 0x0000002402027981 */ /* 0x000ea4000c1e1100 */
[----:B--2---:R0:W1:Y:S02]  /*0240*/  I2F.F64.U16 R36, R2 ;  /* 0x0000000200247312 */ /* 0x0040640000101800 */
[----:B01----:R-:W-:Y:S05]  /*0250*/  BRA `(.L_x_6453) ;  /* 0x0000000c00607947 */ /* 0x003fea0003800000 */
.L_x_6450:
        /* <DEDUP_REMOVED lines=9> */
.L_x_6455:
[----:B------:R-:W2:Y:S02]  /*02f0*/  LDG.E R2, desc[UR36][R2.64] ;  /* 0x0000002402027981 */ /* 0x000ea4000c1e1900 */
[----:B--2---:R0:W1:Y:S02]  /*0300*/  I2F.F64 R36, R2 ;  /* 0x0000000200247312 */ /* 0x0040640000201c00 */
[----:B01----:R-:W-:Y:S05]  /*0310*/  BRA `(.L_x_6453) ;  /* 0x0000000c00307947 */ /* 0x003fea0003800000 */
.L_x_6454:
[----:B------:R-:W2:Y:S02]  /*0320*/  LDG.E.U16 R2, desc[UR36][R2.64] ;  /* 0x0000002402027981 */ /* 0x000ea4000c1e1500 */
[----:B--2---:R0:W1:Y:S02]  /*0330*/  I2F.F64.S16 R36, R2 ;  /* 0x0000000200247312 */ /* 0x0040640000101c00 */
[----:B01----:R-:W-:Y:S05]  /*0340*/  BRA `(.L_x_6453) ;  /* 0x0000000c00247947 */ /* 0x003fea0003800000 */
.L_x_6449:
        /* <DEDUP_REMOVED lines=10> */
.L_x_6457:
[----:B------:R-:W2:Y:S02]  /*03f0*/  LDG.E.U16 R0, desc[UR36][R2.64] ;  /* 0x0000002402007981 */ /* 0x000ea4000c1e1500 */
[----:B--2---:R-:W-:-:S05]  /*0400*/  HADD2.F32 R0, -RZ, R0.H0_H0 ;  /* 0x20000000ff007230 */ /* 0x004fca0000004100 */
[----:B------:R-:W-:-:S04]  /*0410*/  FMUL.FTZ R0, R0, 1 ;  /* 0x3f80000000007820 */ /* 0x000fc80000410000 */
[----:B------:R1:W2:Y:S02]  /*0420*/  F2F.F64.F32 R36, R0 ;  /* 0x0000000000247310 */ /* 0x0002a40000201800 */
[----:B-12---:R-:W-:Y:S05]  /*0430*/  BRA `(.L_x_6453) ;  /* 0x0000000800e87947 */ /* 0x006fea0003800000 */
.L_x_6456:
        /* <DEDUP_REMOVED lines=10> */
.L_x_6459:
[----:B------:R-:W2:Y:S02]  /*04e0*/  LDG.E.U16 R2, desc[UR36][R2.64] ;  /* 0x0000002402027981 */ /* 0x000ea4000c1e1500 */
[----:B--2---:R-:W-:-:S05]  /*04f0*/  HADD2.F32 R0, -RZ, R2.H0_H0 ;  /* 0x20000002ff007230 */ /* 0x004fca0000004100 */
[----:B------:R-:W-:-:S04]  /*0500*/  FMUL.FTZ R0, R0, 1 ;  /* 0x3f80000000007820 */ /* 0x000fc80000410000 */
[----:B------:R1:W2:Y:S02]  /*0510*/  F2F.F64.F32 R36, R0 ;  /* 0x0000000000247310 */ /* 0x0002a40000201800 */
[----:B-12---:R-:W-:Y:S05]  /*0520*/  BRA `(.L_x_6453) ;  /* 0x0000000800ac7947 */ /* 0x006fea0003800000 */
.L_x_6458:
[----:B------:R0:W5:Y:S01]  /*0530*/  LDG.E.64 R36, desc[UR36][R2.64] ;  /* 0x0000002402247981 */ /* 0x000162000c1e1b00 */
[----:B------:R-:W-:Y:S05]  /*0540*/  BRA `(.L_x_6453) ;  /* 0x0000000800a47947 */ /* 0x000fea0003800000 */
.L_x_6448:
        /* <DEDUP_REMOVED lines=13> */
.L_x_6462:
[----:B------:R1:W5:Y:S01]  /*0620*/  LDG.E.64 R36, desc[UR36][R2.64] ;  /* 0x0000002402247981 */ /* 0x000362000c1e1b00 */
[----:B------:R-:W-:Y:S05]  /*0630*/  BRA `(.L_x_6453) ;  /* 0x0000000800687947 */ /* 0x000fea0003800000 */
.L_x_6461:
        /* <DEDUP_REMOVED lines=27> */
.L_x_6464:
        /* <DEDUP_REMOVED lines=14> */
.L_x_6463:
[----:B------:R-:W2:Y:S02]  /*08d0*/  LDG.E.U16 R0, desc[UR36][R2.64] ;  /* 0x0000002402007981 */ /* 0x000ea4000c1e1500 */
[----:B--2---:R-:W-:-:S04]  /*08e0*/  IMAD.U32 R0, R0, 0x10000, RZ ;  /* 0x0001000000007824 */ /* 0x004fc800078e00ff */
[----:B------:R-:W-:-:S04]  /*08f0*/  FMUL.FTZ R0, R0, 1 ;  /* 0x3f80000000007820 */ /* 0x000fc80000410000 */
[----:B------:R2:W3:Y:S02]  /*0900*/  F2F.F64.F32 R36, R0 ;  /* 0x0000000000247310 */ /* 0x0004e40000201800 */
[----:B--23--:R-:W-:Y:S05]  /*0910*/  BRA `(.L_x_6453) ;  /* 0x0000000400b07947 */ /* 0x00cfea0003800000 */
.L_x_6460:
        /* <DEDUP_REMOVED lines=11> */
.L_x_6467:
[----:B------:R-:W2:Y:S01]  /*09d0*/  LDG.E.U8 R3, desc[UR36][R2.64] ;  /* 0x0000002402037981 */ /* 0x000ea2000c1e1100 */
[----:B------:R-:W-:Y:S02]  /*09e0*/  CS2R R36, SRZ ;  /* 0x0000000000247805 */ /* 0x000fe4000001ff00 */
[----:B--2---:R-:W-:-:S13]  /*09f0*/  ISETP.NE.AND P0, PT, R3, RZ, PT ;  /* 0x000000ff0300720c */ /* 0x004fda0003f05270 */
[----:B------:R-:W-:Y:S05]  /*0a00*/  @!P0 BRA `(.L_x_6453) ;  /* 0x0000000400748947 */ /* 0x000fea0003800000 */
[----:B------:R-:W-:-:S13]  /*0a10*/  ISETP.NE.AND P0, PT, R3, 0x80, PT ;  /* 0x000000800300780c */ /* 0x000fda0003f05270 */
[----:B------:R-:W-:Y:S02]  /*0a20*/  @!P0 IMAD.MOV.U32 R36, RZ, RZ, 0x20000000 ;  /* 0x20000000ff248424 */ /* 0x000fe400078e00ff */
        /* <DEDUP_REMOVED lines=15> */
.L_x_6469:
[----:B------:R-:W-:Y:S05]  /*0b20*/  BSYNC.RECONVERGENT B0 ;  /* 0x0000000000007941 */ /* 0x000fea0003800200 */
.L_x_6468:
[----:B------:R-:W-:Y:S01]  /*0b30*/  IMAD.SHL.U32 R0, R0, 0x100000, RZ ;  /* 0x0010000000007824 */ /* 0x000fe200078e00ff */
[----:B------:R-:W-:-:S04]  /*0b40*/  LEA R2, R2, 0x3b800000, 0x17 ;  /* 0x3b80000002027811 */ /* 0x000fc800078eb8ff */
[----:B------:R-:W-:-:S05]  /*0b50*/  LOP3.LUT R0, R2, R0, R7, 0xfe, !PT ;  /* 0x0000000002007212 */ /* 0x000fca00078efe07 */
[----:B------:R-:W-:-:S04]  /*0b60*/  FMUL.FTZ R0, R0, 1 ;  /* 0x3f80000000007820 */ /* 0x000fc80000410000 */
[----:B------:R4:W0:Y:S02]  /*0b70*/  F2F.F64.F32 R36, R0 ;  /* 0x0000000000247310 */ /* 0x0008240000201800 */
[----:B0---4-:R-:W-:Y:S05]  /*0b80*/  BRA `(.L_x_6453) ;  /* 0x0000000400147947 */ /* 0x011fea0003800000 */
.L_x_6466:
        /* <DEDUP_REMOVED lines=21> */
.L_x_6471:
[----:B------:R-:W-:Y:S05]  /*0ce0*/  BSYNC.RECONVERGENT B0 ;  /* 0x0000000000007941 */ /* 0x000fea0003800200 */
.L_x_6470:
[----:B------:R-:W-:Y:S01]  /*0cf0*/  IMAD.SHL.U32 R0, R0, 0x200000, RZ ;  /* 0x0020000000007824 */ /* 0x000fe200078e00ff */
[----:B------:R-:W-:-:S04]  /*0d00*/  LEA R2, R2, 0x37800000, 0x17 ;  /* 0x3780000002027811 */ /* 0x000fc800078eb8ff */
[----:B------:R-:W-:-:S05]  /*0d10*/  LOP3.LUT R0, R2, R0, R7, 0xfe, !PT ;  /* 0x0000000002007212 */ /* 0x000fca00078efe07 */
[----:B------:R-:W-:-:S04]  /*0d20*/  FMUL.FTZ R0, R0, 1 ;  /* 0x3f80000000007820 */ /* 0x000fc80000410000 */
[----:B------:R4:W0:Y:S02]  /*0d30*/  F2F.F64.F32 R36, R0 ;  /* 0x0000000000247310 */ /* 0x0008240000201800 */
[----:B0---4-:R-:W-:Y:S05]  /*0d40*/  BRA `(.L_x_6453) ;  /* 0x0000000000a47947 */ /* 0x011fea0003800000 */
.L_x_6465:
[----:B------:R-:W-:-:S09]  /*0d50*/  UISETP.NE.AND UP0, UPT, UR4, 0x1c, UPT ;  /* 0x0000001c0400788c */ /* 0x000fd2000bf05270 */
[----:B------:R-:W-:Y:S05]  /*0d60*/  BRA.U !UP0, `(.L_x_6472) ;  /* 0x0000000108947547 */ /* 0x000fea000b800000 */
[----:B------:R-:W-:-:S09]  /*0d70*/  UISETP.NE.AND UP0, UPT, UR4, 0x1d, UPT ;  /* 0x0000001d0400788c */ /* 0x000fd2000bf05270 */
[----:B------:R-:W-:Y:S05]  /*0d80*/  BRA.U !UP0, `(.L_x_6473) ;  /* 0x0000000108807547 */ /* 0x000fea000b800000 */
[----:B------:R-:W-:-:S09]  /*0d90*/  UISETP.NE.AND UP0, UPT, UR4, 0x2c, UPT ;  /* 0x0000002c0400788c */ /* 0x000fd2000bf05270 */
[----:B------:R-:W-:Y:S05]  /*0da0*/  BRA.U !UP0, `(.L_x_6474) ;  /* 0x0000000108487547 */ /* 0x000fea000b800000 */
.L_x_6452:
        /* <DEDUP_REMOVED lines=16> */
.L_x_6475:
[----:B------:R-:W-:Y:S01]  /*0eb0*/  CS2R R36, SRZ ;  /* 0x0000000000247805 */ /* 0x000fe2000001ff00 */
[----:B------:R-:W-:Y:S06]  /*0ec0*/  BRA `(.L_x_6453) ;  /* 0x0000000000447947 */ /* 0x000fec0003800000 */
.L_x_6474:
[----:B------:R-:W2:Y:S01]  /*0ed0*/  LDG.E.U8 R0, desc[UR36][R2.64] ;  /* 0x0000002402007981 */ /* 0x000ea2000c1e1100 */
[----:B------:R-:W-:Y:S02]  /*0ee0*/  IMAD.MOV.U32 R36, RZ, RZ, 0x0 ;  /* 0x00000000ff247424 */ /* 0x000fe400078e00ff */
[----:B------:R-:W-:Y:S01]  /*0ef0*/  IMAD.MOV.U32 R37, RZ, RZ, 0x38000000 ;  /* 0x38000000ff257424 */ /* 0x000fe200078e00ff */
[----:B--2---:R-:W-:-:S13]  /*0f00*/  ISETP.NE.AND P0, PT, R0, RZ, PT ;  /* 0x000000ff0000720c */ /* 0x004fda0003f05270 */
[----:B------:R-:W-:Y:S05]  /*0f10*/  @!P0 BRA `(.L_x_6453) ;  /* 0x0000000000308947 */ /* 0x000fea0003800000 */
[----:B------:R-:W-:-:S13]  /*0f20*/  ISETP.NE.AND P0, PT, R0, 0xff, PT ;  /* 0x000000ff0000780c */ /* 0x000fda0003f05270 */
[----:B------:R-:W-:Y:S02]  /*0f30*/  @P0 IMAD.SHL.U32 R0, R0, 0x800000, RZ ;  /* 0x0080000000000824 */ /* 0x000fe400078e00ff */
[----:B------:R-:W-:Y:S02]  /*0f40*/  @!P0 IMAD.MOV.U32 R36, RZ, RZ, 0x20000000 ;  /* 0x20000000ff248424 */ /* 0x000fe400078e00ff */
[----:B------:R-:W-:Y:S02]  /*0f50*/  @!P0 IMAD.MOV.U32 R37, RZ, RZ, 0x7ff80000 ;  /* 0x7ff80000ff258424 */ /* 0x000fe400078e00ff */
[----:B------:R-:W-:-:S04]  /*0f60*/  @P0 FMUL.FTZ R0, R0, 1 ;  /* 0x3f80000000000820 */ /* 0x000fc80000410000 */
[----:B------:R4:W0:Y:S02]  /*0f70*/  @P0 F2F.F64.F32 R36, R0 ;  /* 0x0000000000240310 */ /* 0x0008240000201800 */
[----:B0---4-:R-:W-:Y:S05]  /*0f80*/  BRA `(.L_x_6453) ;  /* 0x0000000000147947 */ /* 0x011fea0003800000 */
.L_x_6473:
[----:B------:R-:W2:Y:S02]  /*0f90*/  LDG.E.64 R36, desc[UR36][R2.64] ;  /* 0x0000002402247981 */ /* 0x000ea4000c1e1b00 */
[----:B--2---:R-:W4:Y:S02]  /*0fa0*/  I2F.F64.U64 R36, R36 ;  /* 0x0000002400247312 */ /* 0x004f240000301800 */
[----:B----4-:R-:W-:Y:S05]  /*0fb0*/  BRA `(.L_x_6453) ;  /* 0x0000000000087947 */ /* 0x010fea0003800000 */
.L_x_6472:
[----:B------:R-:W2:Y:S02]  /*0fc0*/  LDG.E R2, desc[UR36][R2.64] ;  /* 0x0000002402027981 */ /* 0x000ea4000c1e1900 */
[----:B--2---:R2:W3:Y:S02]  /*0fd0*/  I2F.F64.U32 R36, R2 ;  /* 0x0000000200247312 */ /* 0x0044e40000201800 */
.L_x_6453:
[----:B------:R-:W-:Y:S05]  /*0fe0*/  BSYNC.RECONVERGENT B6 ;  /* 0x0000000000067941 */ /* 0x000fea0003800200 */
.L_x_6447:
[----:B012---:R-:W0:Y:S01]  /*0ff0*/  LDC.64 R2, c[0x0][0x398] ;  /* 0x0000e600ff027b82 */ /* 0x007e220000000a00 */
[----:B------:R-:W1:Y:S01]  /*1000*/  LDCU UR5, c[0x0][0x3ac] ;  /* 0x00007580ff0577ac */ /* 0x000e620008000800 */
        /* <DEDUP_REMOVED lines=16> */
[----:B--2---:R-:W4:Y:S02]  /*1110*/  I2F.F64.S16 R28, R28 ;  /* 0x0000001c001c7312 */ /* 0x004f240000101c00 */
[----:B----4-:R-:W-:Y:S05]  /*1120*/  BRA `(.L_x_6482) ;  /* 0x0000000c005c7947 */ /* 0x010fea0003800000 */
.L_x_6480:
[----:B------:R-:W2:Y:S02]  /*1130*/  LDG.E.U8 R28, desc[UR36][R2.64] ;  /* 0x00000024021c7981 */ /* 0x000ea4000c1e1100 */
[----:B--2---:R-:W4:Y:S02]  /*1140*/  I2F.F64.U16 R28, R28 ;  /* 0x0000001c001c7312 */ /* 0x004f240000101800 */
[----:B----4-:R-:W-:Y:S05]  /*1150*/  BRA `(.L_x_6482) ;  /* 0x0000000c00507947 */ /* 0x010fea0003800000 */
.L_x_6479:
[----:B------:R-:W-:-:S09]  /*1160*/  UISETP.NE.AND UP0, UPT, UR4, 0x2, UPT ;  /* 0x000000020400788c */ /* 0x000fd2000bf05270 */
[----:B------:R-:W-:Y:S05]  /*1170*/  BRA.U !UP0, `(.L_x_6483) ;  /* 0x0000000108287547 */ /* 0x000fea000b800000 */
[----:B------:R-:W-:-:S09]  /*1180*/  UISETP.NE.AND UP0, UPT, UR4, 0x3, UPT ;  /* 0x000000030400788c */ /* 0x000fd2000bf05270 */
[----:B------:R-:W-:Y:S05]  /*1190*/  BRA.U !UP0, `(.L_x_6484) ;  /* 0x0000000108147547 */ /* 0x000fea000b800000 */
[----:B------:R-:W-:-:S09]  /*11a0*/  UISETP.NE.AND UP0, UPT, UR4, 0x4, UPT ;  /* 0x000000040400788c */ /* 0x000fd2000bf05270 */
[----:B------:R-:W-:Y:S05]  /*11b0*/  BRA.U UP0, `(.L_x_6481) ;  /* 0x0000000900b07547 */ /* 0x000fea000b800000 */
[----:B------:R-:W2:Y:S02]  /*11c0*/  LDG.E.64 R2, desc[UR36][R2.64] ;  /* 0x0000002402027981 */ /* 0x000ea4000c1e1b00 */
[----:B--2---:R4:W0:Y:S02]  /*11d0*/  I2F.F64.S64 R28, R2 ;  /* 0x00000002001c7312 */ /* 0x0048240000301c00 */
[----:B0---4-:R-:W-:Y:S05]  /*11e0*/  BRA `(.L_x_6482) ;  /* 0x0000000c002c7947 */ /* 0x011fea0003800000 */
.L_x_6484:
[----:B------:R-:W2:Y:S02]  /*11f0*/  LDG.E R28, desc[UR36][R2.64] ;  /* 0x00000024021c7981 */ /* 0x000ea4000c1e1900 */
[----:B--2---:R-:W4:Y:S02]  /*1200*/  I2F.F64 R28, R28 ;  /* 0x0000001c001c7312 */ /* 0x004f240000201c00 */
[----:B----4-:R-:W-:Y:S05]  /*1210*/  BRA `(.L_x_6482) ;  /* 0x0000000c00207947 */ /* 0x010fea0003800000 */
.L_x_6483:
[----:B------:R-:W2:Y:S02]  /*1220*/  LDG.E.U16 R28, desc[UR36][R2.64] ;  /* 0x00000024021c7981 */ /* 0x000ea4000c1e1500 */
[----:B--2---:R-:W4:Y:S02]  /*1230*/  I2F.F64.S16 R28, R28 ;  /* 0x0000001c001c7312 */ /* 0x004f240000101c00 */
[----:B----4-:R-:W-:Y:S05]  /*1240*/  BRA `(.L_x_6482) ;  /* 0x0000000c00147947 */ /* 0x010fea0003800000 */
.L_x_6478:
        /* <DEDUP_REMOVED lines=8> */
[----:B------:R-:W2:Y:S02]  /*12d0*/  F2F.F64.F32 R28, R28 ;  /* 0x0000001c001c7310 */ /* 0x000ea40000201800 */
[----:B--2---:R-:W-:Y:S05]  /*12e0*/  BRA `(.L_x_6482) ;  /* 0x0000000800ec7947 */ /* 0x004fea0003800000 */
.L_x_6486:
[----:B------:R-:W2:Y:S02]  /*12f0*/  LDG.E.U16 R0, desc[UR36][R2.64] ;  /* 0x0000002402007981 */ /* 0x000ea4000c1e1500 */
[----:B--2---:R-:W-:-:S05]  /*1300*/  HADD2.F32 R0, -RZ, R0.H0_H0 ;  /* 0x20000000ff007230 */ /* 0x004fca0000004100 */
[----:B------:R-:W-:-:S04]  /*1310*/  FMUL.FTZ R0, R0, 1 ;  /* 0x3f80000000007820 */ /* 0x000fc80000410000 */
[----:B------:R2:W4:Y:S02]  /*1320*/  F2F.F64.F32 R28, R0 ;  /* 0x00000000001c7310 */ /* 0x0005240000201800 */
[----:B--2-4-:R-:W-:Y:S05]  /*1330*/  BRA `(.L_x_6482) ;  /* 0x0000000800d87947 */ /* 0x014fea0003800000 */
.L_x_6485:
        /* <DEDUP_REMOVED lines=10> */
.L_x_6488:
[----:B------:R-:W2:Y:S02]  /*13e0*/  LDG.E.U16 R2, desc[UR36][R2.64] ;  /* 0x0000002402027981 */ /* 0x000ea4000c1e1500 */
[----:B--2---:R-:W-:-:S05]  /*13f0*/  HADD2.F32 R0, -RZ, R2.H0_H0 ;  /* 0x20000002ff007230 */ /* 0x004fca0000004100 */
[----:B------:R-:W-:-:S04]  /*1400*/  FMUL.FTZ R0, R0, 1 ;  /* 0x3f80000000007820 */ /* 0x000fc80000410000 */
[----:B------:R4:W0:Y:S02]  /*1410*/  F2F.F64.F32 R28, R0 ;  /* 0x00000000001c7310 */ /* 0x0008240000201800 */
[----:B0---4-:R-:W-:Y:S05]  /*1420*/  BRA `(.L_x_6482) ;  /* 0x00000008009c7947 */ /* 0x011fea0003800000 */
.L_x_6487:
[----:B------:R2:W5:Y:S01]  /*1430*/  LDG.E R29, desc[UR36][R2.64+0x4] ;  /* 0x00000424021d7981 */ /* 0x000562000c1e1900 */
[----:B------:R-:W-:Y:S05]  /*1440*/  BRA `(.L_x_6482) ;  /* 0x0000000800947947 */ /* 0x000fea0003800000 */
.L_x_6477:
        /* <DEDUP_REMOVED lines=10> */
[----:B------:R-:W-:Y:S01]  /*14f0*/  FSEL R29, RZ, 1.875, !P0 ;  /* 0x3ff00000ff1d7808 */ /* 0x000fe20004000000 */
[----:B------:R-:W-:Y:S08]  /*1500*/  BRA `(.L_x_6482) ;  /* 0x0000000800647947 */ /* 0x000ff00003800000 */
.L_x_6491:
[----:B------:R0:W5:Y:S01]  /*1510*/  LDG.E R29, desc[UR36][R2.64+0x4] ;  /* 0x00000424021d7981 */ /* 0x000162000c1e1900 */
[----:B------:R-:W-:Y:S05]  /*1520*/  BRA `(.L_x_6482) ;  /* 0x00000008005c7947 */ /* 0x000fea0003800000 */
.L_x_6490:
        /* <DEDUP_REMOVED lines=25> */
[----:B------:R0:W1:Y:S02]  /*16c0*/  F2F.F64.F32 R28, R5 ;  /* 0x00000005001c7310 */ /* 0x0000640000201800 */
[----:B01----:R-:W-:Y:S05]  /*16d0*/  BRA `(.L_x_6482) ;  /* 0x0000000400f07947 */ /* 0x003fea0003800000 */
.L_x_6493:
        /* <DEDUP_REMOVED lines=12> */
[----:B------:R0:W1:Y:S02]  /*17a0*/  F2F.F64.F32 R28, R0 ;  /* 0x00000000001c7310 */ /* 0x0000640000201800 */
[----:B01----:R-:W-:Y:S05]  /*17b0*/  BRA `(.L_x_6482) ;  /* 0x0000000400b87947 */ /* 0x003fea0003800000 */
.L_x_6492:
[----:B------:R-:W2:Y:S02]  /*17c0*/  LDG.E.U16 R0, desc[UR36][R2.64] ;  /* 0x0000002402007981 */ /* 0x000ea4000c1e1500 */
[----:B--2---:R-:W-:-:S04]  /*17d0*/  IMAD.U32 R0, R0, 0x10000, RZ ;  /* 0x0001000000007824 */ /* 0x004fc800078e00ff */
[----:B------:R-:W-:-:S04]  /*17e0*/  FMUL.FTZ R0, R0, 1 ;  /* 0x3f80000000007820 */ /* 0x000fc80000410000 */
[----:B------:R0:W1:Y:S02]  /*17f0*/  F2F.F64.F32 R28, R0 ;  /* 0x00000000001c7310 */ /* 0x0000640000201800 */
[----:B01----:R-:W-:Y:S05]  /*1800*/  BRA `(.L_x_6482) ;  /* 0x0000000400a47947 */ /* 0x003fea0003800000 */
.L_x_6489:
        /* <DEDUP_REMOVED lines=9> */
[----:B--2---:R-:W2:Y:S02]  /*18a0*/  I2F.F64.U16 R28, R28 ;  /* 0x0000001c001c7312 */ /* 0x004ea40000101800 */
[----:B--2---:R-:W-:Y:S05]  /*18b0*/  BRA `(.L_x_6482) ;  /* 0x0000000400787947 */ /* 0x004fea0003800000 */
.L_x_6496:
        /* <DEDUP_REMOVED lines=20> */
.L_x_6498:
[----:B------:R-:W-:Y:S05]  /*1a00*/  BSYNC.RECONVERGENT B0 ;  /* 0x0000000000007941 */ /* 0x000fea0003800200 */
.L_x_6497:
[----:B------:R-:W-:Y:S01]  /*1a10*/  IMAD.SHL.U32 R0, R0, 0x100000, RZ ;  /* 0x0010000000007824 */ /* 0x000fe200078e00ff */
[----:B------:R-:W-:-:S04]  /*1a20*/  LEA R2, R2, 0x3b800000, 0x17 ;  /* 0x3b80000002027811 */ /* 0x000fc800078eb8ff */
[----:B------:R-:W-:-:S05]  /*1a30*/  LOP3.LUT R0, R2, R0, R7, 0xfe, !PT ;  /* 0x0000000002007212 */ /* 0x000fca00078efe07 */
[----:B------:R-:W-:-:S04]  /*1a40*/  FMUL.FTZ R0, R0, 1 ;  /* 0x3f80000000007820 */ /* 0x000fc80000410000 */
[----:B------:R2:W4:Y:S02]  /*1a50*/  F2F.F64.F32 R28, R0 ;  /* 0x00000000001c7310 */ /* 0x0005240000201800 */
[----:B--2-4-:R-:W-:Y:S05]  /*1a60*/  BRA `(.L_x_6482) ;  /* 0x00000004000c7947 */ /* 0x014fea0003800000 */
.L_x_6495:
        /* <DEDUP_REMOVED lines=20> */
.L_x_6500:
[----:B------:R-:W-:Y:S05]  /*1bb0*/  BSYNC.RECONVERGENT B0 ;  /* 0x0000000000007941 */ /* 0x000fea0003800200 */
.L_x_6499:
[----:B------:R-:W-:Y:S01]  /*1bc0*/  IMAD.SHL.U32 R0, R0, 0x200000, RZ ;  /* 0x0020000000007824 */ /* 0x000fe200078e00ff */
[----:B------:R-:W-:-:S04]  /*1bd0*/  LEA R2, R2, 0x37800000, 0x17 ;  /* 0x3780000002027811 */ /* 0x000fc800078eb8ff */
[----:B------:R-:W-:-:S05]  /*1be0*/  LOP3.LUT R0, R2, R0, R7, 0xfe, !PT ;  /* 0x0000000002007212 */ /* 0x000fca00078efe07 */
[----:B------:R-:W-:-:S04]  /*1bf0*/  FMUL.FTZ R0, R0, 1 ;  /* 0x3f80000000007820 */ /* 0x000fc80000410000 */
[----:B------:R2:W4:Y:S02]  /*1c00*/  F2F.F64.F32 R28, R0 ;  /* 0x00000000001c7310 */ /* 0x0005240000201800 */
[----:B--2-4-:R-:W-:Y:S05]  /*1c10*/  BRA `(.L_x_6482) ;  /* 0x0000000000a07947 */ /* 0x014fea0003800000 */
.L_x_6494:
[----:B------:R-:W-:-:S09]  /*1c20*/  UISETP.NE.AND UP0, UPT, UR4, 0x1c, UPT ;  /* 0x0000001c0400788c */ /* 0x000fd2000bf05270 */
[----:B------:R-:W-:Y:S05]  /*1c30*/  BRA.U !UP0, `(.L_x_6501) ;  /* 0x0000000108907547 */ /* 0x000fea000b800000 */
[----:B------:R-:W-:-:S09]  /*1c40*/  UISETP.NE.AND UP0, UPT, UR4, 0x1d, UPT ;  /* 0x0000001d0400788c */ /* 0x000fd2000bf05270 */
[----:B------:R-:W-:Y:S05]  /*1c50*/  BRA.U !UP0, `(.L_x_6502) ;  /* 0x00000001087c7547 */ /* 0x000fea000b800000 */
[----:B------:R-:W-:-:S09]  /*1c60*/  UISETP.NE.AND UP0, UPT, UR4, 0x2c, UPT ;  /* 0x0000002c0400788c */ /* 0x000fd2000bf05270 */
[----:B------:R-:W-:Y:S05]  /*1c70*/  BRA.U !UP0, `(.L_x_6503) ;  /* 0x0000000108487547 */ /* 0x000fea000b800000 */
.L_x_6481:
[----:B------:R-:W-:Y:S01]  /*1c80*/  MOV R2, 0x0 ;  /* 0x0000000000027802 */ /* 0x000fe20000000f00 */
[----:B------:R-:W0:Y:S01]  /*1c90*/  LDCU.64 UR4, c[0x4][0x128] ;  /* 0x01002500ff0477ac */ /* 0x000e220008000a00 */
[----:B------:R-:W-:Y:S02]  /*1ca0*/  IMAD.MOV.U32 R8, RZ, RZ, 0x4e ;  /* 0x0000004eff087424 */ /* 0x000fe400078e00ff */
[----:B------:R-:W-:Y:S01]  /*1cb0*/  IMAD.MOV.U32 R12, RZ, RZ, 0x1 ;  /* 0x00000001ff0c7424 */ /* 0x000fe200078e00ff */
[----:B------:R-:W1:Y:S01]  /*1cc0*/  LDCU.64 UR6, c[0x4][0x130] ;  /* 0x01002600ff0677ac */ /* 0x000e620008000a00 */
[----:B------:R-:W2:Y:S01]  /*1cd0*/  LDC.64 R2, c[0x4][R2] ;  /* 0x0100000002027b82 */ /* 0x000ea20000000a00 */
[----:B------:R-:W-:Y:S01]  /*1ce0*/  IMAD.MOV.U32 R13, RZ, RZ, RZ ;  /* 0x000000ffff0d7224 */ /* 0x000fe200078e00ff */
[----:B------:R-:W4:Y:S01]  /*1cf0*/  LDCU.64 UR8, c[0x4][0x8] ;  /* 0x01000100ff0877ac */ /* 0x000f220008000a00 */
[----:B0-----:R-:W-:Y:S02]  /*1d00*/  IMAD.U32 R4, RZ, RZ, UR4 ;  /* 0x00000004ff047e24 */ /* 0x001fe4000f8e00ff */
[----:B------:R-:W-:-:S02]  /*1d10*/  IMAD.U32 R5, RZ, RZ, UR5 ;  /* 0x00000005ff057e24 */ /* 0x000fc4000f8e00ff */
[----:B-1----:R-:W-:Y:S02]  /*1d20*/  IMAD.U32 R6, RZ, RZ, UR6 ;  /* 0x00000006ff067e24 */ /* 0x002fe4000f8e00ff */
[----:B------:R-:W-:Y:S02]  /*1d30*/  IMAD.U32 R7, RZ, RZ, UR7 ;  /* 0x00000007ff077e24 */ /* 0x000fe4000f8e00ff */
[----:B----4-:R-:W-:Y:S02]  /*1d40*/  IMAD.U32 R10, RZ, RZ, UR8 ;  /* 0x00000008ff0a7e24 */ /* 0x010fe4000f8e00ff */
[----:B------:R-:W-:-:S07]  /*1d50*/  IMAD.U32 R11, RZ, RZ, UR9 ;  /* 0x00000009ff0b7e24 */ /* 0x000fce000f8e00ff */
[----:B------:R-:W-:-:S07]  /*1d60*/  LEPC R20, `(.L_x_6504) ;  /* 0x000000001014794e */ /* 0x000fce0000000000 */
[----:B--23-5:R-:W-:Y:S05]  /*1d70*/  CALL.ABS.NOINC R2 ;  /* 0x0000000002007343 */ /* 0x02cfea0003c00000 */
.L_x_6504:
[----:B------:R-:W-:Y:S01]  /*1d80*/  IMAD.MOV.U32 R29, RZ, RZ, RZ ;  /* 0x000000ffff1d7224 */ /* 0x000fe200078e00ff */
[----:B------:R-:W-:Y:S06]  /*1d90*/  BRA `(.L_x_6482) ;  /* 0x0000000000407947 */ /* 0x000fec0003800000 */
.L_x_6503:
[----:B------:R-:W2:Y:S01]  /*1da0*/  LDG.E.U8 R0, desc[UR36][R2.64] ;  /* 0x0000002402007981 */ /* 0x000ea2000c1e1100 */
[----:B------:R-:W-:Y:S01]  /*1db0*/  IMAD.MOV.U32 R29, RZ, RZ, 0x38000000 ;  /* 0x38000000ff1d7424 */ /* 0x000fe200078e00ff */
[----:B--2---:R-:W-:-:S13]  /*1dc0*/  ISETP.NE.AND P0, PT, R0, RZ, PT ;  /* 0x000000ff0000720c */ /* 0x004fda0003f05270 */
[----:B------:R-:W-:Y:S05]  /*1dd0*/  @!P0 BRA `(.L_x_6482) ;  /* 0x0000000000308947 */ /* 0x000fea0003800000 */
[----:B------:R-:W-:-:S13]  /*1de0*/  ISETP.NE.AND P0, PT, R0, 0xff, PT ;  /* 0x000000ff0000780c */ /* 0x000fda0003f05270 */
[----:B------:R-:W-:Y:S02]  /*1df0*/  @P0 IMAD.SHL.U32 R0, R0, 0x800000, RZ ;  /* 0x0080000000000824 */ /* 0x000fe400078e00ff */
[----:B------:R-:W-:Y:S02]  /*1e00*/  @!P0 IMAD.MOV.U32 R29, RZ, RZ, 0x7ff80000 ;  /* 0x7ff80000ff1d8424 */ /* 0x000fe400078e00ff */
[----:B------:R-:W-:-:S04]  /*1e10*/  @P0 FMUL.FTZ R0, R0, 1 ;  /* 0x3f80000000000820 */ /* 0x000fc80000410000 */
[----:B------:R-:W0:Y:S02]  /*1e20*/  @P0 F2F.F64.F32 R2, R0 ;  /* 0x0000000000020310 */ /* 0x000e240000201800 */
[----:B0-----:R-:W-:Y:S01]  /*1e30*/  @P0 IMAD.MOV.U32 R29, RZ, RZ, R3 ;  /* 0x000000ffff1d0224 */ /* 0x001fe200078e0003 */
[----:B------:R-:W-:Y:S06]  /*1e40*/  BRA `(.L_x_6482) ;  /* 0x0000000000147947 */ /* 0x000fec0003800000 */
.L_x_6502:
[----:B------:R-:W2:Y:S02]  /*1e50*/  LDG.E.64 R2, desc[UR36][R2.64] ;  /* 0x0000002402027981 */ /* 0x000ea4000c1e1b00 */
[----:B--2---:R1:W2:Y:S02]  /*1e60*/  I2F.F64.U64 R28, R2 ;  /* 0x00000002001c7312 */ /* 0x0042a40000301800 */
[----:B-12---:R-:W-:Y:S05]  /*1e70*/  BRA `(.L_x_6482) ;  /* 0x0000000000087947 */ /* 0x006fea0003800000 */
.L_x_6501:
[----:B------:R-:W2:Y:S02]  /*1e80*/  LDG.E R28, desc[UR36][R2.64] ;  /* 0x00000024021c7981 */ /* 0x000ea4000c1e1900 */
[----:B--2---:R-:W1:Y:S02]  /*1e90*/  I2F.F64.U32 R28, R28 ;  /* 0x0000001c001c7312 */ /* 0x004e640000201800 */
.L_x_6482:
[----:B------:R-:W-:Y:S05]  /*1ea0*/  BSYNC.RECONVERGENT B6 ;  /* 0x0000000000067941 */ /* 0x000fea0003800200 */
.L_x_6476:
[----:B0-2---:R-:W-:-:S07]  /*1eb0*/  VIADD R2, R23, 0x80 ;  /* 0x0000008017027836 */ /* 0x005fce0000000000 */
.L_x_6446:
[----:B------:R-:W-:Y:S05]  /*1ec0*/  BSYNC.RECONVERGENT B7 ;  /* 0x0000000000077941 */ /* 0x000fea0003800200 */
.L_x_6445:
[----:B------:R-:W-:Y:S01]  /*1ed0*/  ISETP.GE.AND P0, PT, R2, R19, PT ;  /* 0x000000130200720c */ /* 0x000fe20003f06270 */
[----:B------:R-:W-:Y:S01]  /*1ee0*/  BSSY.RECONVERGENT B7, `(.L_x_6505) ;  /* 0x00001e4000077945 */ /* 0x000fe20003800200 */
[----:B------:R-:W-:Y:S01]  /*1ef0*/  IMAD.MOV.U32 R27, RZ, RZ, RZ ;  /* 0x000000ffff1b7224 */ /* 0x000fe200078e00ff */
[----:B------:R-:W-:-:S10]  /*1f00*/  CS2R R34, SRZ ;  /* 0x0000000000227805 */ /* 0x000fd4000001ff00 */
[----:B------:R-:W-:Y:S05]  /*1f10*/  @P0 BRA `(.L_x_6506) ;  /* 0x0000001c00800947 */ /* 0x000fea0003800000 */
[----:B------:R-:W0:Y:S01]  /*1f20*/  LDC.64 R4, c[0x0][0x390] ;  /* 0x0000e400ff047b82 */ /* 0x000e220000000a00 */
        /* <DEDUP_REMOVED lines=19> */
[----:B0-2---:R-:W-:Y:S05]  /*2060*/  BRA `(.L_x_6513) ;  /* 0x0000000c00707947 */ /* 0x005fea0003800000 */
.L_x_6511:
[----:B------:R-:W2:Y:S02]  /*2070*/  LDG.E.U8 R4, desc[UR36][R4.64] ;  /* 0x0000002404047981 */ /* 0x000ea4000c1e1100 */
[----:B--2---:R0:W2:Y:S02]  /*2080*/  I2F.F64.U16 R34, R4 ;  /* 0x0000000400227312 */ /* 0x0040a40000101800 */
[----:B0-2---:R-:W-:Y:S05]  /*2090*/  BRA `(.L_x_6513) ;  /* 0x0000000c00647947 */ /* 0x005fea0003800000 */
.L_x_6510:
        /* <DEDUP_REMOVED lines=9> */
.L_x_6515:
[----:B------:R-:W2:Y:S02]  /*2130*/  LDG.E R4, desc[UR36][R4.64] ;  /* 0x0000002404047981 */ /* 0x000ea4000c1e1900 */
[----:B--2---:R0:W2:Y:S02]  /*2140*/  I2F.F64 R34, R4 ;  /* 0x0000000400227312 */ /* 0x0040a40000201c00 */
[----:B0-2---:R-:W-:Y:S05]  /*2150*/  BRA `(.L_x_6513) ;  /* 0x0000000c00347947 */ /* 0x005fea0003800000 */
.L_x_6514:
[----:B------:R-:W2:Y:S02]  /*2160*/  LDG.E.U16 R4, desc[UR36][R4.64] ;  /* 0x0000002404047981 */ /* 0x000ea4000c1e1500 */
[----:B--2---:R0:W2:Y:S02]  /*2170*/  I2F.F64.S16 R34, R4 ;  /* 0x0000000400227312 */ /* 0x0040a40000101c00 */
[----:B0-2---:R-:W-:Y:S05]  /*2180*/  BRA `(.L_x_6513) ;  /* 0x0000000c00287947 */ /* 0x005fea0003800000 */
.L_x_6509:
        /* <DEDUP_REMOVED lines=10> */
.L_x_6517:
[----:B------:R-:W2:Y:S02]  /*2230*/  LDG.E.U16 R0, desc[UR36][R4.64] ;  /* 0x0000002404007981 */ /* 0x000ea4000c1e1500 */
[----:B--2---:R-:W-:-:S05]  /*2240*/  HADD2.F32 R0, -RZ, R0.H0_H0 ;  /* 0x20000000ff007230 */ /* 0x004fca0000004100 */
[----:B------:R-:W-:-:S04]  /*2250*/  FMUL.FTZ R0, R0, 1 ;  /* 0x3f80000000007820 */ /* 0x000fc80000410000 */
[----:B------:R0:W2:Y:S02]  /*2260*/  F2F.F64.F32 R34, R0 ;  /* 0x0000000000227310 */ /* 0x0000a40000201800 */
[----:B0-2---:R-:W-:Y:S05]  /*2270*/  BRA `(.L_x_6513) ;  /* 0x0000000800ec7947 */ /* 0x005fea0003800000 */
.L_x_6516:
        /* <DEDUP_REMOVED lines=10> */
.L_x_6519:
[----:B------:R-:W2:Y:S02]  /*2320*/  LDG.E.U16 R4, desc[UR36][R4.64] ;  /* 0x0000002404047981 */ /* 0x000ea4000c1e1500 */
[----:B--2---:R-:W-:-:S05]  /*2330*/  HADD2.F32 R0, -RZ, R4.H0_H0 ;  /* 0x20000004ff007230 */ /* 0x004fca0000004100 */
[----:B------:R-:W-:-:S04]  /*2340*/  FMUL.FTZ R0, R0, 1 ;  /* 0x3f80000000007820 */ /* 0x000fc80000410000 */
[----:B------:R0:W2:Y:S02]  /*2350*/  F2F.F64.F32 R34, R0 ;  /* 0x0000000000227310 */ /* 0x0000a40000201800 */
[----:B0-2---:R-:W-:Y:S05]  /*2360*/  BRA `(.L_x_6513) ;  /* 0x0000000800b07947 */ /* 0x005fea0003800000 */
.L_x_6518:
[----:B------:R0:W5:Y:S01]  /*2370*/  LDG.E.64 R34, desc[UR36][R4.64] ;  /* 0x0000002404227981 */ /* 0x000162000c1e1b00 */
[----:B------:R-:W-:Y:S05]  /*2380*/  BRA `(.L_x_6513) ;  /* 0x0000000800a87947 */ /* 0x000fea0003800000 */
.L_x_6508:
        /* <DEDUP_REMOVED lines=13> */
.L_x_6522:
[----:B------:R4:W5:Y:S01]  /*2460*/  LDG.E.64 R34, desc[UR36][R4.64] ;  /* 0x0000002404227981 */ /* 0x000962000c1e1b00 */
[----:B------:R-:W-:Y:S05]  /*2470*/  BRA `(.L_x_6513) ;  /* 0x00000008006c7947 */ /* 0x000fea0003800000 */
.L_x_6521:
        /* <DEDUP_REMOVED lines=25> */
[----:B------:R0:W2:Y:S02]  /*2610*/  F2F.F64.F32 R34, R3 ;  /* 0x0000000300227310 */ /* 0x0000a40000201800 */
[----:B0-2---:R-:W-:Y:S05]  /*2620*/  BRA `(.L_x_6513) ;  /* 0x0000000800007947 */ /* 0x005fea0003800000 */
.L_x_6524:
        /* <DEDUP_REMOVED lines=11> */
[----:B------:R-:W-:-:S05]  /*26e0*/  LOP3.LUT R0, R0, 0x80000000, R3, 0xf8, !PT ;  /* 0x8000000000007812 */ /* 0x000fca00078ef803 */
[----:B------:R-:W-:-:S04]  /*26f0*/  FMUL.FTZ R0, R0, 1 ;  /* 0x3f80000000007820 */ /* 0x000fc80000410000 */
[----:B------:R0:W2:Y:S02]  /*2700*/  F2F.F64.F32 R34, R0 ;  /* 0x0000000000227310 */ /* 0x0000a40000201800 */
[----:B0-2---:R-:W-:Y:S05]  /*2710*/  BRA `(.L_x_6513) ;  /* 0x0000000400c47947 */ /* 0x005fea0003800000 */
.L_x_6523:
[----:B------:R-:W2:Y:S02]  /*2720*/  LDG.E.U16 R0, desc[UR36][R4.64] ;  /* 0x0000002404007981 */ /* 0x000ea4000c1e1500 */
[----:B--2---:R-:W-:-:S04]  /*2730*/  IMAD.U32 R0, R0, 0x10000, RZ ;  /* 0x0001000000007824 */ /* 0x004fc800078e00ff */
[----:B------:R-:W-:-:S04]  /*2740*/  FMUL.FTZ R0, R0, 1 ;  /* 0x3f80000000007820 */ /* 0x000fc80000410000 */
[----:B------:R0:W2:Y:S02]  /*2750*/  F2F.F64.F32 R34, R0 ;  /* 0x0000000000227310 */ /* 0x0000a40000201800 */
[----:B0-2---:R-:W-:Y:S05]  /*2760*/  BRA `(.L_x_6513) ;  /* 0x0000000400b07947 */ /* 0x005fea0003800000 */
.L_x_6520:
        /* <DEDUP_REMOVED lines=11> */
.L_x_6527:
        /* <DEDUP_REMOVED lines=21> */
.L_x_6529:
[----:B------:R-:W-:Y:S05]  /*2970*/  BSYNC.RECONVERGENT B0 ;  /* 0x0000000000007941 */ /* 0x000fea0003800200 */
.L_x_6528:
[----:B------:R-:W-:Y:S01]  /*2980*/  IMAD.SHL.U32 R0, R0, 0x100000, RZ ;  /* 0x0010000000007824 */ /* 0x000fe200078e00ff */
[----:B------:R-:W-:-:S04]  /*2990*/  LEA R3, R3, 0x3b800000, 0x17 ;  /* 0x3b80000003037811 */ /* 0x000fc800078eb8ff */
[----:B------:R-:W-:-:S05]  /*29a0*/  LOP3.LUT R0, R3, R0, R7, 0xfe, !PT ;  /* 0x0000000003007212 */ /* 0x000fca00078efe07 */
[----:B------:R-:W-:-:S04]  /*29b0*/  FMUL.FTZ R0, R0, 1 ;  /* 0x3f80000000007820 */ /* 0x000fc80000410000 */
[----:B------:R4:W0:Y:S02]  /*29c0*/  F2F.F64.F32 R34, R0 ;  /* 0x0000000000227310 */ /* 0x0008240000201800 */
[----:B0---4-:R-:W-:Y:S05]  /*29d0*/  BRA `(.L_x_6513) ;  /* 0x0000000400147947 */ /* 0x011fea0003800000 */
.L_x_6526:
        /* <DEDUP_REMOVED lines=21> */
.L_x_6531:
[----:B------:R-:W-:Y:S05]  /*2b30*/  BSYNC.RECONVERGENT B0 ;  /* 0x0000000000007941 */ /* 0x000fea0003800200 */
.L_x_6530:
[----:B------:R-:W-:Y:S01]  /*2b40*/  IMAD.SHL.U32 R0, R0, 0x200000, RZ ;  /* 0x0020000000007824 */ /* 0x000fe200078e00ff */
[----:B------:R-:W-:-:S04]  /*2b50*/  LEA R3, R3, 0x37800000, 0x17 ;  /* 0x3780000003037811 */ /* 0x000fc800078eb8ff */
[----:B------:R-:W-:-:S05]  /*2b60*/  LOP3.LUT R0, R3, R0, R7, 0xfe, !PT ;  /* 0x0000000003007212 */ /* 0x000fca00078efe07 */
[----:B------:R-:W-:-:S04]  /*2b70*/  FMUL.FTZ R0, R0, 1 ;  /* 0x3f80000000007820 */ /* 0x000fc80000410000 */
[----:B------:R4:W0:Y:S02]  /*2b80*/  F2F.F64.F32 R34, R0 ;  /* 0x0000000000227310 */ /* 0x0008240000201800 */
[----:B0---4-:R-:W-:Y:S05]  /*2b90*/  BRA `(.L_x_6513) ;  /* 0x0000000000a47947 */ /* 0x011fea0003800000 */
.L_x_6525:
        /* <DEDUP_REMOVED lines=16> */
[----:B------:R0:W2:Y:S02]  /*2ca0*/  @P0 F2F.F64.F32 R34, R0 ;  /* 0x0000000000220310 */ /* 0x0000a40000201800 */
[----:B0-2---:R-:W-:Y:S05]  /*2cb0*/  BRA `(.L_x_6513) ;  /* 0x00000000005c7947 */ /* 0x005fea0003800000 */
.L_x_6512:
        /* <DEDUP_REMOVED lines=16> */
.L_x_6534:
[----:B------:R-:W-:Y:S01]  /*2dc0*/  CS2R R34, SRZ ;  /* 0x0000000000227805 */ /* 0x000fe2000001ff00 */
[----:B------:R-:W-:Y:S06]  /*2dd0*/  BRA `(.L_x_6513) ;  /* 0x0000000000147947 */ /* 0x000fec0003800000 */
.L_x_6533:
[----:B------:R-:W2:Y:S02]  /*2de0*/  LDG.E.64 R34, desc[UR36][R4.64] ;  /* 0x0000002404227981 */ /* 0x000ea4000c1e1b00 */
[----:B--2---:R-:W0:Y:S02]  /*2df0*/  I2F.F64.U64 R34, R34 ;  /* 0x0000002200227312 */ /* 0x004e240000301800 */
[----:B0-----:R-:W-:Y:S05]  /*2e00*/  BRA `(.L_x_6513) ;  /* 0x0000000000087947 */ /* 0x001fea0003800000 */
.L_x_6532:
[----:B------:R-:W2:Y:S02]  /*2e10*/  LDG.E R4, desc[UR36][R4.64] ;  /* 0x0000002404047981 */ /* 0x000ea4000c1e1900 */
[----:B--2---:R0:W2:Y:S02]  /*2e20*/  I2F.F64.U32 R34, R4 ;  /* 0x0000000400227312 */ /* 0x0040a40000201800 */
.L_x_6513:
[----:B------:R-:W-:Y:S05]  /*2e30*/  BSYNC.RECONVERGENT B6 ;  /* 0x0000000000067941 */ /* 0x000fea0003800200 */
.L_x_6507:
        /* <DEDUP_REMOVED lines=18> */
[----:B----4-:R-:W0:Y:S02]  /*2f60*/  I2F.F64.S16 R26, R26 ;  /* 0x0000001a001a7312 */ /* 0x010e240000101c00 */
[----:B0-----:R-:W-:Y:S05]  /*2f70*/  BRA `(.L_x_6541) ;  /* 0x0000000c00607947 */ /* 0x001fea0003800000 */
.L_x_6539:
[----:B------:R-:W4:Y:S02]  /*2f80*/  LDG.E.U8 R26, desc[UR36][R4.64] ;  /* 0x00000024041a7981 */ /* 0x000f24000c1e1100 */
[----:B----4-:R-:W0:Y:S02]  /*2f90*/  I2F.F64.U16 R26, R26 ;  /* 0x0000001a001a7312 */ /* 0x010e240000101800 */
[----:B0-----:R-:W-:Y:S05]  /*2fa0*/  BRA `(.L_x_6541) ;  /* 0x0000000c00547947 */ /* 0x001fea0003800000 */
.L_x_6538:
[----:B------:R-:W-:-:S09]  /*2fb0*/  UISETP.NE.AND UP0, UPT, UR4, 0x2, UPT ;  /* 0x000000020400788c */ /* 0x000fd2000bf05270 */
[----:B------:R-:W-:Y:S05]  /*2fc0*/  BRA.U !UP0, `(.L_x_6542) ;  /* 0x0000000108287547 */ /* 0x000fea000b800000 */
[----:B------:R-:W-:-:S09]  /*2fd0*/  UISETP.NE.AND UP0, UPT, UR4, 0x3, UPT ;  /* 0x000000030400788c */ /* 0x000fd2000bf05270 */
[----:B------:R-:W-:Y:S05]  /*2fe0*/  BRA.U !UP0, `(.L_x_6543) ;  /* 0x0000000108147547 */ /* 0x000fea000b800000 */
[----:B------:R-:W-:-:S09]  /*2ff0*/  UISETP.NE.AND UP0, UPT, UR4, 0x4, UPT ;  /* 0x000000040400788c */ /* 0x000fd2000bf05270 */
[----:B------:R-:W-:Y:S05]  /*3000*/  BRA.U UP0, `(.L_x_6540) ;  /* 0x0000000900e07547 */ /* 0x000fea000b800000 */
[----:B------:R-:W4:Y:S02]  /*3010*/  LDG.E.64 R4, desc[UR36][R4.64] ;  /* 0x0000002404047981 */ /* 0x000f24000c1e1b00 */
[----:B----4-:R0:W4:Y:S02]  /*3020*/  I2F.F64.S64 R26, R4 ;  /* 0x00000004001a7312 */ /* 0x0101240000301c00 */
[----:B0---4-:R-:W-:Y:S05]  /*3030*/  BRA `(.L_x_6541) ;  /* 0x0000000c00307947 */ /* 0x011fea0003800000 */
.L_x_6543:
[----:B------:R-:W4:Y:S02]  /*3040*/  LDG.E R26, desc[UR36][R4.64] ;  /* 0x00000024041a7981 */ /* 0x000f24000c1e1900 */
[----:B----4-:R-:W0:Y:S02]  /*3050*/  I2F.F64 R26, R26 ;  /* 0x0000001a001a7312 */ /* 0x010e240000201c00 */
[----:B0-----:R-:W-:Y:S05]  /*3060*/  BRA `(.L_x_6541) ;  /* 0x0000000c00247947 */ /* 0x001fea0003800000 */
.L_x_6542:
[----:B------:R-:W4:Y:S02]  /*3070*/  LDG.E.U16 R26, desc[UR36][R4.64] ;  /* 0x00000024041a7981 */ /* 0x000f24000c1e1500 */
[----:B----4-:R-:W0:Y:S02]  /*3080*/  I2F.F64.S16 R26, R26 ;  /* 0x0000001a001a7312 */ /* 0x010e240000101c00 */
[----:B0-----:R-:W-:Y:S05]  /*3090*/  BRA `(.L_x_6541) ;  /* 0x0000000c00187947 */ /* 0x001fea0003800000 */
.L_x_6537:
[----:B------:R-:W-:-:S09]  /*30a0*/  UISETP.GT.AND UP0, UPT, UR4, 0x6, UPT ;  /* 0x000000060400788c */ /* 0x000fd2000bf04270 */
[----:B------:R-:W-:Y:S05]  /*30b0*/  BRA.U UP0, `(.L_x_6544) ;  /* 0x0000000100347547 */ /* 0x000fea000b800000 */
[----:B------:R-:W-:-:S09]  /*30c0*/  UISETP.NE.AND UP0, UPT, UR4, 0x5, UPT ;  /* 0x000000050400788c */ /* 0x000fd2000bf05270 */
[----:B------:R-:W-:Y:S05]  /*30d0*/  BRA.U !UP0, `(.L_x_6545) ;  /* 0x0000000108187547 */ /* 0x000fea000b800000 */
[----:B------:R-:W-:-:S09]  /*30e0*/  UISETP.NE.AND UP0, UPT, UR4, 0x6, UPT ;  /* 0x000000060400788c */ /* 0x000fd2000bf05270 */
[----:B------:R-:W-:Y:S05]  /*30f0*/  BRA.U UP0, `(.L_x_6540) ;  /* 0x0000000900a47547 */ /* 0x000fea000b800000 */
[----:B------:R-:W4:Y:S02]  /*3100*/  LDG.E R26, desc[UR36][R4.64] ;  /* 0x00000024041a7981 */ /* 0x000f24000c1e1900 */
[----:B----4-:R-:W-:-:S06]  /*3110*/  FMUL.FTZ R26, R26, 1 ;  /* 0x3f8000001a1a7820 */ /* 0x010fcc0000410000 */
[----:B------:R-:W4:Y:S02]  /*3120*/  F2F.F64.F32 R26, R26 ;  /* 0x0000001a001a7310 */ /* 0x000f240000201800 */
[----:B----4-:R-:W-:Y:S05]  /*3130*/  BRA `(.L_x_6541) ;  /* 0x0000000800f07947 */ /* 0x010fea0003800000 */
.L_x_6545:
[----:B------:R-:W4:Y:S02]  /*3140*/  LDG.E.U16 R0, desc[UR36][R4.64] ;  /* 0x0000002404007981 */ /* 0x000f24000c1e1500 */
[----:B----4-:R-:W-:-:S05]  /*3150*/  HADD2.F32 R0, -RZ, R0.H0_H0 ;  /* 0x20000000ff007230 */ /* 0x010fca0000004100 */
[----:B------:R-:W-:-:S04]  /*3160*/  FMUL.FTZ R0, R0, 1 ;  /* 0x3f80000000007820 */ /* 0x000fc80000410000 */
[----:B------:R4:W0:Y:S02]  /*3170*/  F2F.F64.F32 R26, R0 ;  /* 0x00000000001a7310 */ /* 0x0008240000201800 */
[----:B0---4-:R-:W-:Y:S05]  /*3180*/  BRA `(.L_x_6541) ;  /* 0x0000000800dc7947 */ /* 0x011fea0003800000 */
.L_x_6544:
[----:B------:R-:W-:-:S09]  /*3190*/  UISETP.NE.AND UP0, UPT, UR4, 0x7, UPT ;  /* 0x000000070400788c */ /* 0x000fd2000bf05270 */
[----:B------:R-:W-:Y:S05]  /*31a0*/  BRA.U !UP0, `(.L_x_6546) ;  /* 0x0000000108347547 */ /* 0x000fea000b800000 */
[----:B------:R-:W-:-:S09]  /*31b0*/  UISETP.NE.AND UP0, UPT, UR4, 0x8, UPT ;  /* 0x000000080400788c */ /* 0x000fd2000bf05270 */
[----:B------:R-:W-:Y:S05]  /*31c0*/  BRA.U !UP0, `(.L_x_6547) ;  /* 0x0000000108187547 */ /* 0x000fea000b800000 */
[----:B------:R-:W-:-:S09]  /*31d0*/  UISETP.NE.AND UP0, UPT, UR4, 0x9, UPT ;  /* 0x000000090400788c */ /* 0x000fd2000bf05270 */
[----:B------:R-:W-:Y:S05]  /*31e0*/  BRA.U UP0, `(.L_x_6540) ;  /* 0x0000000900687547 */ /* 0x000fea000b800000 */
[----:B------:R-:W4:Y:S02]  /*31f0*/  LDG.E R4, desc[UR36][R4.64] ;  /* 0x0000002404047981 */ /* 0x000f24000c1e1900 */
[----:B----4-:R-:W-:-:S06]  /*3200*/  FMUL.FTZ R26, R4, 1 ;  /* 0x3f800000041a7820 */ /* 0x010fcc0000410000 */
[----:B------:R-:W0:Y:S02]  /*3210*/  F2F.F64.F32 R26, R26 ;  /* 0x0000001a001a7310 */ /* 0x000e240000201800 */
[----:B0-----:R-:W-:Y:S05]  /*3220*/  BRA `(.L_x_6541) ;  /* 0x0000000800b47947 */ /* 0x001fea0003800000 */
.L_x_6547:
[----:B------:R-:W4:Y:S02]  /*3230*/  LDG.E.U16 R4, desc[UR36][R4.64] ;  /* 0x0000002404047981 */ /* 0x000f24000c1e1500 */
[----:B----4-:R-:W-:-:S05]  /*3240*/  HADD2.F32 R0, -RZ, R4.H0_H0 ;  /* 0x20000004ff007230 */ /* 0x010fca0000004100 */
[----:B------:R-:W-:-:S04]  /*3250*/  FMUL.FTZ R0, R0, 1 ;  /* 0x3f80000000007820 */ /* 0x000fc80000410000 */
[----:B------:R0:W4:Y:S02]  /*3260*/  F2F.F64.F32 R26, R0 ;  /* 0x00000000001a7310 */ /* 0x0001240000201800 */
[----:B0---4-:R-:W-:Y:S05]  /*3270*/  BRA `(.L_x_6541) ;  /* 0x0000000800a07947 */ /* 0x011fea0003800000 */
.L_x_6546:
[----:B------:R0:W5:Y:S01]  /*3280*/  LDG.E R27, desc[UR36][R4.64+0x4] ;  /* 0x00000424041b7981 */ /* 0x000162000c1e1900 */
[----:B------:R-:W-:Y:S05]  /*3290*/  BRA `(.L_x_6541) ;  /* 0x0000000800987947 */ /* 0x000fea0003800000 */
.L_x_6536:
        /* <DEDUP_REMOVED lines=12> */
.L_x_6550:
[----:B------:R0:W5:Y:S01]  /*3360*/  LDG.E R27, desc[UR36][R4.64+0x4] ;  /* 0x00000424041b7981 */ /* 0x000162000c1e1900 */
[----:B------:R-:W-:Y:S05]  /*3370*/  BRA `(.L_x_6541) ;  /* 0x0000000800607947 */ /* 0x000fea0003800000 */
.L_x_6549:
        /* <DEDUP_REMOVED lines=26> */
[----:B0---4-:R-:W-:Y:S05]  /*3520*/  BRA `(.L_x_6541) ;  /* 0x0000000400f47947 */ /* 0x011fea0003800000 */
.L_x_6552:
[----:B------:R-:W4:Y:S02]  /*3530*/  LDG.E.U8 R4, desc[UR36][R4.64] ;  /* 0x0000002404047981 */ /* 0x000f24000c1e1100 */
[C---:B----4-:R-:W-:Y:S02]  /*3540*/  IMAD.SHL.U32 R0, R4.reuse, 0x2000000, RZ ;  /* 0x0200000004007824 */ /* 0x050fe400078e00ff */
        /* <DEDUP_REMOVED lines=11> */
[----:B------:R0:W4:Y:S02]  /*3600*/  F2F.F64.F32 R26, R0 ;  /* 0x00000000001a7310 */ /* 0x0001240000201800 */
[----:B0---4-:R-:W-:Y:S05]  /*3610*/  BRA `(.L_x_6541) ;  /* 0x0000000400b87947 */ /* 0x011fea0003800000 */
.L_x_6551:
[----:B------:R-:W4:Y:S02]  /*3620*/  LDG.E.U16 R0, desc[UR36][R4.64] ;  /* 0x0000002404007981 */ /* 0x000f24000c1e1500 */
[----:B----4-:R-:W-:-:S04]  /*3630*/  IMAD.U32 R0, R0, 0x10000, RZ ;  /* 0x0001000000007824 */ /* 0x010fc800078e00ff */
[----:B------:R-:W-:-:S04]  /*3640*/  FMUL.FTZ R0, R0, 1 ;  /* 0x3f80000000007820 */ /* 0x000fc80000410000 */
[----:B------:R0:W4:Y:S02]  /*3650*/  F2F.F64.F32 R26, R0 ;  /* 0x00000000001a7310 */ /* 0x0001240000201800 */
[----:B0---4-:R-:W-:Y:S05]  /*3660*/  BRA `(.L_x_6541) ;  /* 0x0000000400a47947 */ /* 0x011fea0003800000 */
.L_x_6548:
        /* <DEDUP_REMOVED lines=9> */
[----:B----4-:R-:W0:Y:S02]  /*3700*/  I2F.F64.U16 R26, R26 ;  /* 0x0000001a001a7312 */ /* 0x010e240000101800 */
[----:B0-----:R-:W-:Y:S05]  /*3710*/  BRA `(.L_x_6541) ;  /* 0x0000000400787947 */ /* 0x001fea0003800000 */
.L_x_6555:
        /* <DEDUP_REMOVED lines=20> */
.L_x_6557:
[----:B------:R-:W-:Y:S05]  /*3860*/  BSYNC.RECONVERGENT B0 ;  /* 0x0000000000007941 */ /* 0x000fea0003800200 */
.L_x_6556:
[----:B------:R-:W-:Y:S01]  /*3870*/  IMAD.SHL.U32 R0, R0, 0x100000, RZ ;  /* 0x0010000000007824 */ /* 0x000fe200078e00ff */
[----:B------:R-:W-:-:S04]  /*3880*/  LEA R3, R3, 0x3b800000, 0x17 ;  /* 0x3b80000003037811 */ /* 0x000fc800078eb8ff */
[----:B------:R-:W-:-:S05]  /*3890*/  LOP3.LUT R0, R3, R0, R7, 0xfe, !PT ;  /* 0x0000000003007212 */ /* 0x000fca00078efe07 */
[----:B------:R-:W-:-:S04]  /*38a0*/  FMUL.FTZ R0, R0, 1 ;  /* 0x3f80000000007820 */ /* 0x000fc80000410000 */
[----:B------:R0:W4:Y:S02]  /*38b0*/  F2F.F64.F32 R26, R0 ;  /* 0x00000000001a7310 */ /* 0x0001240000201800 */
[----:B0---4-:R-:W-:Y:S05]  /*38c0*/  BRA `(.L_x_6541) ;  /* 0x00000004000c7947 */ /* 0x011fea0003800000 */
.L_x_6554:
        /* <DEDUP_REMOVED lines=20> */
.L_x_6559:
[----:B------:R-:W-:Y:S05]  /*3a10*/  BSYNC.RECONVERGENT B0 ;  /* 0x0000000000007941 */ /* 0x000fea0003800200 */
.L_x_6558:
[----:B------:R-:W-:Y:S01]  /*3a20*/  IMAD.SHL.U32 R0, R0, 0x200000, RZ ;  /* 0x0020000000007824 */ /* 0x000fe200078e00ff */
[----:B------:R-:W-:-:S04]  /*3a30*/  LEA R3, R3, 0x37800000, 0x17 ;  /* 0x3780000003037811 */ /* 0x000fc800078eb8ff */
[----:B------:R-:W-:-:S05]  /*3a40*/  LOP3.LUT R0, R3, R0, R7, 0xfe, !PT ;  /* 0x0000000003007212 */ /* 0x000fca00078efe07 */
[----:B------:R-:W-:-:S04]  /*3a50*/  FMUL.FTZ R0, R0, 1 ;  /* 0x3f80000000007820 */ /* 0x000fc80000410000 */
[----:B------:R0:W4:Y:S02]  /*3a60*/  F2F.F64.F32 R26, R0 ;  /* 0x00000000001a7310 */ /* 0x0001240000201800 */
[----:B0---4-:R-:W-:Y:S05]  /*3a70*/  BRA `(.L_x_6541) ;  /* 0x0000000000a07947 */ /* 0x011fea0003800000 */
.L_x_6553:
        /* <DEDUP_REMOVED lines=17> */
.L_x_6540:
        /* <DEDUP_REMOVED lines=16> */
.L_x_6562:
[----:B------:R-:W-:Y:S01]  /*3c90*/  IMAD.MOV.U32 R27, RZ, RZ, RZ ;  /* 0x000000ffff1b7224 */ /* 0x000fe200078e00ff */
[----:B------:R-:W-:Y:S06]  /*3ca0*/  BRA `(.L_x_6541) ;  /* 0x0000000000147947 */ /* 0x000fec0003800000 */
.L_x_6561:
[----:B------:R-:W4:Y:S02]  /*3cb0*/  LDG.E.64 R4, desc[UR36][R4.64] ;  /* 0x0000002404047981 */ /* 0x000f24000c1e1b00 */
[----:B----4-:R0:W4:Y:S02]  /*3cc0*/  I2F.F64.U64 R26, R4 ;  /* 0x00000004001a7312 */ /* 0x0101240000301800 */
[----:B0---4-:R-:W-:Y:S05]  /*3cd0*/  BRA `(.L_x_6541) ;  /* 0x0000000000087947 */ /* 0x011fea0003800000 */
.L_x_6560:
[----:B------:R-:W4:Y:S02]  /*3ce0*/  LDG.E R26, desc[UR36][R4.64] ;  /* 0x00000024041a7981 */ /* 0x000f24000c1e1900 */
[----:B----4-:R-:W4:Y:S02]  /*3cf0*/  I2F.F64.U32 R26, R26 ;  /* 0x0000001a001a7312 */ /* 0x010f240000201800 */
.L_x_6541:
[----:B------:R-:W-:Y:S05]  /*3d00*/  BSYNC.RECONVERGENT B6 ;  /* 0x0000000000067941 */ /* 0x000fea0003800200 */
.L_x_6535:
[----:B------:R-:W-:-:S07]  /*3d10*/  VIADD R2, R2, 0x80 ;  /* 0x0000008002027836 */ /* 0x000fce0000000000 */
.L_x_6506:
[----:B------:R-:W-:Y:S05]  /*3d20*/  BSYNC.RECONVERGENT B7 ;  /* 0x0000000000077941 */ /* 0x000fea0003800200 */
.L_x_6505:
[----:B------:R-:W-:Y:S01]  /*3d30*/  ISETP.GE.AND P0, PT, R2, R19, PT ;  /* 0x000000130200720c */ /* 0x000fe20003f06270 */
[----:B------:R-:W-:Y:S01]  /*3d40*/  BSSY.RECONVERGENT B7, `(.L_x_6563) ;  /* 0x00001e4000077945 */ /* 0x000fe20003800200 */
[----:B------:R-:W-:Y:S01]  /*3d50*/  IMAD.MOV.U32 R25, RZ, RZ, RZ ;  /* 0x000000ffff197224 */ /* 0x000fe200078e00ff */
[----:B------:R-:W-:-:S10]  /*3d60*/  CS2R R32, SRZ ;  /* 0x0000000000207805 */ /* 0x000fd4000001ff00 */
[----:B------:R-:W-:Y:S05]  /*3d70*/  @P0 BRA `(.L_x_6564) ;  /* 0x0000001c00800947 */ /* 0x000fea0003800000 */
[----:B0-----:R-:W0:Y:S01]  /*3d80*/  LDC.64 R4, c[0x0][0x390] ;  /* 0x0000e400ff047b82 */ /* 0x001e220000000a00 */
        /* <DEDUP_REMOVED lines=20> */
.L_x_6569:
[----:B------:R-:W2:Y:S02]  /*3ed0*/  LDG.E.U8 R4, desc[UR36][R4.64] ;  /* 0x0000002404047981 */ /* 0x000ea4000c1e1100 */
[----:B--2---:R0:W1:Y:S02]  /*3ee0*/  I2F.F64.U16 R32, R4 ;  /* 0x0000000400207312 */ /* 0x0040640000101800 */
[----:B01----:R-:W-:Y:S05]  /*3ef0*/  BRA `(.L_x_6571) ;  /* 0x0000000c00647947 */ /* 0x003fea0003800000 */
.L_x_6568:
        /* <DEDUP_REMOVED lines=9> */
.L_x_6573:
[----:B------:R-:W2:Y:S02]  /*3f90*/  LDG.E R4, desc[UR36][R4.64] ;  /* 0x0000002404047981 */ /* 0x000ea4000c1e1900 */
[----:B--2---:R0:W1:Y:S02]  /*3fa0*/  I2F.F64 R32, R4 ;  /* 0x0000000400207312 */ /* 0x0040640000201c00 */
[----:B01----:R-:W-:Y:S05]  /*3fb0*/  BRA `(.L_x_6571) ;  /* 0x0000000c00347947 */ /* 0x003fea0003800000 */
.L_x_6572:
[----:B------:R-:W2:Y:S02]  /*3fc0*/  LDG.E.U16 R4, desc[UR36][R4.64] ;  /* 0x0000002404047981 */ /* 0x000ea4000c1e1500 */
[----:B--2---:R0:W1:Y:S02]  /*3fd0*/  I2F.F64.S16 R32, R4 ;  /* 0x0000000400207312 */ /* 0x0040640000101c00 */
[----:B01----:R-:W-:Y:S05]  /*3fe0*/  BRA `(.L_x_6571) ;  /* 0x0000000c00287947 */ /* 0x003fea0003800000 */
.L_x_6567:
        /* <DEDUP_REMOVED lines=10> */
.L_x_6575:
[----:B------:R-:W2:Y:S02]  /*4090*/  LDG.E.U16 R0, desc[UR36][R4.64] ;  /* 0x0000002404007981 */ /* 0x000ea4000c1e1500 */
[----:B--2---:R-:W-:-:S05]  /*40a0*/  HADD2.F32 R0, -RZ, R0.H0_H0 ;  /* 0x20000000ff007230 */ /* 0x004fca0000004100 */
[----:B------:R-:W-:-:S04]  /*40b0*/  FMUL.FTZ R0, R0, 1 ;  /* 0x3f80000000007820 */ /* 0x000fc80000410000 */
[----:B------:R0:W1:Y:S02]  /*40c0*/  F2F.F64.F32 R32, R0 ;  /* 0x0000000000207310 */ /* 0x0000640000201800 */
[----:B01----:R-:W-:Y:S05]  /*40d0*/  BRA `(.L_x_6571) ;  /* 0x0000000800ec7947 */ /* 0x003fea0003800000 */
.L_x_6574:
        /* <DEDUP_REMOVED lines=10> */
.L_x_6577:
[----:B------:R-:W2:Y:S02]  /*4180*/  LDG.E.U16 R4, desc[UR36][R4.64] ;  /* 0x0000002404047981 */ /* 0x000ea4000c1e1500 */
[----:B--2---:R-:W-:-:S05]  /*4190*/  HADD2.F32 R0, -RZ, R4.H0_H0 ;  /* 0x20000004ff007230 */ /* 0x004fca0000004100 */
[----:B------:R-:W-:-:S04]  /*41a0*/  FMUL.FTZ R0, R0, 1 ;  /* 0x3f80000000007820 */ /* 0x000fc80000410000 */
[----:B------:R1:W0:Y:S02]  /*41b0*/  F2F.F64.F32 R32, R0 ;  /* 0x0000000000207310 */ /* 0x0002240000201800 */
[----:B01----:R-:W-:Y:S05]  /*41c0*/  BRA `(.L_x_6571) ;  /* 0x0000000800b07947 */ /* 0x003fea0003800000 */
.L_x_6576:
[----:B------:R0:W5:Y:S01]  /*41d0*/  LDG.E.64 R32, desc[UR36][R4.64] ;  /* 0x0000002404207981 */ /* 0x000162000c1e1b00 */
[----:B------:R-:W-:Y:S05]  /*41e0*/  BRA `(.L_x_6571) ;  /* 0x0000000800a87947 */ /* 0x000fea0003800000 */
.L_x_6566:
        /* <DEDUP_REMOVED lines=13> */
.L_x_6580:
[----:B------:R1:W5:Y:S01]  /*42c0*/  LDG.E.64 R32, desc[UR36][R4.64] ;  /* 0x0000002404207981 */ /* 0x000362000c1e1b00 */
[----:B------:R-:W-:Y:S05]  /*42d0*/  BRA `(.L_x_6571) ;  /* 0x00000008006c7947 */ /* 0x000fea0003800000 */
.L_x_6579:
        /* <DEDUP_REMOVED lines=25> */
[----:B------:R1:W0:Y:S02]  /*4470*/  F2F.F64.F32 R32, R3 ;  /* 0x0000000300207310 */ /* 0x0002240000201800 */
[----:B01----:R-:W-:Y:S05]  /*4480*/  BRA `(.L_x_6571) ;  /* 0x0000000800007947 */ /* 0x003fea0003800000 */
.L_x_6582:
        /* <DEDUP_REMOVED lines=13> */
[----:B------:R1:W0:Y:S02]  /*4560*/  F2F.F64.F32 R32, R0 ;  /* 0x0000000000207310 */ /* 0x0002240000201800 */
[----:B01----:R-:W-:Y:S05]  /*4570*/  BRA `(.L_x_6571) ;  /* 0x0000000400c47947 */ /* 0x003fea0003800000 */
.L_x_6581:
[----:B------:R-:W2:Y:S02]  /*4580*/  LDG.E.U16 R0, desc[UR36][R4.64] ;  /* 0x0000002404007981 */ /* 0x000ea4000c1e1500 */
[----:B--2---:R-:W-:-:S04]  /*4590*/  IMAD.U32 R0, R0, 0x10000, RZ ;  /* 0x0001000000007824 */ /* 0x004fc800078e00ff */
[----:B------:R-:W-:-:S04]  /*45a0*/  FMUL.FTZ R0, R0, 1 ;  /* 0x3f80000000007820 */ /* 0x000fc80000410000 */
[----:B------:R1:W0:Y:S02]  /*45b0*/  F2F.F64.F32 R32, R0 ;  /* 0x0000000000207310 */ /* 0x0002240000201800 */
[----:B01----:R-:W-:Y:S05]  /*45c0*/  BRA `(.L_x_6571) ;  /* 0x0000000400b07947 */ /* 0x003fea0003800000 */
.L_x_6578:
        /* <DEDUP_REMOVED lines=9> */
[----:B--2---:R0:W1:Y:S02]  /*4660*/  I2F.F64.U16 R32, R4 ;  /* 0x0000000400207312 */ /* 0x0040640000101800 */
[----:B01----:R-:W-:Y:S05]  /*4670*/  BRA `(.L_x_6571) ;  /* 0x0000000400847947 */ /* 0x003fea0003800000 */
.L_x_6585:
        /* <DEDUP_REMOVED lines=21> */
.L_x_6587:
[----:B------:R-:W-:Y:S05]  /*47d0*/  BSYNC.RECONVERGENT B0 ;  /* 0x0000000000007941 */ /* 0x000fea0003800200 */
.L_x_6586:
[----:B------:R-:W-:Y:S01]  /*47e0*/  IMAD.SHL.U32 R0, R0, 0x100000, RZ ;  /* 0x0010000000007824 */ /* 0x000fe200078e00ff */
[----:B------:R-:W-:-:S04]  /*47f0*/  LEA R3, R3, 0x3b800000, 0x17 ;  /* 0x3b80000003037811 */ /* 0x000fc800078eb8ff */
[----:B------:R-:W-:-:S05]  /*4800*/  LOP3.LUT R0, R3, R0, R7, 0xfe, !PT ;  /* 0x0000000003007212 */ /* 0x000fca00078efe07 */
[----:B------:R-:W-:-:S04]  /*4810*/  FMUL.FTZ R0, R0, 1 ;  /* 0x3f80000000007820 */ /* 0x000fc80000410000 */
[----:B------:R0:W1:Y:S02]  /*4820*/  F2F.F64.F32 R32, R0 ;  /* 0x0000000000207310 */ /* 0x0000640000201800 */
[----:B01----:R-:W-:Y:S05]  /*4830*/  BRA `(.L_x_6571) ;  /* 0x0000000400147947 */ /* 0x003fea0003800000 */
.L_x_6584:
        /* <DEDUP_REMOVED lines=21> */
.L_x_6589:
[----:B------:R-:W-:Y:S05]  /*4990*/  BSYNC.RECONVERGENT B0 ;  /* 0x0000000000007941 */ /* 0x000fea0003800200 */
.L_x_6588:
[----:B------:R-:W-:Y:S01]  /*49a0*/  IMAD.SHL.U32 R0, R0, 0x200000, RZ ;  /* 0x0020000000007824 */ /* 0x000fe200078e00ff */
[----:B------:R-:W-:-:S04]  /*49b0*/  LEA R3, R3, 0x37800000, 0x17 ;  /* 0x3780000003037811 */ /* 0x000fc800078eb8ff */
[----:B------:R-:W-:-:S05]  /*49c0*/  LOP3.LUT R0, R3, R0, R7, 0xfe, !PT ;  /* 0x0000000003007212 */ /* 0x000fca00078efe07 */
[----:B------:R-:W-:-:S04]  /*49d0*/  FMUL.FTZ R0, R0, 1 ;  /* 0x3f80000000007820 */ /* 0x000fc80000410000 */
[----:B------:R0:W1:Y:S02]  /*49e0*/  F2F.F64.F32 R32, R0 ;  /* 0x0000000000207310 */ /* 0x0000640000201800 */
[----:B01----:R-:W-:Y:S05]  /*49f0*/  BRA `(.L_x_6571) ;  /* 0x0000000000a47947 */ /* 0x003fea0003800000 */
.L_x_6583:
        /* <DEDUP_REMOVED lines=16> */
[----:B------:R0:W1:Y:S02]  /*4b00*/  @P0 F2F.F64.F32 R32, R0 ;  /* 0x0000000000200310 */ /* 0x0000640000201800 */
[----:B01----:R-:W-:Y:S05]  /*4b10*/  BRA `(.L_x_6571) ;  /* 0x00000000005c7947 */ /* 0x003fea0003800000 */
.L_x_6570:
        /* <DEDUP_REMOVED lines=15> */
[----:B--2-45:R-:W-:Y:S05]  /*4c10*/  CALL.ABS.NOINC R14 ;  /* 0x000000000e007343 */ /* 0x034fea0003c00000 */
.L_x_6592:
[----:B------:R-:W-:Y:S01]  /*4c20*/  CS2R R32, SRZ ;  /* 0x0000000000207805 */ /* 0x000fe2000001ff00 */
[----:B------:R-:W-:Y:S06]  /*4c30*/  BRA `(.L_x_6571) ;  /* 0x0000000000147947 */ /* 0x000fec0003800000 */
.L_x_6591:
[----:B------:R-:W2:Y:S02]  /*4c40*/  LDG.E.64 R32, desc[UR36][R4.64] ;  /* 0x0000002404207981 */ /* 0x000ea4000c1e1b00 */
[----:B--2---:R-:W0:Y:S02]  /*4c50*/  I2F.F64.U64 R32, R32 ;  /* 0x0000002000207312 */ /* 0x004e240000301800 */
[----:B0-----:R-:W-:Y:S05]  /*4c60*/  BRA `(.L_x_6571) ;  /* 0x0000000000087947 */ /* 0x001fea0003800000 */
.L_x_6590:
[----:B------:R-:W2:Y:S02]  /*4c70*/  LDG.E R4, desc[UR36][R4.64] ;  /* 0x0000002404047981 */ /* 0x000ea4000c1e1900 */
[----:B--2---:R0:W1:Y:S02]  /*4c80*/  I2F.F64.U32 R32, R4 ;  /* 0x0000000400207312 */ /* 0x0040640000201800 */
.L_x_6571:
[----:B------:R-:W-:Y:S05]  /*4c90*/  BSYNC.RECONVERGENT B6 ;  /* 0x0000000000067941 */ /* 0x000fea0003800200 */
.L_x_6565:
[----:B01----:R-:W0:Y:S01]  /*4ca0*/  LDC.64 R4, c[0x0][0x398] ;  /* 0x0000e600ff047b82 */ /* 0x003e220000000a00 */
        /* <DEDUP_REMOVED lines=17> */
[----:B--2---:R-:W0:Y:S02]  /*4dc0*/  I2F.F64.S16 R24, R24 ;  /* 0x0000001800187312 */ /* 0x004e240000101c00 */
[----:B0-----:R-:W-:Y:S05]  /*4dd0*/  BRA `(.L_x_6599) ;  /* 0x0000000c00607947 */ /* 0x001fea0003800000 */
.L_x_6597:
[----:B------:R-:W2:Y:S02]  /*4de0*/  LDG.E.U8 R24, desc[UR36][R4.64] ;  /* 0x0000002404187981 */ /* 0x000ea4000c1e1100 */
[----:B--2---:R-:W0:Y:S02]  /*4df0*/  I2F.F64.U16 R24, R24 ;  /* 0x0000001800187312 */ /* 0x004e240000101800 */
[----:B0-----:R-:W-:Y:S05]  /*4e00*/  BRA `(.L_x_6599) ;  /* 0x0000000c00547947 */ /* 0x001fea0003800000 */
.L_x_6596:
[----:B------:R-:W-:-:S09]  /*4e10*/  UISETP.NE.AND UP0, UPT, UR4, 0x2, UPT ;  /* 0x000000020400788c */ /* 0x000fd2000bf05270 */
[----:B------:R-:W-:Y:S05]  /*4e20*/  BRA.U !UP0, `(.L_x_6600) ;  /* 0x0000000108287547 */ /* 0x000fea000b800000 */
[----:B------:R-:W-:-:S09]  /*4e30*/  UISETP.NE.AND UP0, UPT, UR4, 0x3, UPT ;  /* 0x000000030400788c */ /* 0x000fd2000bf05270 */
[----:B------:R-:W-:Y:S05]  /*4e40*/  BRA.U !UP0, `(.L_x_6601) ;  /* 0x0000000108147547 */ /* 0x000fea000b800000 */
[----:B------:R-:W-:-:S09]  /*4e50*/  UISETP.NE.AND UP0, UPT, UR4, 0x4, UPT ;  /* 0x000000040400788c */ /* 0x000fd2000bf05270 */
[----:B------:R-:W-:Y:S05]  /*4e60*/  BRA.U UP0, `(.L_x_6598) ;  /* 0x0000000900e07547 */ /* 0x000fea000b800000 */
[----:B------:R-:W2:Y:S02]  /*4e70*/  LDG.E.64 R4, desc[UR36][R4.64] ;  /* 0x0000002404047981 */ /* 0x000ea4000c1e1b00 */
[----:B--2---:R0:W1:Y:S02]  /*4e80*/  I2F.F64.S64 R24, R4 ;  /* 0x0000000400187312 */ /* 0x0040640000301c00 */
[----:B01----:R-:W-:Y:S05]  /*4e90*/  BRA `(.L_x_6599) ;  /* 0x0000000c00307947 */ /* 0x003fea0003800000 */
.L_x_6601:
[----:B------:R-:W2:Y:S02]  /*4ea0*/  LDG.E R24, desc[UR36][R4.64] ;  /* 0x0000002404187981 */ /* 0x000ea4000c1e1900 */
[----:B--2---:R-:W0:Y:S02]  /*4eb0*/  I2F.F64 R24, R24 ;  /* 0x0000001800187312 */ /* 0x004e240000201c00 */
[----:B0-----:R-:W-:Y:S05]  /*4ec0*/  BRA `(.L_x_6599) ;  /* 0x0000000c00247947 */ /* 0x001fea0003800000 */
.L_x_6600:
[----:B------:R-:W2:Y:S02]  /*4ed0*/  LDG.E.U16 R24, desc[UR36][R4.64] ;  /* 0x0000002404187981 */ /* 0x000ea4000c1e1500 */
[----:B--2---:R-:W0:Y:S02]  /*4ee0*/  I2F.F64.S16 R24, R24 ;  /* 0x0000001800187312 */ /* 0x004e240000101c00 */
[----:B0-----:R-:W-:Y:S05]  /*4ef0*/  BRA `(.L_x_6599) ;  /* 0x0000000c00187947 */ /* 0x001fea0003800000 */
.L_x_6595:
        /* <DEDUP_REMOVED lines=10> */
.L_x_6603:
[----:B------:R-:W2:Y:S02]  /*4fa0*/  LDG.E.U16 R0, desc[UR36][R4.64] ;  /* 0x0000002404007981 */ /* 0x000ea4000c1e1500 */
[----:B--2---:R-:W-:-:S05]  /*4fb0*/  HADD2.F32 R0, -RZ, R0.H0_H0 ;  /* 0x20000000ff007230 */ /* 0x004fca0000004100 */
[----:B------:R-:W-:-:S04]  /*4fc0*/  FMUL.FTZ R0, R0, 1 ;  /* 0x3f80000000007820 */ /* 0x000fc80000410000 */
[----:B------:R0:W1:Y:S02]  /*4fd0*/  F2F.F64.F32 R24, R0 ;  /* 0x0000000000187310 */ /* 0x0000640000201800 */
[----:B01----:R-:W-:Y:S05]  /*4fe0*/  BRA `(.L_x_6599) ;  /* 0x0000000800dc7947 */ /* 0x003fea0003800000 */
.L_x_6602:
        /* <DEDUP_REMOVED lines=10> */
.L_x_6605:
[----:B------:R-:W2:Y:S02]  /*5090*/  LDG.E.U16 R4, desc[UR36][R4.64] ;  /* 0x0000002404047981 */ /* 0x000ea4000c1e1500 */
[----:B--2---:R-:W-:-:S05]  /*50a0*/  HADD2.F32 R0, -RZ, R4.H0_H0 ;  /* 0x20000004ff007230 */ /* 0x004fca0000004100 */
[----:B------:R-:W-:-:S04]  /*50b0*/  FMUL.FTZ R0, R0, 1 ;  /* 0x3f80000000007820 */ /* 0x000fc80000410000 */
[----:B------:R0:W1:Y:S02]  /*50c0*/  F2F.F64.F32 R24, R0 ;  /* 0x0000000000187310 */ /* 0x0000640000201800 */
[----:B01----:R-:W-:Y:S05]  /*50d0*/  BRA `(.L_x_6599) ;  /* 0x0000000800a07947 */ /* 0x003fea0003800000 */
.L_x_6604:
[----:B------:R0:W5:Y:S01]  /*50e0*/  LDG.E R25, desc[UR36][R4.64+0x4] ;  /* 0x0000042404197981 */ /* 0x000162000c1e1900 */
[----:B------:R-:W-:Y:S05]  /*50f0*/  BRA `(.L_x_6599) ;  /* 0x0000000800987947 */ /* 0x000fea0003800000 */
.L_x_6594:
        /* <DEDUP_REMOVED lines=12> */
.L_x_6608:
[----:B------:R0:W5:Y:S01]  /*51c0*/  LDG.E R25, desc[UR36][R4.64+0x4] ;  /* 0x0000042404197981 */ /* 0x000162000c1e1900 */
[----:B------:R-:W-:Y:S05]  /*51d0*/  BRA `(.L_x_6599) ;  /* 0x0000000800607947 */ /* 0x000fea0003800000 */
.L_x_6607:
        /* <DEDUP_REMOVED lines=27> */
.L_x_6610:
        /* <DEDUP_REMOVED lines=13> */
[----:B------:R0:W1:Y:S02]  /*5460*/  F2F.F64.F32 R24, R0 ;  /* 0x0000000000187310 */ /* 0x0000640000201800 */
[----:B01----:R-:W-:Y:S05]  /*5470*/  BRA `(.L_x_6599) ;  /* 0x0000000400b87947 */ /* 0x003fea0003800000 */
.L_x_6609:
[----:B------:R-:W2:Y:S02]  /*5480*/  LDG.E.U16 R0, desc[UR36][R4.64] ;  /* 0x0000002404007981 */ /* 0x000ea4000c1e1500 */
[----:B--2---:R-:W-:-:S04]  /*5490*/  IMAD.U32 R0, R0, 0x10000, RZ ;  /* 0x0001000000007824 */ /* 0x004fc800078e00ff */
[----:B------:R-:W-:-:S04]  /*54a0*/  FMUL.FTZ R0, R0, 1 ;  /* 0x3f80000000007820 */ /* 0x000fc80000410000 */
[----:B------:R0:W1:Y:S02]  /*54b0*/  F2F.F64.F32 R24, R0 ;  /* 0x0000000000187310 */ /* 0x0000640000201800 */
[----:B01----:R-:W-:Y:S05]  /*54c0*/  BRA `(.L_x_6599) ;  /* 0x0000000400a47947 */ /* 0x003fea0003800000 */
.L_x_6606:
        /* <DEDUP_REMOVED lines=9> */
[----:B--2---:R-:W0:Y:S02]  /*5560*/  I2F.F64.U16 R24, R24 ;  /* 0x0000001800187312 */ /* 0x004e240000101800 */
[----:B0-----:R-:W-:Y:S05]  /*5570*/  BRA `(.L_x_6599) ;  /* 0x0000000400787947 */ /* 0x001fea0003800000 */
.L_x_6613:
        /* <DEDUP_REMOVED lines=20> */
.L_x_6615:
[----:B------:R-:W-:Y:S05]  /*56c0*/  BSYNC.RECONVERGENT B0 ;  /* 0x0000000000007941 */ /* 0x000fea0003800200 */
.L_x_6614:
[----:B------:R-:W-:Y:S01]  /*56d0*/  IMAD.SHL.U32 R0, R0, 0x100000, RZ ;  /* 0x0010000000007824 */ /* 0x000fe200078e00ff */
[----:B------:R-:W-:-:S04]  /*56e0*/  LEA R3, R3, 0x3b800000, 0x17 ;  /* 0x3b80000003037811 */ /* 0x000fc800078eb8ff */
[----:B------:R-:W-:-:S05]  /*56f0*/  LOP3.LUT R0, R3, R0, R7, 0xfe, !PT ;  /* 0x0000000003007212 */ /* 0x000fca00078efe07 */
[----:B------:R-:W-:-:S04]  /*5700*/  FMUL.FTZ R0, R0, 1 ;  /* 0x3f80000000007820 */ /* 0x000fc80000410000 */
[----:B------:R0:W1:Y:S02]  /*5710*/  F2F.F64.F32 R24, R0 ;  /* 0x0000000000187310 */ /* 0x0000640000201800 */
[----:B01----:R-:W-:Y:S05]  /*5720*/  BRA `(.L_x_6599) ;  /* 0x00000004000c7947 */ /* 0x003fea0003800000 */
.L_x_6612:
        /* <DEDUP_REMOVED lines=20> */
.L_x_6617:
[----:B------:R-:W-:Y:S05]  /*5870*/  BSYNC.RECONVERGENT B0 ;  /* 0x0000000000007941 */ /* 0x000fea0003800200 */
.L_x_6616:
[----:B------:R-:W-:Y:S01]  /*5880*/  IMAD.SHL.U32 R0, R0, 0x200000, RZ ;  /* 0x0020000000007824 */ /* 0x000fe200078e00ff */
[----:B------:R-:W-:-:S04]  /*5890*/  LEA R3, R3, 0x37800000, 0x17 ;  /* 0x3780000003037811 */ /* 0x000fc800078eb8ff */
[----:B------:R-:W-:-:S05]  /*58a0*/  LOP3.LUT R0, R3, R0, R7, 0xfe, !PT ;  /* 0x0000000003007212 */ /* 0x000fca00078efe07 */
[----:B------:R-:W-:-:S04]  /*58b0*/  FMUL.FTZ R0, R0, 1 ;  /* 0x3f80000000007820 */ /* 0x000fc80000410000 */
[----:B------:R0:W1:Y:S02]  /*58c0*/  F2F.F64.F32 R24, R0 ;  /* 0x0000000000187310 */ /* 0x0000640000201800 */
[----:B01----:R-:W-:Y:S05]  /*58d0*/  BRA `(.L_x_6599) ;  /* 0x0000000000a07947 */ /* 0x003fea0003800000 */
.L_x_6611:
        /* <DEDUP_REMOVED lines=17> */
.L_x_6598:
        /* <DEDUP_REMOVED lines=16> */
.L_x_6620:
[----:B------:R-:W-:Y:S01]  /*5af0*/  IMAD.MOV.U32 R25, RZ, RZ, RZ ;  /* 0x000000ffff197224 */ /* 0x000fe200078e00ff */
[----:B------:R-:W-:Y:S06]  /*5b00*/  BRA `(.L_x_6599) ;  /* 0x0000000000147947 */ /* 0x000fec0003800000 */
.L_x_6619:
[----:B------:R-:W2:Y:S02]  /*5b10*/  LDG.E.64 R4, desc[UR36][R4.64] ;  /* 0x0000002404047981 */ /* 0x000ea4000c1e1b00 */
[----:B--2---:R1:W0:Y:S02]  /*5b20*/  I2F.F64.U64 R24, R4 ;  /* 0x0000000400187312 */ /* 0x0042240000301800 */
[----:B01----:R-:W-:Y:S05]  /*5b30*/  BRA `(.L_x_6599) ;  /* 0x0000000000087947 */ /* 0x003fea0003800000 */
.L_x_6618:
[----:B------:R-:W2:Y:S02]  /*5b40*/  LDG.E R24, desc[UR36][R4.64] ;  /* 0x0000002404187981 */ /* 0x000ea4000c1e1900 */
[----:B--2---:R-:W1:Y:S02]  /*5b50*/  I2F.F64.U32 R24, R24 ;  /* 0x0000001800187312 */ /* 0x004e640000201800 */
.L_x_6599:
[----:B------:R-:W-:Y:S05]  /*5b60*/  BSYNC.RECONVERGENT B6 ;  /* 0x0000000000067941 */ /* 0x000fea0003800200 */
.L_x_6593:
[----:B------:R-:W-:-:S07]  /*5b70*/  VIADD R2, R2, 0x80 ;  /* 0x0000008002027836 */ /* 0x000fce0000000000 */
.L_x_6564:
[----:B------:R-:W-:Y:S05]  /*5b80*/  BSYNC.RECONVERGENT B7 ;  /* 0x0000000000077941 */ /* 0x000fea0003800200 */
.L_x_6563:
        /* <DEDUP_REMOVED lines=26> */
.L_x_6627:
[----:B------:R-:W2:Y:S02]  /*5d30*/  LDG.E.U8 R4, desc[UR36][R4.64] ;  /* 0x0000002404047981 */ /* 0x000ea4000c1e1100 */
[----:B--2---:R0:W1:Y:S02]  /*5d40*/  I2F.F64.U16 R16, R4 ;  /* 0x0000000400107312 */ /* 0x0040640000101800 */
[----:B01----:R-:W-:Y:S05]  /*5d50*/  BRA `(.L_x_6629) ;  /* 0x0000000c00647947 */ /* 0x003fea0003800000 */
.L_x_6626:
        /* <DEDUP_REMOVED lines=9> */
.L_x_6631:
[----:B------:R-:W2:Y:S02]  /*5df0*/  LDG.E R4, desc[UR36][R4.64] ;  /* 0x0000002404047981 */ /* 0x000ea4000c1e1900 */
[----:B--2---:R0:W1:Y:S02]  /*5e00*/  I2F.F64 R16, R4 ;  /* 0x0000000400107312 */ /* 0x0040640000201c00 */
[----:B01----:R-:W-:Y:S05]  /*5e10*/  BRA `(.L_x_6629) ;  /* 0x0000000c00347947 */ /* 0x003fea0003800000 */
.L_x_6630:
[----:B------:R-:W2:Y:S02]  /*5e20*/  LDG.E.U16 R4, desc[UR36][R4.64] ;  /* 0x0000002404047981 */ /* 0x000ea4000c1e1500 */
[----:B--2---:R0:W1:Y:S02]  /*5e30*/  I2F.F64.S16 R16, R4 ;  /* 0x0000000400107312 */ /* 0x0040640000101c00 */
[----:B01----:R-:W-:Y:S05]  /*5e40*/  BRA `(.L_x_6629) ;  /* 0x0000000c00287947 */ /* 0x003fea0003800000 */
.L_x_6625:
        /* <DEDUP_REMOVED lines=10> */
.L_x_6633:
[----:B------:R-:W2:Y:S02]  /*5ef0*/  LDG.E.U16 R0, desc[UR36][R4.64] ;  /* 0x0000002404007981 */ /* 0x000ea4000c1e1500 */
[----:B--2---:R-:W-:-:S05]  /*5f00*/  HADD2.F32 R0, -RZ, R0.H0_H0 ;  /* 0x20000000ff007230 */ /* 0x004fca0000004100 */
[----:B------:R-:W-:-:S04]  /*5f10*/  FMUL.FTZ R0, R0, 1 ;  /* 0x3f80000000007820 */ /* 0x000fc80000410000 */
[----:B------:R1:W0:Y:S02]  /*5f20*/  F2F.F64.F32 R16, R0 ;  /* 0x0000000000107310 */ /* 0x0002240000201800 */
[----:B01----:R-:W-:Y:S05]  /*5f30*/  BRA `(.L_x_6629) ;  /* 0x0000000800ec7947 */ /* 0x003fea0003800000 */
.L_x_6632:
        /* <DEDUP_REMOVED lines=10> */
.L_x_6635:
[----:B------:R-:W2:Y:S02]  /*5fe0*/  LDG.E.U16 R4, desc[UR36][R4.64] ;  /* 0x0000002404047981 */ /* 0x000ea4000c1e1500 */
[----:B--2---:R-:W-:-:S05]  /*5ff0*/  HADD2.F32 R0, -RZ, R4.H0_H0 ;  /* 0x20000004ff007230 */ /* 0x004fca0000004100 */
[----:B------:R-:W-:-:S04]  /*6000*/  FMUL.FTZ R0, R0, 1 ;  /* 0x3f80000000007820 */ /* 0x000fc80000410000 */
[----:B------:R1:W0:Y:S02]  /*6010*/  F2F.F64.F32 R16, R0 ;  /* 0x0000000000107310 */ /* 0x0002240000201800 */
[----:B01----:R-:W-:Y:S05]  /*6020*/  BRA `(.L_x_6629) ;  /* 0x0000000800b07947 */ /* 0x003fea0003800000 */
.L_x_6634:
[----:B------:R0:W5:Y:S01]  /*6030*/  LDG.E.64 R16, desc[UR36][R4.64] ;  /* 0x0000002404107981 */ /* 0x000162000c1e1b00 */
[----:B------:R-:W-:Y:S05]  /*6040*/  BRA `(.L_x_6629) ;  /* 0x0000000800a87947 */ /* 0x000fea0003800000 */
.L_x_6624:
        /* <DEDUP_REMOVED lines=13> */
.L_x_6638:
[----:B------:R1:W5:Y:S01]  /*6120*/  LDG.E.64 R16, desc[UR36][R4.64] ;  /* 0x0000002404107981 */ /* 0x000362000c1e1b00 */
[----:B------:R-:W-:Y:S05]  /*6130*/  BRA `(.L_x_6629) ;  /* 0x00000008006c7947 */ /* 0x000fea0003800000 */
.L_x_6637:
        /* <DEDUP_REMOVED lines=27> */
.L_x_6640:
        /* <DEDUP_REMOVED lines=15> */
.L_x_6639:
[----:B------:R-:W2:Y:S02]  /*63e0*/  LDG.E.U16 R0, desc[UR36][R4.64] ;  /* 0x0000002404007981 */ /* 0x000ea4000c1e1500 */
[----:B--2---:R-:W-:-:S04]  /*63f0*/  IMAD.U32 R0, R0, 0x10000, RZ ;  /* 0x0001000000007824 */ /* 0x004fc800078e00ff */
[----:B------:R-:W-:-:S04]  /*6400*/  FMUL.FTZ R0, R0, 1 ;  /* 0x3f80000000007820 */ /* 0x000fc80000410000 */
[----:B------:R0:W1:Y:S02]  /*6410*/  F2F.F64.F32 R16, R0 ;  /* 0x0000000000107310 */ /* 0x0000640000201800 */
[----:B01----:R-:W-:Y:S05]  /*6420*/  BRA `(.L_x_6629) ;  /* 0x0000000400b07947 */ /* 0x003fea0003800000 */
.L_x_6636:
        /* <DEDUP_REMOVED lines=11> */
.L_x_6643:
        /* <DEDUP_REMOVED lines=21> */
.L_x_6645:
[----:B------:R-:W-:Y:S05]  /*6630*/  BSYNC.RECONVERGENT B0 ;  /* 0x0000000000007941 */ /* 0x000fea0003800200 */
.L_x_6644:
[----:B------:R-:W-:Y:S01]  /*6640*/  IMAD.SHL.U32 R0, R0, 0x100000, RZ ;  /* 0x0010000000007824 */ /* 0x000fe200078e00ff */
[----:B------:R-:W-:-:S04]  /*6650*/  LEA R3, R3, 0x3b800000, 0x17 ;  /* 0x3b80000003037811 */ /* 0x000fc800078eb8ff */
[----:B------:R-:W-:-:S05]  /*6660*/  LOP3.LUT R0, R3, R0, R7, 0xfe, !PT ;  /* 0x0000000003007212 */ /* 0x000fca00078efe07 */
[----:B------:R-:W-:-:S04]  /*6670*/  FMUL.FTZ R0, R0, 1 ;  /* 0x3f80000000007820 */ /* 0x000fc80000410000 */
[----:B------:R0:W1:Y:S02]  /*6680*/  F2F.F64.F32 R16, R0 ;  /* 0x0000000000107310 */ /* 0x0000640000201800 */
[----:B01----:R-:W-:Y:S05]  /*6690*/  BRA `(.L_x_6629) ;  /* 0x0000000400147947 */ /* 0x003fea0003800000 */
.L_x_6642:
        /* <DEDUP_REMOVED lines=21> */
.L_x_6647:
[----:B------:R-:W-:Y:S05]  /*67f0*/  BSYNC.RECONVERGENT B0 ;  /* 0x0000000000007941 */ /* 0x000fea0003800200 */
.L_x_6646:
[----:B------:R-:W-:Y:S01]  /*6800*/  IMAD.SHL.U32 R0, R0, 0x200000, RZ ;  /* 0x0020000000007824 */ /* 0x000fe200078e00ff */
[----:B------:R-:W-:-:S04]  /*6810*/  LEA R3, R3, 0x37800000, 0x17 ;  /* 0x3780000003037811 */ /* 0x000fc800078eb8ff */
[----:B------:R-:W-:-:S05]  /*6820*/  LOP3.LUT R0, R3, R0, R7, 0xfe, !PT ;  /* 0x0000000003007212 */ /* 0x000fca00078efe07 */
[----:B------:R-:W-:-:S04]  /*6830*/  FMUL.FTZ R0, R0, 1 ;  /* 0x3f80000000007820 */ /* 0x000fc80000410000 */
[----:B------:R0:W1:Y:S02]  /*6840*/  F2F.F64.F32 R16, R0 ;  /* 0x0000000000107310 */ /* 0x0000640000201800 */
[----:B01----:R-:W-:Y:S05]  /*6850*/  BRA `(.L_x_6629) ;  /* 0x0000000000a47947 */ /* 0x003fea0003800000 */
.L_x_6641:
        /* <DEDUP_REMOVED lines=18> */
.L_x_6628:
        /* <DEDUP_REMOVED lines=16> */
.L_x_6650:
[----:B------:R-:W-:Y:S01]  /*6a80*/  CS2R R16, SRZ ;  /* 0x0000000000107805 */ /* 0x000fe2000001ff00 */
[----:B------:R-:W-:Y:S06]  /*6a90*/  BRA `(.L_x_6629) ;  /* 0x0000000000147947 */ /* 0x000fec0003800000 */
.L_x_6649:
[----:B------:R-:W2:Y:S02]  /*6aa0*/  LDG.E.64 R16, desc[UR36][R4.64] ;  /* 0x0000002404107981 */ /* 0x000ea4000c1e1b00 */
[----:B--2---:R-:W0:Y:S02]  /*6ab0*/  I2F.F64.U64 R16, R16 ;  /* 0x0000001000107312 */ /* 0x004e240000301800 */
[----:B0-----:R-:W-:Y:S05]  /*6ac0*/  BRA `(.L_x_6629) ;  /* 0x0000000000087947 */ /* 0x001fea0003800000 */
.L_x_6648:
[----:B------:R-:W2:Y:S02]  /*6ad0*/  LDG.E R4, desc[UR36][R4.64] ;  /* 0x0000002404047981 */ /* 0x000ea4000c1e1900 */
[----:B--2---:R0:W1:Y:S02]  /*6ae0*/  I2F.F64.U32 R16, R4 ;  /* 0x0000000400107312 */ /* 0x0040640000201800 */
.L_x_6629:
[----:B------:R-:W-:Y:S05]  /*6af0*/  BSYNC.RECONVERGENT B6 ;  /* 0x0000000000067941 */ /* 0x000fea0003800200 */
.L_x_6623:
        /* <DEDUP_REMOVED lines=19> */
.L_x_6654:
[----:B------:R-:W2:Y:S02]  /*6c30*/  LDG.E.U8 R30, desc[UR36][R2.64] ;  /* 0x00000024021e7981 */ /* 0x000ea4000c1e1100 */
[----:B--2---:R-:W0:Y:S02]  /*6c40*/  I2F.F64.U16 R30, R30 ;  /* 0x0000001e001e7312 */ /* 0x004e240000101800 */
[----:B0-----:R-:W-:Y:S05]  /*6c50*/  BRA `(.L_x_6622) ;  /* 0x0000000c00447947 */ /* 0x001fea0003800000 */
.L_x_6653:
        /* <DEDUP_REMOVED lines=9> */
.L_x_6657:
[----:B------:R-:W2:Y:S02]  /*6cf0*/  LDG.E R30, desc[UR36][R2.64] ;  /* 0x00000024021e7981 */ /* 0x000ea4000c1e1900 */
[----:B--2---:R-:W0:Y:S02]  /*6d00*/  I2F.F64 R30, R30 ;  /* 0x0000001e001e7312 */ /* 0x004e240000201c00 */
[----:B0-----:R-:W-:Y:S05]  /*6d10*/  BRA `(.L_x_6622) ;  /* 0x0000000c00147947 */ /* 0x001fea0003800000 */
.L_x_6656:
[----:B------:R-:W2:Y:S02]  /*6d20*/  LDG.E.U16 R30, desc[UR36][R2.64] ;  /* 0x00000024021e7981 */ /* 0x000ea4000c1e1500 */
[----:B--2---:R-:W0:Y:S02]  /*6d30*/  I2F.F64.S16 R30, R30 ;  /* 0x0000001e001e7312 */ /* 0x004e240000101c00 */
[----:B0-----:R-:W-:Y:S05]  /*6d40*/  BRA `(.L_x_6622) ;  /* 0x0000000c00087947 */ /* 0x001fea0003800000 */
.L_x_6652:
        /* <DEDUP_REMOVED lines=10> */
.L_x_6659:
[----:B------:R-:W2:Y:S02]  /*6df0*/  LDG.E.U16 R0, desc[UR36][R2.64] ;  /* 0x0000002402007981 */ /* 0x000ea4000c1e1500 */
[----:B--2---:R-:W-:-:S05]  /*6e00*/  HADD2.F32 R0, -RZ, R0.H0_H0 ;  /* 0x20000000ff007230 */ /* 0x004fca0000004100 */
[----:B------:R-:W-:-:S04]  /*6e10*/  FMUL.FTZ R0, R0, 1 ;  /* 0x3f80000000007820 */ /* 0x000fc80000410000 */
[----:B------:R0:W1:Y:S02]  /*6e20*/  F2F.F64.F32 R30, R0 ;  /* 0x00000000001e7310 */ /* 0x0000640000201800 */
[----:B01----:R-:W-:Y:S05]  /*6e30*/  BRA `(.L_x_6622) ;  /* 0x0000000800cc7947 */ /* 0x003fea0003800000 */
.L_x_6658:
        /* <DEDUP_REMOVED lines=10> */
.L_x_6661:
[----:B------:R-:W2:Y:S02]  /*6ee0*/  LDG.E.U16 R2, desc[UR36][R2.64] ;  /* 0x0000002402027981 */ /* 0x000ea4000c1e1500 */
[----:B--2---:R-:W-:-:S05]  /*6ef0*/  HADD2.F32 R0, -RZ, R2.H0_H0 ;  /* 0x20000002ff007230 */ /* 0x004fca0000004100 */
[----:B------:R-:W-:-:S04]  /*6f00*/  FMUL.FTZ R0, R0, 1 ;  /* 0x3f80000000007820 */ /* 0x000fc80000410000 */
[----:B------:R0:W1:Y:S02]  /*6f10*/  F2F.F64.F32 R30, R0 ;  /* 0x00000000001e7310 */ /* 0x0000640000201800 */
[----:B01----:R-:W-:Y:S05]  /*6f20*/  BRA `(.L_x_6622) ;  /* 0x0000000800907947 */ /* 0x003fea0003800000 */
.L_x_6660:
[----:B------:R0:W5:Y:S01]  /*6f30*/  LDG.E R31, desc[UR36][R2.64+0x4] ;  /* 0x00000424021f7981 */ /* 0x000162000c1e1900 */
[----:B------:R-:W-:Y:S05]  /*6f40*/  BRA `(.L_x_6622) ;  /* 0x0000000800887947 */ /* 0x000fea0003800000 */
.L_x_6651:
        /* <DEDUP_REMOVED lines=12> */
.L_x_6664:
[----:B------:R0:W5:Y:S01]  /*7010*/  LDG.E R31, desc[UR36][R2.64+0x4] ;  /* 0x00000424021f7981 */ /* 0x000162000c1e1900 */
[----:B------:R-:W-:Y:S05]  /*7020*/  BRA `(.L_x_6622) ;  /* 0x0000000800507947 */ /* 0x000fea0003800000 */
.L_x_6663:
        /* <DEDUP_REMOVED lines=27> */
.L_x_6666:
        /* <DEDUP_REMOVED lines=12> */
[----:B------:R0:W1:Y:S02]  /*72a0*/  F2F.F64.F32 R30, R0 ;  /* 0x00000000001e7310 */ /* 0x0000640000201800 */
[----:B01----:R-:W-:Y:S05]  /*72b0*/  BRA `(.L_x_6622) ;  /* 0x0000000400ac7947 */ /* 0x003fea0003800000 */
.L_x_6665:
[----:B------:R-:W2:Y:S02]  /*72c0*/  LDG.E.U16 R0, desc[UR36][R2.64] ;  /* 0x0000002402007981 */ /* 0x000ea4000c1e1500 */
[----:B--2---:R-:W-:-:S04]  /*72d0*/  IMAD.U32 R0, R0, 0x10000, RZ ;  /* 0x0001000000007824 */ /* 0x004fc800078e00ff */
[----:B------:R-:W-:-:S04]  /*72e0*/  FMUL.FTZ R0, R0, 1 ;  /* 0x3f80000000007820 */ /* 0x000fc80000410000 */
[----:B------:R0:W1:Y:S02]  /*72f0*/  F2F.F64.F32 R30, R0 ;  /* 0x00000000001e7310 */ /* 0x0000640000201800 */
[----:B01----:R-:W-:Y:S05]  /*7300*/  BRA `(.L_x_6622) ;  /* 0x0000000400987947 */ /* 0x003fea0003800000 */
.L_x_6662:
        /* <DEDUP_REMOVED lines=11> */
.L_x_6669:
        /* <DEDUP_REMOVED lines=19> */
.L_x_6671:
[----:B------:R-:W-:Y:S05]  /*74f0*/  BSYNC.RECONVERGENT B0 ;  /* 0x0000000000007941 */ /* 0x000fea0003800200 */
.L_x_6670:
[----:B------:R-:W-:Y:S01]  /*7500*/  IMAD.SHL.U32 R0, R0, 0x100000, RZ ;  /* 0x0010000000007824 */ /* 0x000fe200078e00ff */
[----:B------:R-:W-:-:S04]  /*7510*/  LEA R2, R2, 0x3b800000, 0x17 ;  /* 0x3b80000002027811 */ /* 0x000fc800078eb8ff */
[----:B------:R-:W-:-:S05]  /*7520*/  LOP3.LUT R0, R2, R0, R7, 0xfe, !PT ;  /* 0x0000000002007212 */ /* 0x000fca00078efe07 */
[----:B------:R-:W-:-:S04]  /*7530*/  FMUL.FTZ R0, R0, 1 ;  /* 0x3f80000000007820 */ /* 0x000fc80000410000 */
[----:B------:R0:W1:Y:S02]  /*7540*/  F2F.F64.F32 R30, R0 ;  /* 0x00000000001e7310 */ /* 0x0000640000201800 */
[----:B01----:R-:W-:Y:S05]  /*7550*/  BRA `(.L_x_6622) ;  /* 0x0000000400047947 */ /* 0x003fea0003800000 */
.L_x_6668:
        /* <DEDUP_REMOVED lines=19> */
.L_x_6673:
[----:B------:R-:W-:Y:S05]  /*7690*/  BSYNC.RECONVERGENT B0 ;  /* 0x0000000000007941 */ /* 0x000fea0003800200 */
.L_x_6672:
[----:B------:R-:W-:Y:S01]  /*76a0*/  IMAD.SHL.U32 R0, R0, 0x200000, RZ ;  /* 0x0020000000007824 */ /* 0x000fe200078e00ff */
[----:B------:R-:W-:-:S04]  /*76b0*/  LEA R2, R2, 0x37800000, 0x17 ;  /* 0x3780000002027811 */ /* 0x000fc800078eb8ff */
[----:B------:R-:W-:-:S05]  /*76c0*/  LOP3.LUT R0, R2, R0, R7, 0xfe, !PT ;  /* 0x0000000002007212 */ /* 0x000fca00078efe07 */
[----:B------:R-:W-:-:S04]  /*76d0*/  FMUL.FTZ R0, R0, 1 ;  /* 0x3f80000000007820 */ /* 0x000fc80000410000 */
[----:B------:R0:W1:Y:S02]  /*76e0*/  F2F.F64.F32 R30, R0 ;  /* 0x00000000001e7310 */ /* 0x0000640000201800 */
[----:B01----:R-:W-:Y:S05]  /*76f0*/  BRA `(.L_x_6622) ;  /* 0x00000000009c7947 */ /* 0x003fea0003800000 */
.L_x_6667:
        /* <DEDUP_REMOVED lines=17> */
.L_x_6655:
        /* <DEDUP_REMOVED lines=16> */
.L_x_6676:
[----:B------:R-:W-:Y:S05]  /*7910*/  BRA `(.L_x_6622) ;  /* 0x0000000000147947 */ /* 0x000fea0003800000 */
.L_x_6675:
[----:B------:R-:W2:Y:S02]  /*7920*/  LDG.E.64 R2, desc[UR36][R2.64] ;  /* 0x0000002402027981 */ /* 0x000ea4000c1e1b00 */
[----:B--2---:R0:W1:Y:S02]  /*7930*/  I2F.F64.U64 R30, R2 ;  /* 0x00000002001e7312 */ /* 0x0040640000301800 */
[----:B01----:R-:W-:Y:S05]  /*7940*/  BRA `(.L_x_6622) ;  /* 0x0000000000087947 */ /* 0x003fea0003800000 */
.L_x_6674:
[----:B------:R-:W2:Y:S02]  /*7950*/  LDG.E R30, desc[UR36][R2.64] ;  /* 0x00000024021e7981 */ /* 0x000ea4000c1e1900 */
[----:B--2---:R-:W0:Y:S02]  /*7960*/  I2F.F64.U32 R30, R30 ;  /* 0x0000001e001e7312 */ /* 0x004e240000201800 */
.L_x_6622:
[----:B------:R-:W-:Y:S05]  /*7970*/  BSYNC.RECONVERGENT B7 ;  /* 0x0000000000077941 */ /* 0x000fea0003800200 */
.L_x_6621:
[----:B0-----:R-:W0:Y:S01]  /*7980*/  LDC.U8 R2, c[0x0][0x3b0] ;  /* 0x0000ec00ff027b82 */ /* 0x001e220000000000 */
[----:B------:R-:W-:Y:S01]  /*7990*/  ISETP.GE.AND P0, PT, R23, R19, PT ;  /* 0x000000131700720c */ /* 0x000fe20003f06270 */
[----:B------:R-:W-:Y:S04]  /*79a0*/  BSSY.RECONVERGENT B7, `(.L_x_6677) ;  /* 0x00003be000077945 */ /* 0x000fe80003800200 */
[----:B------:R-:W-:Y:S01]  /*79b0*/  BSSY.RELIABLE B6, `(.L_x_6678) ;  /* 0x0000282000067945 */ /* 0x000fe20003800100 */
[----:B-1-3-5:R-:W-:Y:S01]  /*79c0*/  LOP3.LUT R5, R37, 0x80000000, R29, 0xb8, !PT ;  /* 0x8000000025057812 */ /* 0x02afe200078eb81d */
[----:B------:R-:W-:Y:S01]  /*79d0*/  IMAD.MOV.U32 R4, RZ, RZ, R36 ;  /* 0x000000ffff047224 */ /* 0x000fe200078e0024 */
[----:B--2-4-:R-:W-:Y:S01]  /*79e0*/  LOP3.LUT R29, R35, 0x80000000, R27, 0xb8, !PT ;  /* 0x80000000231d7812 */ /* 0x014fe200078eb81b */
[----:B------:R-:W-:Y:S01]  /*79f0*/  IMAD.MOV.U32 R28, RZ, RZ, R34 ;  /* 0x000000ffff1c7224 */ /* 0x000fe200078e0022 */
[----:B------:R-:W-:Y:S01]  /*7a00*/  LOP3.LUT R25, R33, 0x80000000, R25, 0xb8, !PT ;  /* 0x8000000021197812 */ /* 0x000fe200078eb819 */
[----:B------:R-:W-:Y:S01]  /*7a10*/  IMAD.MOV.U32 R24, RZ, RZ, R32 ;  /* 0x000000ffff187224 */ /* 0x000fe200078e0020 */
[----:B------:R-:W-:Y:S01]  /*7a20*/  LOP3.LUT R17, R17, 0x80000000, R31, 0xb8, !PT ;  /* 0x8000000011117812 */ /* 0x000fe200078eb81f */
[----:B------:R-:W-:Y:S06]  /*7a30*/  @P0 BRA `(.L_x_6679) ;  /* 0x0000002400d80947 */ /* 0x000fec0003800000 */
[----:B------:R-:W1:Y:S01]  /*7a40*/  LDCU UR4, c[0x0][0x3b4] ;  /* 0x00007680ff0477ac */ /* 0x000e620008000800 */
[----:B------:R-:W2:Y:S01]  /*7a50*/  LDC.64 R8, c[0x0][0x388] ;  /* 0x0000e200ff087b82 */ /* 0x000ea20000000a00 */
[----:B------:R-:W-:Y:S01]  /*7a60*/  IMAD R0, R18, 0x200, R23 ;  /* 0x0000020012007824 */ /* 0x000fe200078e0217 */
[----:B0-----:R-:W-:Y:S01]  /*7a70*/  PRMT R6, R2, 0x9910, RZ ;  /* 0x0000991002067816 */ /* 0x001fe200000000ff */
[----:B------:R-:W-:Y:S02]  /*7a80*/  VIADD R23, R23, 0x80 ;  /* 0x0000008017177836 */ /* 0x000fe40000000000 */
        /* <DEDUP_REMOVED lines=14> */
[----:B------:R-:W0:Y:S02]  /*7b70*/  F2I.F64.TRUNC R5, R4 ;  /* 0x0000000400057311 */ /* 0x000e24000030d100 */
[----:B0-----:R0:W-:Y:S01]  /*7b80*/  STG.E.U8 desc[UR36][R8.64], R5 ;  /* 0x0000000508007986 */ /* 0x0011e2000c101124 */
[----:B------:R-:W-:Y:S05]  /*7b90*/  BRA `(.L_x_6685) ;  /* 0x00000010008c7947 */ /* 0x000fea0003800000 */
.L_x_6683:
[----:B------:R-:W0:Y:S02]  /*7ba0*/  F2I.S64.F64.TRUNC R4, R4 ;  /* 0x0000000400047311 */ /* 0x000e24000030d900 */
[----:B0-----:R-:W-:-:S05]  /*7bb0*/  IMAD.MOV.U32 R3, RZ, RZ, R4 ;  /* 0x000000ffff037224 */ /* 0x001fca00078e0004 */
[----:B------:R0:W-:Y:S01]  /*7bc0*/  STG.E.U8 desc[UR36][R8.64], R3 ;  /* 0x0000000308007986 */ /* 0x0001e2000c101124 */
[----:B------:R-:W-:Y:S05]  /*7bd0*/  BRA `(.L_x_6685) ;  /* 0x00000010007c7947 */ /* 0x000fea0003800000 */
.L_x_6682:
[----:B------:R-:W-:-:S13]  /*7be0*/  ISETP.NE.AND P0, PT, R0, 0x2, PT ;  /* 0x000000020000780c */ /* 0x000fda0003f05270 */
[----:B------:R-:W-:Y:S05]  /*7bf0*/  @!P0 BRA `(.L_x_6686) ;  /* 0x0000000000288947 */ /* 0x000fea0003800000 */
[----:B------:R-:W-:-:S13]  /*7c00*/  ISETP.NE.AND P0, PT, R0, 0x3, PT ;  /* 0x000000030000780c */ /* 0x000fda0003f05270 */
[----:B------:R-:W-:Y:S05]  /*7c10*/  @!P0 BRA `(.L_x_6687) ;  /* 0x0000000000148947 */ /* 0x000fea0003800000 */
[----:B------:R-:W-:-:S13]  /*7c20*/  ISETP.NE.AND P0, PT, R0, 0x4, PT ;  /* 0x000000040000780c */ /* 0x000fda0003f05270 */
[----:B------:R-:W-:Y:S05]  /*7c30*/  @P0 BRA `(.L_x_6684) ;  /* 0x0000000c00ac0947 */ /* 0x000fea0003800000 */
[----:B------:R-:W0:Y:S02]  /*7c40*/  F2I.S64.F64.TRUNC R4, R4 ;  /* 0x0000000400047311 */ /* 0x000e24000030d900 */
[----:B0-----:R0:W-:Y:S01]  /*7c50*/  STG.E.64 desc[UR36][R8.64], R4 ;  /* 0x0000000408007986 */ /* 0x0011e2000c101b24 */
[----:B------:R-:W-:Y:S05]  /*7c60*/  BRA `(.L_x_6685) ;  /* 0x0000001000587947 */ /* 0x000fea0003800000 */
.L_x_6687:
[----:B------:R-:W0:Y:S02]  /*7c70*/  F2I.F64.TRUNC R5, R4 ;  /* 0x0000000400057311 */ /* 0x000e24000030d100 */
[----:B0-----:R0:W-:Y:S01]  /*7c80*/  STG.E desc[UR36][R8.64], R5 ;  /* 0x0000000508007986 */ /* 0x0011e2000c101924 */
[----:B------:R-:W-:Y:S05]  /*7c90*/  BRA `(.L_x_6685) ;  /* 0x00000010004c7947 */ /* 0x000fea0003800000 */
.L_x_6686:
[----:B------:R-:W0:Y:S02]  /*7ca0*/  F2I.F64.TRUNC R5, R4 ;  /* 0x0000000400057311 */ /* 0x000e24000030d100 */
[----:B0-----:R0:W-:Y:S01]  /*7cb0*/  STG.E.U16 desc[UR36][R8.64], R5 ;  /* 0x0000000508007986 */ /* 0x0011e2000c101524 */
[----:B------:R-:W-:Y:S05]  /*7cc0*/  BRA `(.L_x_6685) ;  /* 0x0000001000407947 */ /* 0x000fea0003800000 */
.L_x_6681:
[----:B------:R-:W-:-:S13]  /*7cd0*/  ISETP.GT.AND P0, PT, R0, 0x6, PT ;  /* 0x000000060000780c */ /* 0x000fda0003f04270 */
[----:B------:R-:W-:Y:S05]  /*7ce0*/  @P0 BRA `(.L_x_6688) ;  /* 0x00000000006c0947 */ /* 0x000fea0003800000 */
[----:B------:R-:W-:-:S13]  /*7cf0*/  ISETP.NE.AND P0, PT, R0, 0x5, PT ;  /* 0x000000050000780c */ /* 0x000fda0003f05270 */
[----:B------:R-:W-:Y:S05]  /*7d00*/  @!P0 BRA `(.L_x_6689) ;  /* 0x0000000000348947 */ /* 0x000fea0003800000 */
[----:B------:R-:W-:-:S13]  /*7d10*/  ISETP.NE.AND P0, PT, R0, 0x6, PT ;  /* 0x000000060000780c */ /* 0x000fda0003f05270 */
[----:B------:R-:W-:Y:S05]  /*7d20*/  @P0 BRA `(.L_x_6684) ;  /* 0x0000000c00700947 */ /* 0x000fea0003800000 */
        /* <DEDUP_REMOVED lines=11> */
.L_x_6689:
        /* <DEDUP_REMOVED lines=12> */
.L_x_6688:
[----:B------:R-:W-:-:S13]  /*7ea0*/  ISETP.NE.AND P0, PT, R0, 0x7, PT ;  /* 0x000000070000780c */ /* 0x000fda0003f05270 */
[----:B------:R-:W-:Y:S05]  /*7eb0*/  @!P0 BRA `(.L_x_6690) ;  /* 0x0000000000748947 */ /* 0x000fea0003800000 */
        /* <DEDUP_REMOVED lines=16> */
.L_x_6691:
        /* <DEDUP_REMOVED lines=13> */
.L_x_6690:
[----:B------:R0:W-:Y:S01]  /*8090*/  STG.E.64 desc[UR36][R8.64], R4 ;  /* 0x0000000408007986 */ /* 0x0001e2000c101b24 */
[----:B------:R-:W-:Y:S05]  /*80a0*/  BRA `(.L_x_6685) ;  /* 0x0000000c00487947 */ /* 0x000fea0003800000 */
.L_x_6680:
        /* <DEDUP_REMOVED lines=8> */
[----:B------:R-:W0:Y:S02]  /*8130*/  DSETP.NEU.AND P0, PT, R4, RZ, PT ;  /* 0x000000ff0400722a */ /* 0x000e240003f0d000 */
[----:B0-----:R-:W-:-:S05]  /*8140*/  SEL R3, RZ, 0x1, !P0 ;  /* 0x00000001ff037807 */ /* 0x001fca0004000000 */
[----:B------:R0:W-:Y:S01]  /*8150*/  STG.E.U8 desc[UR36][R8.64], R3 ;  /* 0x0000000308007986 */ /* 0x0001e2000c101124 */
[----:B------:R-:W-:Y:S05]  /*8160*/  BRA `(.L_x_6685) ;  /* 0x0000000c00187947 */ /* 0x000fea0003800000 */
.L_x_6694:
[----:B------:R-:W-:-:S05]  /*8170*/  CS2R R6, SRZ ;  /* 0x0000000000067805 */ /* 0x000fca000001ff00 */
[----:B------:R0:W-:Y:S01]  /*8180*/  STG.E.128 desc[UR36][R8.64], R4 ;  /* 0x0000000408007986 */ /* 0x0001e2000c101d24 */
[----:B------:R-:W-:Y:S05]  /*8190*/  BRA `(.L_x_6685) ;  /* 0x0000000c000c7947 */ /* 0x000fea0003800000 */
.L_x_6693:
        /* <DEDUP_REMOVED lines=27> */
.L_x_6698:
[----:B------:R-:W-:Y:S05]  /*8350*/  BSYNC.RECONVERGENT B0 ;  /* 0x0000000000007941 */ /* 0x000fea0003800200 */
.L_x_6697:
[----:B------:R-:W-:-:S05]  /*8360*/  LOP3.LUT R7, R0, 0x80, R7, 0xf8, !PT ;  /* 0x0000008000077812 */ /* 0x000fca00078ef807 */
[----:B------:R0:W-:Y:S01]  /*8370*/  STG.E.U8 desc[UR36][R8.64], R7 ;  /* 0x0000000708007986 */ /* 0x0001e2000c101124 */
[----:B------:R-:W-:Y:S05]  /*8380*/  BRA `(.L_x_6685) ;  /* 0x0000000800907947 */ /* 0x000fea0003800000 */
.L_x_6696:
        /* <DEDUP_REMOVED lines=23> */
.L_x_6700:
[----:B------:R-:W-:Y:S05]  /*8500*/  BSYNC.RECONVERGENT B0 ;  /* 0x0000000000007941 */ /* 0x000fea0003800200 */
.L_x_6699:
[----:B------:R-:W-:-:S05]  /*8510*/  LOP3.LUT R7, R0, 0x80, R7, 0xf8, !PT ;  /* 0x0000008000077812 */ /* 0x000fca00078ef807 */
[----:B------:R0:W-:Y:S01]  /*8520*/  STG.E.U8 desc[UR36][R8.64], R7 ;  /* 0x0000000708007986 */ /* 0x0001e2000c101124 */
[----:B------:R-:W-:Y:S05]  /*8530*/  BRA `(.L_x_6685) ;  /* 0x0000000800247947 */ /* 0x000fea0003800000 */
.L_x_6695:
        /* <DEDUP_REMOVED lines=12> */
.L_x_6692:
        /* <DEDUP_REMOVED lines=8> */
[----:B------:R-:W0:Y:S02]  /*8680*/  F2I.U32.F64.TRUNC R5, R4 ;  /* 0x0000000400057311 */ /* 0x000e24000030d000 */
[----:B0-----:R0:W-:Y:S01]  /*8690*/  STG.E.U16 desc[UR36][R8.64], R5 ;  /* 0x0000000508007986 */ /* 0x0011e2000c101524 */
[----:B------:R-:W-:Y:S05]  /*86a0*/  BRA `(.L_x_6685) ;  /* 0x0000000400c87947 */ /* 0x000fea0003800000 */
.L_x_6703:
        /* <DEDUP_REMOVED lines=21> */
.L_x_6706:
[----:B------:R-:W-:-:S04]  /*8800*/  SHF.R.U32.HI R0, RZ, 0x14, R7 ;  /* 0x00000014ff007819 */ /* 0x000fc80000011607 */
[----:B------:R-:W-:-:S04]  /*8810*/  LOP3.LUT R0, R0, 0x1, RZ, 0xc0, !PT ;  /* 0x0000000100007812 */ /* 0x000fc800078ec0ff */
[----:B------:R-:W-:-:S04]  /*8820*/  IADD3 R0, PT, PT, R7, 0x487ffff, R0 ;  /* 0x0487ffff07007810 */ /* 0x000fc80007ffe000 */
[----:B------:R-:W-:-:S04]  /*8830*/  SHF.R.U32.HI R0, RZ, 0x14, R0 ;  /* 0x00000014ff007819 */ /* 0x000fc80000011600 */
[----:B------:R-:W-:-:S07]  /*8840*/  LOP3.LUT R3, R0, 0xff, RZ, 0xc0, !PT ;  /* 0x000000ff00037812 */ /* 0x000fce00078ec0ff */
.L_x_6707:
[----:B------:R-:W-:-:S04]  /*8850*/  SHF.R.U32.HI R0, RZ, 0x18, R7 ;  /* 0x00000018ff007819 */ /* 0x000fc80000011607 */
[----:B------:R-:W-:-:S07]  /*8860*/  LOP3.LUT R0, R3, 0x80, R0, 0xf8, !PT ;  /* 0x0000008003007812 */ /* 0x000fce00078ef800 */
.L_x_6705:
[----:B------:R-:W-:Y:S05]  /*8870*/  BSYNC.RECONVERGENT B0 ;  /* 0x0000000000007941 */ /* 0x000fea0003800200 */
.L_x_6704:
[----:B------:R0:W-:Y:S01]  /*8880*/  STG.E.U8 desc[UR36][R8.64], R0 ;  /* 0x0000000008007986 */ /* 0x0001e2000c101124 */
[----:B------:R-:W-:Y:S05]  /*8890*/  BRA `(.L_x_6685) ;  /* 0x00000004004c7947 */ /* 0x000fea0003800000 */
.L_x_6702:
        /* <DEDUP_REMOVED lines=21> */
.L_x_6710:
[----:B------:R-:W-:-:S04]  /*89f0*/  SHF.R.U32.HI R0, RZ, 0x15, R7 ;  /* 0x00000015ff007819 */ /* 0x000fc80000011607 */
[----:B------:R-:W-:-:S04]  /*8a00*/  LOP3.LUT R0, R0, 0x1, RZ, 0xc0, !PT ;  /* 0x0000000100007812 */ /* 0x000fc800078ec0ff */
[----:B------:R-:W-:-:S04]  /*8a10*/  IADD3 R0, PT, PT, R7, 0x88fffff, R0 ;  /* 0x088fffff07007810 */ /* 0x000fc80007ffe000 */
[----:B------:R-:W-:-:S04]  /*8a20*/  SHF.R.U32.HI R0, RZ, 0x15, R0 ;  /* 0x00000015ff007819 */ /* 0x000fc80000011600 */
[----:B------:R-:W-:-:S07]  /*8a30*/  LOP3.LUT R3, R0, 0xff, RZ, 0xc0, !PT ;  /* 0x000000ff00037812 */ /* 0x000fce00078ec0ff */
.L_x_6711:
[----:B------:R-:W-:-:S04]  /*8a40*/  SHF.R.U32.HI R0, RZ, 0x18, R7 ;  /* 0x00000018ff007819 */ /* 0x000fc80000011607 */
[----:B------:R-:W-:-:S07]  /*8a50*/  LOP3.LUT R0, R3, 0x80, R0, 0xf8, !PT ;  /* 0x0000008003007812 */ /* 0x000fce00078ef800 */
.L_x_6709:
[----:B------:R-:W-:Y:S05]  /*8a60*/  BSYNC.RECONVERGENT B0 ;  /* 0x0000000000007941 */ /* 0x000fea0003800200 */
.L_x_6708:
[----:B------:R0:W-:Y:S01]  /*8a70*/  STG.E.U8 desc[UR36][R8.64], R0 ;  /* 0x0000000008007986 */ /* 0x0001e2000c101124 */
[----:B------:R-:W-:Y:S05]  /*8a80*/  BRA `(.L_x_6685) ;  /* 0x0000000000d07947 */ /* 0x000fea0003800000 */
.L_x_6701:
[----:B------:R-:W-:-:S13]  /*8a90*/  ISETP.NE.AND P0, PT, R0, 0x1c, PT ;  /* 0x0000001c0000780c */ /* 0x000fda0003f05270 */
[----:B------:R-:W-:Y:S05]  /*8aa0*/  @!P0 BRA `(.L_x_6712) ;  /* 0x0000000000c08947 */ /* 0x000fea0003800000 */
[----:B------:R-:W-:-:S13]  /*8ab0*/  ISETP.NE.AND P0, PT, R0, 0x1d, PT ;  /* 0x0000001d0000780c */ /* 0x000fda0003f05270 */
[----:B------:R-:W-:Y:S05]  /*8ac0*/  @!P0 BRA `(.L_x_6713) ;  /* 0x0000000000ac8947 */ /* 0x000fea0003800000 */
[----:B------:R-:W-:-:S13]  /*8ad0*/  ISETP.NE.AND P0, PT, R0, 0x2c, PT ;  /* 0x0000002c0000780c */ /* 0x000fda0003f05270 */
[----:B------:R-:W-:Y:S05]  /*8ae0*/  @!P0 BRA `(.L_x_6714) ;  /* 0x0000000000448947 */ /* 0x000fea0003800000 */
.L_x_6684:
        /* <DEDUP_REMOVED lines=16> */
.L_x_6715:
[----:B------:R-:W-:Y:S05]  /*8bf0*/  BRA `(.L_x_6685) ;  /* 0x0000000000747947 */ /* 0x000fea0003800000 */
.L_x_6714:
        /* <DEDUP_REMOVED lines=24> */
.L_x_6713:
[----:B------:R-:W0:Y:S02]  /*8d80*/  F2I.U64.F64.TRUNC R4, R4 ;  /* 0x0000000400047311 */ /* 0x000e24000030d800 */
[----:B0-----:R0:W-:Y:S01]  /*8d90*/  STG.E.64 desc[UR36][R8.64], R4 ;  /* 0x0000000408007986 */ /* 0x0011e2000c101b24 */
[----:B------:R-:W-:Y:S05]  /*8da0*/  BRA `(.L_x_6685) ;  /* 0x0000000000087947 */ /* 0x000fea0003800000 */
.L_x_6712:
[----:B------:R-:W0:Y:S02]  /*8db0*/  F2I.U32.F64.TRUNC R5, R4 ;  /* 0x0000000400057311 */ /* 0x000e24000030d000 */
[----:B0-----:R0:W-:Y:S02]  /*8dc0*/  STG.E desc[UR36][R8.64], R5 ;  /* 0x0000000508007986 */ /* 0x0011e4000c101924 */
.L_x_6685:
[----:B------:R-:W-:-:S13]  /*8dd0*/  ISETP.GE.AND P0, PT, R23, R19, PT ;  /* 0x000000131700720c */ /* 0x000fda0003f06270 */
[----:B------:R-:W-:Y:S05]  /*8de0*/  @P0 BREAK.RELIABLE B6 ;  /* 0x0000000000060942 */ /* 0x000fea0003800100 */
[----:B------:R-:W-:Y:S05]  /*8df0*/  @P0 BRA `(.L_x_6716) ;  /* 0x0000002400e00947 */ /* 0x000fea0003800000 */
[----:B------:R-:W2:Y:S01]  /*8e00*/  LDCU UR4, c[0x0][0x3b4] ;  /* 0x00007680ff0477ac */ /* 0x000ea20008000800 */
[----:B0-----:R-:W0:Y:S01]  /*8e10*/  LDC.64 R4, c[0x0][0x388] ;  /* 0x0000e200ff047b82 */ /* 0x001e220000000a00 */
[----:B----4-:R-:W-:Y:S01]  /*8e20*/  IMAD R0, R18, 0x200, R23 ;  /* 0x0000020012007824 */ /* 0x010fe200078e0217 */
[----:B-1----:R-:W-:-:S03]  /*8e30*/  PRMT R6, R2, 0x9910, RZ ;  /* 0x0000991002067816 */ /* 0x002fc600000000ff */
[----:B--23--:R-:W-:Y:S02]  /*8e40*/  IMAD R3, R0, UR4, RZ ;  /* 0x0000000400037c24 */ /* 0x00cfe4000f8e02ff */
        /* <DEDUP_REMOVED lines=16> */
.L_x_6720:
[----:B------:R-:W0:Y:S02]  /*8f50*/  F2I.S64.F64.TRUNC R28, R28 ;  /* 0x0000001c001c7311 */ /* 0x000e24000030d900 */
[----:B0-----:R-:W-:-:S05]  /*8f60*/  IMAD.MOV.U32 R3, RZ, RZ, R28 ;  /* 0x000000ffff037224 */ /* 0x001fca00078e001c */
[----:B------:R0:W-:Y:S01]  /*8f70*/  STG.E.U8 desc[UR36][R4.64], R3 ;  /* 0x0000000304007986 */ /* 0x0001e2000c101124 */
[----:B------:R-:W-:Y:S05]  /*8f80*/  BRA `(.L_x_6722) ;  /* 0x0000001000807947 */ /* 0x000fea0003800000 */
.L_x_6719:
        /* <DEDUP_REMOVED lines=9> */
.L_x_6724:
[----:B------:R-:W0:Y:S02]  /*9020*/  F2I.F64.TRUNC R29, R28 ;  /* 0x0000001c001d7311 */ /* 0x000e24000030d100 */
[----:B0-----:R0:W-:Y:S01]  /*9030*/  STG.E desc[UR36][R4.64], R29 ;  /* 0x0000001d04007986 */ /* 0x0011e2000c101924 */
[----:B------:R-:W-:Y:S05]  /*9040*/  BRA `(.L_x_6722) ;  /* 0x0000001000507947 */ /* 0x000fea0003800000 */
.L_x_6723:
[----:B------:R-:W0:Y:S02]  /*9050*/  F2I.F64.TRUNC R29, R28 ;  /* 0x0000001c001d7311 */ /* 0x000e24000030d100 */
[----:B0-----:R0:W-:Y:S01]  /*9060*/  STG.E.U16 desc[UR36][R4.64], R29 ;  /* 0x0000001d04007986 */ /* 0x0011e2000c101524 */
[----:B------:R-:W-:Y:S05]  /*9070*/  BRA `(.L_x_6722) ;  /* 0x0000001000447947 */ /* 0x000fea0003800000 */
.L_x_6718:
        /* <DEDUP_REMOVED lines=17> */
.L_x_6726:
        /* <DEDUP_REMOVED lines=12> */
.L_x_6725:
        /* <DEDUP_REMOVED lines=18> */
.L_x_6728:
        /* <DEDUP_REMOVED lines=13> */
.L_x_6727:
[----:B------:R0:W-:Y:S01]  /*9440*/  STG.E.64 desc[UR36][R4.64], R28 ;  /* 0x0000001c04007986 */ /* 0x0001e2000c101b24 */
[----:B------:R-:W-:Y:S05]  /*9450*/  BRA `(.L_x_6722) ;  /* 0x0000000c004c7947 */ /* 0x000fea0003800000 */
.L_x_6717:
        /* <DEDUP_REMOVED lines=13> */
.L_x_6732:
        /* <DEDUP_REMOVED lines=26> */
.L_x_6735:
[----:B------:R-:W-:-:S04]  /*96d0*/  SHF.R.U32.HI R3, RZ, 0x18, R7 ;  /* 0x00000018ff037819 */ /* 0x000fc80000011607 */
[----:B------:R-:W-:-:S07]  /*96e0*/  LOP3.LUT R0, R0, 0x80, R3, 0xf8, !PT ;  /* 0x0000008000007812 */ /* 0x000fce00078ef803 */
.L_x_6734:
[----:B------:R-:W-:Y:S05]  /*96f0*/  BSYNC.RECONVERGENT B0 ;  /* 0x0000000000007941 */ /* 0x000fea0003800200 */
.L_x_6733:
[----:B------:R0:W-:Y:S01]  /*9700*/  STG.E.U8 desc[UR36][R4.64], R0 ;  /* 0x0000000004007986 */ /* 0x0001e2000c101124 */
[----:B------:R-:W-:Y:S05]  /*9710*/  BRA `(.L_x_6722) ;  /* 0x00000008009c7947 */ /* 0x000fea0003800000 */
.L_x_6731:
        /* <DEDUP_REMOVED lines=26> */
.L_x_6738:
[----:B------:R-:W-:-:S04]  /*98c0*/  SHF.R.U32.HI R3, RZ, 0x18, R7 ;  /* 0x00000018ff037819 */ /* 0x000fc80000011607 */
[----:B------:R-:W-:-:S07]  /*98d0*/  LOP3.LUT R0, R0, 0x80, R3, 0xf8, !PT ;  /* 0x0000008000007812 */ /* 0x000fce00078ef803 */
.L_x_6737:
[----:B------:R-:W-:Y:S05]  /*98e0*/  BSYNC.RECONVERGENT B0 ;  /* 0x0000000000007941 */ /* 0x000fea0003800200 */
.L_x_6736:
[----:B------:R0:W-:Y:S01]  /*98f0*/  STG.E.U8 desc[UR36][R4.64], R0 ;  /* 0x0000000004007986 */ /* 0x0001e2000c101124 */
[----:B------:R-:W-:Y:S05]  /*9900*/  BRA `(.L_x_6722) ;  /* 0x0000000800207947 */ /* 0x000fea0003800000 */
.L_x_6730:
        /* <DEDUP_REMOVED lines=30> */
.L_x_6740:
[----:B------:R-:W0:Y:S02]  /*9af0*/  F2I.U64.F64.TRUNC R28, R28 ;  /* 0x0000001c001c7311 */ /* 0x000e24000030d800 */
[----:B0-----:R0:W-:Y:S01]  /*9b00*/  STG.E.64 desc[UR36][R4.64], R28 ;  /* 0x0000001c04007986 */ /* 0x0011e2000c101b24 */
[----:B------:R-:W-:Y:S05]  /*9b10*/  BRA `(.L_x_6722) ;  /* 0x00000004009c7947 */ /* 0x000fea0003800000 */
.L_x_6739:
[----:B------:R-:W0:Y:S02]  /*9b20*/  F2I.U32.F64.TRUNC R29, R28 ;  /* 0x0000001c001d7311 */ /* 0x000e24000030d000 */
[----:B0-----:R0:W-:Y:S01]  /*9b30*/  STG.E desc[UR36][R4.64], R29 ;  /* 0x0000001d04007986 */ /* 0x0011e2000c101924 */
[----:B------:R-:W-:Y:S05]  /*9b40*/  BRA `(.L_x_6722) ;  /* 0x0000000400907947 */ /* 0x000fea0003800000 */
.L_x_6729:
        /* <DEDUP_REMOVED lines=10> */
.L_x_6742:
[----:B------:R-:W-:-:S05]  /*9bf0*/  CS2R R30, SRZ ;  /* 0x00000000001e7805 */ /* 0x000fca000001ff00 */
[----:B------:R1:W-:Y:S01]  /*9c00*/  STG.E.128 desc[UR36][R4.64], R28 ;  /* 0x0000001c04007986 */ /* 0x0003e2000c101d24 */
[----:B------:R-:W-:Y:S05]  /*9c10*/  BRA `(.L_x_6722) ;  /* 0x00000004005c7947 */ /* 0x000fea0003800000 */
.L_x_6741:
[----:B------:R-:W-:-:S13]  /*9c20*/  ISETP.NE.AND P0, PT, R0, 0xf, PT ;  /* 0x0000000f0000780c */ /* 0x000fda0003f05270 */
[----:B------:R-:W-:Y:S05]  /*9c30*/  @!P0 BRA `(.L_x_6743) ;  /* 0x0000000400288947 */ /* 0x000fea0003800000 */
[----:B------:R-:W-:-:S13]  /*9c40*/  ISETP.NE.AND P0, PT, R0, 0x17, PT ;  /* 0x000000170000780c */ /* 0x000fda0003f05270 */
[----:B------:R-:W-:Y:S05]  /*9c50*/  @!P0 BRA `(.L_x_6744) ;  /* 0x0000000000b08947 */ /* 0x000fea0003800000 */
[----:B------:R-:W-:-:S13]  /*9c60*/  ISETP.NE.AND P0, PT, R0, 0x18, PT ;  /* 0x000000180000780c */ /* 0x000fda0003f05270 */
[----:B------:R-:W-:Y:S05]  /*9c70*/  @!P0 BRA `(.L_x_6745) ;  /* 0x0000000000448947 */ /* 0x000fea0003800000 */
.L_x_6721:
        /* <DEDUP_REMOVED lines=16> */
.L_x_6746:
[----:B------:R-:W-:Y:S05]  /*9d80*/  BRA `(.L_x_6722) ;  /* 0x0000000400007947 */ /* 0x000fea0003800000 */
.L_x_6745:
        /* <DEDUP_REMOVED lines=21> */
.L_x_6748:
[----:B------:R-:W-:Y:S05]  /*9ee0*/  BSYNC.RECONVERGENT B0 ;  /* 0x0000000000007941 */ /* 0x000fea0003800200 */
.L_x_6747:
[----:B------:R-:W-:-:S05]  /*9ef0*/  LOP3.LUT R3, R0, 0x80, R3, 0xf8, !PT ;  /* 0x0000008000037812 */ /* 0x000fca00078ef803 */
[----:B------:R3:W-:Y:S01]  /*9f00*/  STG.E.U8 desc[UR36][R4.64], R3 ;  /* 0x0000000304007986 */ /* 0x0007e2000c101124 */
[----:B------:R-:W-:Y:S05]  /*9f10*/  BRA `(.L_x_6722) ;  /* 0x00000000009c7947 */ /* 0x000fea0003800000 */
.L_x_6744:
        /* <DEDUP_REMOVED lines=20> */
.L_x_6750:
[----:B------:R-:W-:Y:S01]  /*a060*/  IMAD.MOV.U32 R0, RZ, RZ, 0x7f ;  /* 0x0000007fff007424 */ /* 0x000fe200078e00ff */
[----:B------:R-:W-:-:S04]  /*a070*/  ISETP.GT.U32.AND P0, PT, R3, 0x7f800000, PT ;  /* 0x7f8000000300780c */ /* 0x000fc80003f04070 */
[----:B------:R-:W-:-:S09]  /*a080*/  SEL R0, R0, 0x7c, P0 ;  /* 0x0000007c00007807 */ /* 0x000fd20000000000 */
.L_x_6751:
[----:B------:R-:W-:Y:S05]  /*a090*/  BSYNC.RECONVERGENT B0 ;  /* 0x0000000000007941 */ /* 0x000fea0003800200 */
.L_x_6749:
[----:B------:R-:W-:-:S04]  /*a0a0*/  SHF.R.U32.HI R3, RZ, 0x18, R7 ;  /* 0x00000018ff037819 */ /* 0x000fc80000011607 */
[----:B------:R-:W-:-:S05]  /*a0b0*/  LOP3.LUT R3, R0, 0x80, R3, 0xf8, !PT ;  /* 0x0000008000037812 */ /* 0x000fca00078ef803 */
[----:B------:R2:W-:Y:S01]  /*a0c0*/  STG.E.U8 desc[UR36][R4.64], R3 ;  /* 0x0000000304007986 */ /* 0x0005e2000c101124 */
[----:B------:R-:W-:Y:S05]  /*a0d0*/  BRA `(.L_x_6722) ;  /* 0x00000000002c7947 */ /* 0x000fea0003800000 */
.L_x_6743:
        /* <DEDUP_REMOVED lines=11> */
.L_x_6722:
[----:B------:R-:W-:-:S07]  /*a190*/  VIADD R23, R23, 0x80 ;  /* 0x0000008017177836 */ /* 0x000fce0000000000 */
.L_x_6679:
[----:B------:R-:W-:-:S13]  /*a1a0*/  ISETP.GE.AND P0, PT, R23, R19, PT ;  /* 0x000000131700720c */ /* 0x000fda0003f06270 */
[----:B------:R-:W-:Y:S05]  /*a1b0*/  @P0 BREAK.RELIABLE B6 ;  /* 0x0000000000060942 */ /* 0x000fea0003800100 */
[----:B------:R-:W-:Y:S05]  /*a1c0*/  @P0 BRA `(.L_x_6716) ;  /* 0x0000001000ec0947 */ /* 0x000fea0003800000 */
[----:B------:R-:W-:Y:S05]  /*a1d0*/  BSYNC.RELIABLE B6 ;  /* 0x0000000000067941 */ /* 0x000fea0003800100 */
.L_x_6678:
        /* <DEDUP_REMOVED lines=21> */
.L_x_6755:
[----:B------:R-:W0:Y:S02]  /*a330*/  F2I.S64.F64.TRUNC R24, R24 ;  /* 0x0000001800187311 */ /* 0x000e24000030d900 */
[----:B0-----:R-:W-:-:S05]  /*a340*/  IMAD.MOV.U32 R3, RZ, RZ, R24 ;  /* 0x000000ffff037224 */ /* 0x001fca00078e0018 */
[----:B------:R0:W-:Y:S01]  /*a350*/  STG.E.U8 desc[UR36][R4.64], R3 ;  /* 0x0000000304007986 */ /* 0x0001e2000c101124 */
[----:B------:R-:W-:Y:S05]  /*a360*/  BRA `(.L_x_6757) ;  /* 0x0000001000807947 */ /* 0x000fea0003800000 */
.L_x_6754:
        /* <DEDUP_REMOVED lines=9> */
.L_x_6759:
[----:B------:R-:W0:Y:S02]  /*a400*/  F2I.F64.TRUNC R25, R24 ;  /* 0x0000001800197311 */ /* 0x000e24000030d100 */
[----:B0-----:R0:W-:Y:S01]  /*a410*/  STG.E desc[UR36][R4.64], R25 ;  /* 0x0000001904007986 */ /* 0x0011e2000c101924 */
[----:B------:R-:W-:Y:S05]  /*a420*/  BRA `(.L_x_6757) ;  /* 0x0000001000507947 */ /* 0x000fea0003800000 */
.L_x_6758:
[----:B------:R-:W0:Y:S02]  /*a430*/  F2I.F64.TRUNC R25, R24 ;  /* 0x0000001800197311 */ /* 0x000e24000030d100 */
[----:B0-----:R0:W-:Y:S01]  /*a440*/  STG.E.U16 desc[UR36][R4.64], R25 ;  /* 0x0000001904007986 */ /* 0x0011e2000c101524 */
[----:B------:R-:W-:Y:S05]  /*a450*/  BRA `(.L_x_6757) ;  /* 0x0000001000447947 */ /* 0x000fea0003800000 */
.L_x_6753:
        /* <DEDUP_REMOVED lines=17> */
.L_x_6761:
        /* <DEDUP_REMOVED lines=12> */
.L_x_6760:
        /* <DEDUP_REMOVED lines=18> */
.L_x_6763:
        /* <DEDUP_REMOVED lines=13> */
.L_x_6762:
[----:B------:R0:W-:Y:S01]  /*a820*/  STG.E.64 desc[UR36][R4.64], R24 ;  /* 0x0000001804007986 */ /* 0x0001e2000c101b24 */
[----:B------:R-:W-:Y:S05]  /*a830*/  BRA `(.L_x_6757) ;  /* 0x0000000c004c7947 */ /* 0x000fea0003800000 */
.L_x_6752:
        /* <DEDUP_REMOVED lines=13> */
.L_x_6767:
        /* <DEDUP_REMOVED lines=26> */
.L_x_6770:
[----:B------:R-:W-:-:S04]  /*aab0*/  SHF.R.U32.HI R3, RZ, 0x18, R7 ;  /* 0x00000018ff037819 */ /* 0x000fc80000011607 */
[----:B------:R-:W-:-:S07]  /*aac0*/  LOP3.LUT R0, R0, 0x80, R3, 0xf8, !PT ;  /* 0x0000008000007812 */ /* 0x000fce00078ef803 */
.L_x_6769:
[----:B------:R-:W-:Y:S05]  /*aad0*/  BSYNC.RECONVERGENT B0 ;  /* 0x0000000000007941 */ /* 0x000fea0003800200 */
.L_x_6768:
[----:B------:R0:W-:Y:S01]  /*aae0*/  STG.E.U8 desc[UR36][R4.64], R0 ;  /* 0x0000000004007986 */ /* 0x0001e2000c101124 */
[----:B------:R-:W-:Y:S05]  /*aaf0*/  BRA `(.L_x_6757) ;  /* 0x00000008009c7947 */ /* 0x000fea0003800000 */
.L_x_6766:
        /* <DEDUP_REMOVED lines=26> */
.L_x_6773:
[----:B------:R-:W-:-:S04]  /*aca0*/  SHF.R.U32.HI R3, RZ, 0x18, R7 ;  /* 0x00000018ff037819 */ /* 0x000fc80000011607 */
[----:B------:R-:W-:-:S07]  /*acb0*/  LOP3.LUT R0, R0, 0x80, R3, 0xf8, !PT ;  /* 0x0000008000007812 */ /* 0x000fce00078ef803 */
.L_x_6772:
[----:B------:R-:W-:Y:S05]  /*acc0*/  BSYNC.RECONVERGENT B0 ;  /* 0x0000000000007941 */ /* 0x000fea0003800200 */
.L_x_6771:
[----:B------:R0:W-:Y:S01]  /*acd0*/  STG.E.U8 desc[UR36][R4.64], R0 ;  /* 0x0000000004007986 */ /* 0x0001e2000c101124 */
[----:B------:R-:W-:Y:S05]  /*ace0*/  BRA `(.L_x_6757) ;  /* 0x0000000800207947 */ /* 0x000fea0003800000 */
.L_x_6765:
        /* <DEDUP_REMOVED lines=30> */
.L_x_6775:
[----:B------:R-:W0:Y:S02]  /*aed0*/  F2I.U64.F64.TRUNC R24, R24 ;  /* 0x0000001800187311 */ /* 0x000e24000030d800 */
[----:B0-----:R0:W-:Y:S01]  /*aee0*/  STG.E.64 desc[UR36][R4.64], R24 ;  /* 0x0000001804007986 */ /* 0x0011e2000c101b24 */
[----:B------:R-:W-:Y:S05]  /*aef0*/  BRA `(.L_x_6757) ;  /* 0x00000004009c7947 */ /* 0x000fea0003800000 */
.L_x_6774:
[----:B------:R-:W0:Y:S02]  /*af00*/  F2I.U32.F64.TRUNC R25, R24 ;  /* 0x0000001800197311 */ /* 0x000e24000030d000 */
[----:B0-----:R0:W-:Y:S01]  /*af10*/  STG.E desc[UR36][R4.64], R25 ;  /* 0x0000001904007986 */ /* 0x0011e2000c101924 */
[----:B------:R-:W-:Y:S05]  /*af20*/  BRA `(.L_x_6757) ;  /* 0x0000000400907947 */ /* 0x000fea0003800000 */
.L_x_6764:
        /* <DEDUP_REMOVED lines=10> */
.L_x_6777:
[----:B------:R-:W-:-:S05]  /*afd0*/  CS2R R26, SRZ ;  /* 0x00000000001a7805 */ /* 0x000fca000001ff00 */
[----:B------:R4:W-:Y:S01]  /*afe0*/  STG.E.128 desc[UR36][R4.64], R24 ;  /* 0x0000001804007986 */ /* 0x0009e2000c101d24 */
[----:B------:R-:W-:Y:S05]  /*aff0*/  BRA `(.L_x_6757) ;  /* 0x00000004005c7947 */ /* 0x000fea0003800000 */
.L_x_6776:
[----:B------:R-:W-:-:S13]  /*b000*/  ISETP.NE.AND P0, PT, R0, 0xf, PT ;  /* 0x0000000f0000780c */ /* 0x000fda0003f05270 */
[----:B------:R-:W-:Y:S05]  /*b010*/  @!P0 BRA `(.L_x_6778) ;  /* 0x0000000400288947 */ /* 0x000fea0003800000 */
[----:B------:R-:W-:-:S13]  /*b020*/  ISETP.NE.AND P0, PT, R0, 0x17, PT ;  /* 0x000000170000780c */ /* 0x000fda0003f05270 */
[----:B------:R-:W-:Y:S05]  /*b030*/  @!P0 BRA `(.L_x_6779) ;  /* 0x0000000000b08947 */ /* 0x000fea0003800000 */
[----:B------:R-:W-:-:S13]  /*b040*/  ISETP.NE.AND P0, PT, R0, 0x18, PT ;  /* 0x000000180000780c */ /* 0x000fda0003f05270 */
[----:B------:R-:W-:Y:S05]  /*b050*/  @!P0 BRA `(.L_x_6780) ;  /* 0x0000000000448947 */ /* 0x000fea0003800000 */
.L_x_6756:
        /* <DEDUP_REMOVED lines=16> */
.L_x_6781:
[----:B------:R-:W-:Y:S05]  /*b160*/  BRA `(.L_x_6757) ;  /* 0x0000000400007947 */ /* 0x000fea0003800000 */
.L_x_6780:
        /* <DEDUP_REMOVED lines=21> */
.L_x_6783:
[----:B------:R-:W-:Y:S05]  /*b2c0*/  BSYNC.RECONVERGENT B0 ;  /* 0x0000000000007941 */ /* 0x000fea0003800200 */
.L_x_6782:
[----:B------:R-:W-:-:S05]  /*b2d0*/  LOP3.LUT R3, R0, 0x80, R3, 0xf8, !PT ;  /* 0x0000008000037812 */ /* 0x000fca00078ef803 */
[----:B------:R1:W-:Y:S01]  /*b2e0*/  STG.E.U8 desc[UR36][R4.64], R3 ;  /* 0x0000000304007986 */ /* 0x0003e2000c101124 */
[----:B------:R-:W-:Y:S05]  /*b2f0*/  BRA `(.L_x_6757) ;  /* 0x00000000009c7947 */ /* 0x000fea0003800000 */
.L_x_6779:
        /* <DEDUP_REMOVED lines=20> */
.L_x_6785:
[----:B------:R-:W-:Y:S01]  /*b440*/  IMAD.MOV.U32 R0, RZ, RZ, 0x7f ;  /* 0x0000007fff007424 */ /* 0x000fe200078e00ff */
[----:B------:R-:W-:-:S04]  /*b450*/  ISETP.GT.U32.AND P0, PT, R3, 0x7f800000, PT ;  /* 0x7f8000000300780c */ /* 0x000fc80003f04070 */
[----:B------:R-:W-:-:S09]  /*b460*/  SEL R0, R0, 0x7c, P0 ;  /* 0x0000007c00007807 */ /* 0x000fd20000000000 */
.L_x_6786:
[----:B------:R-:W-:Y:S05]  /*b470*/  BSYNC.RECONVERGENT B0 ;  /* 0x0000000000007941 */ /* 0x000fea0003800200 */
.L_x_6784:
[----:B------:R-:W-:-:S04]  /*b480*/  SHF.R.U32.HI R3, RZ, 0x18, R7 ;  /* 0x00000018ff037819 */ /* 0x000fc80000011607 */
[----:B------:R-:W-:-:S05]  /*b490*/  LOP3.LUT R3, R0, 0x80, R3, 0xf8, !PT ;  /* 0x0000008000037812 */ /* 0x000fca00078ef803 */
[----:B------:R0:W-:Y:S01]  /*b4a0*/  STG.E.U8 desc[UR36][R4.64], R3 ;  /* 0x0000000304007986 */ /* 0x0001e2000c101124 */
[----:B------:R-:W-:Y:S05]  /*b4b0*/  BRA `(.L_x_6757) ;  /* 0x00000000002c7947 */ /* 0x000fea0003800000 */
.L_x_6778:
        /* <DEDUP_REMOVED lines=11> */
.L_x_6757:
[----:B------:R-:W-:-:S07]  /*b570*/  VIADD R23, R23, 0x80 ;  /* 0x0000008017177836 */ /* 0x000fce0000000000 */
.L_x_6716:
[----:B------:R-:W-:Y:S05]  /*b580*/  BSYNC.RECONVERGENT B7 ;  /* 0x0000000000077941 */ /* 0x000fea0003800200 */
.L_x_6677:
        /* <DEDUP_REMOVED lines=20> */
[----:B0-----:R-:W-:Y:S01]  /*b6d0*/  STG.E.U8 desc[UR36][R4.64], R17 ;  /* 0x0000001104007986 */ /* 0x001fe2000c101124 */
[----:B------:R-:W-:Y:S05]  /*b6e0*/  EXIT ;  /* 0x000000000000794d */ /* 0x000fea0003800000 */
.L_x_6790:
[----:B------:R-:W0:Y:S02]  /*b6f0*/  F2I.S64.F64.TRUNC R16, R16 ;  /* 0x0000001000107311 */ /* 0x000e24000030d900 */
[----:B0-----:R-:W-:-:S05]  /*b700*/  IMAD.MOV.U32 R3, RZ, RZ, R16 ;  /* 0x000000ffff037224 */ /* 0x001fca00078e0010 */
[----:B------:R-:W-:Y:S01]  /*b710*/  STG.E.U8 desc[UR36][R4.64], R3 ;  /* 0x0000000304007986 */ /* 0x000fe2000c101124 */
[----:B------:R-:W-:Y:S05]  /*b720*/  EXIT ;  /* 0x000000000000794d */ /* 0x000fea0003800000 */
.L_x_6789:
[----:B------:R-:W-:-:S13]  /*b730*/  ISETP.NE.AND P0, PT, R0, 0x2, PT ;  /* 0x000000020000780c */ /* 0x000fda0003f05270 */
[----:B------:R-:W-:Y:S05]  /*b740*/  @!P0 BRA `(.L_x_6792) ;  /* 0x0000000000288947 */ /* 0x000fea0003800000 */
[----:B------:R-:W-:-:S13]  /*b750*/  ISETP.NE.AND P0, PT, R0, 0x3, PT ;  /* 0x000000030000780c */ /* 0x000fda0003f05270 */
[----:B------:R-:W-:Y:S05]  /*b760*/  @!P0 BRA `(.L_x_6793) ;  /* 0x0000000000148947 */ /* 0x000fea0003800000 */
[----:B------:R-:W-:-:S13]  /*b770*/  ISETP.NE.AND P0, PT, R0, 0x4, PT ;  /* 0x000000040000780c */ /* 0x000fda0003f05270 */
[----:B------:R-:W-:Y:S05]  /*b780*/  @P0 BRA `(.L_x_6791) ;  /* 0x0000000c00240947 */ /* 0x000fea0003800000 */
[----:B------:R-:W0:Y:S02]  /*b790*/  F2I.S64.F64.TRUNC R16, R16 ;  /* 0x0000001000107311 */ /* 0x000e24000030d900 */
[----:B0-----:R-:W-:Y:S01]  /*b7a0*/  STG.E.64 desc[UR36][R4.64], R16 ;  /* 0x0000001004007986 */ /* 0x001fe2000c101b24 */
[----:B------:R-:W-:Y:S05]  /*b7b0*/  EXIT ;  /* 0x000000000000794d */ /* 0x000fea0003800000 */
.L_x_6793:
[----:B------:R-:W0:Y:S02]  /*b7c0*/  F2I.F64.TRUNC R17, R16 ;  /* 0x0000001000117311 */ /* 0x000e24000030d100 */
[----:B0-----:R-:W-:Y:S01]  /*b7d0*/  STG.E desc[UR36][R4.64], R17 ;  /* 0x0000001104007986 */ /* 0x001fe2000c101924 */
[----:B------:R-:W-:Y:S05]  /*b7e0*/  EXIT ;  /* 0x000000000000794d */ /* 0x000fea0003800000 */
.L_x_6792:
[----:B------:R-:W0:Y:S02]  /*b7f0*/  F2I.F64.TRUNC R17, R16 ;  /* 0x0000001000117311 */ /* 0x000e24000030d100 */
[----:B0-----:R-:W-:Y:S01]  /*b800*/  STG.E.U16 desc[UR36][R4.64], R17 ;  /* 0x0000001104007986 */ /* 0x001fe2000c101524 */
[----:B------:R-:W-:Y:S05]  /*b810*/  EXIT ;  /* 0x000000000000794d */ /* 0x000fea0003800000 */
.L_x_6788:
        /* <DEDUP_REMOVED lines=17> */
.L_x_6795:
        /* <DEDUP_REMOVED lines=10> */
[----:B------:R-:W-:Y:S01]  /*b9d0*/  STG.E.U16 desc[UR36][R4.64], R0 ;  /* 0x0000000004007986 */ /* 0x000fe2000c101524 */
[----:B------:R-:W-:Y:S05]  /*b9e0*/  EXIT ;  /* 0x000000000000794d */ /* 0x000fea0003800000 */
.L_x_6794:
        /* <DEDUP_REMOVED lines=18> */
.L_x_6797:
        /* <DEDUP_REMOVED lines=11> */
[----:B------:R-:W-:Y:S01]  /*bbc0*/  STG.E desc[UR36][R4.64], R3 ;  /* 0x0000000304007986 */ /* 0x000fe2000c101924 */
[----:B------:R-:W-:Y:S05]  /*bbd0*/  EXIT ;  /* 0x000000000000794d */ /* 0x000fea0003800000 */
.L_x_6796:
[----:B------:R-:W-:Y:S01]  /*bbe0*/  STG.E.64 desc[UR36][R4.64], R16 ;  /* 0x0000001004007986 */ /* 0x000fe2000c101b24 */
[----:B------:R-:W-:Y:S05]  /*bbf0*/  EXIT ;  /* 0x000000000000794d */ /* 0x000fea0003800000 */
.L_x_6787:
        /* <DEDUP_REMOVED lines=11> */
[----:B0-----:R-:W-:Y:S01]  /*bcb0*/  STG.E.U16 desc[UR36][R4.64], R17 ;  /* 0x0000001104007986 */ /* 0x001fe2000c101524 */
[----:B------:R-:W-:Y:S05]  /*bcc0*/  EXIT ;  /* 0x000000000000794d */ /* 0x000fea0003800000 */
.L_x_6801:
        /* <DEDUP_REMOVED lines=25> */
.L_x_6804:
[----:B------:R-:W-:-:S04]  /*be60*/  SHF.R.U32.HI R3, RZ, 0x18, R7 ;  /* 0x00000018ff037819 */ /* 0x000fc80000011607 */
[----:B------:R-:W-:-:S04]  /*be70*/  LOP3.LUT R0, R0, 0x80, R3, 0xf8, !PT ;  /* 0x0000008000007812 */ /* 0x000fc800078ef803 */
[----:B------:R-:W-:-:S07]  /*be80*/  PRMT R2, R0, 0x7610, R2 ;  /* 0x0000761000027816 */ /* 0x000fce0000000002 */
.L_x_6803:
[----:B------:R-:W-:Y:S05]  /*be90*/  BSYNC.RECONVERGENT B0 ;  /* 0x0000000000007941 */ /* 0x000fea0003800200 */
.L_x_6802:
[----:B------:R-:W-:Y:S01]  /*bea0*/  STG.E.U8 desc[UR36][R4.64], R2 ;  /* 0x0000000204007986 */ /* 0x000fe2000c101124 */
[----:B------:R-:W-:Y:S05]  /*beb0*/  EXIT ;  /* 0x000000000000794d */ /* 0x000fea0003800000 */
.L_x_6800:
        /* <DEDUP_REMOVED lines=25> */
.L_x_6807:
[----:B------:R-:W-:-:S04]  /*c050*/  SHF.R.U32.HI R3, RZ, 0x18, R7 ;  /* 0x00000018ff037819 */ /* 0x000fc80000011607 */
[----:B------:R-:W-:-:S04]  /*c060*/  LOP3.LUT R0, R0, 0x80, R3, 0xf8, !PT ;  /* 0x0000008000007812 */ /* 0x000fc800078ef803 */
[----:B------:R-:W-:-:S07]  /*c070*/  PRMT R2, R0, 0x7610, R2 ;  /* 0x0000761000027816 */ /* 0x000fce0000000002 */
.L_x_6806:
[----:B------:R-:W-:Y:S05]  /*c080*/  BSYNC.RECONVERGENT B0 ;  /* 0x0000000000007941 */ /* 0x000fea0003800200 */
.L_x_6805:
[----:B------:R-:W-:Y:S01]  /*c090*/  STG.E.U8 desc[UR36][R4.64], R2 ;  /* 0x0000000204007986 */ /* 0x000fe2000c101124 */
[----:B------:R-:W-:Y:S05]  /*c0a0*/  EXIT ;  /* 0x000000000000794d */ /* 0x000fea0003800000 */
.L_x_6799:
        /* <DEDUP_REMOVED lines=30> */
.L_x_6809:
[----:B------:R-:W0:Y:S02]  /*c290*/  F2I.U64.F64.TRUNC R16, R16 ;  /* 0x0000001000107311 */ /* 0x000e24000030d800 */
[----:B0-----:R-:W-:Y:S01]  /*c2a0*/  STG.E.64 desc[UR36][R4.64], R16 ;  /* 0x0000001004007986 */ /* 0x001fe2000c101b24 */
[----:B------:R-:W-:Y:S05]  /*c2b0*/  EXIT ;  /* 0x000000000000794d */ /* 0x000fea0003800000 */
.L_x_6808:
[----:B------:R-:W0:Y:S02]  /*c2c0*/  F2I.U32.F64.TRUNC R17, R16 ;  /* 0x0000001000117311 */ /* 0x000e24000030d000 */
[----:B0-----:R-:W-:Y:S01]  /*c2d0*/  STG.E desc[UR36][R4.64], R17 ;  /* 0x0000001104007986 */ /* 0x001fe2000c101924 */
[----:B------:R-:W-:Y:S05]  /*c2e0*/  EXIT ;  /* 0x000000000000794d */ /* 0x000fea0003800000 */
.L_x_6798:
        /* <DEDUP_REMOVED lines=8> */
[----:B------:R-:W-:Y:S01]  /*c370*/  STG.E.U8 desc[UR36][R4.64], R3 ;  /* 0x0000000304007986 */ /* 0x000fe2000c101124 */
[----:B------:R-:W-:Y:S05]  /*c380*/  EXIT ;  /* 0x000000000000794d */ /* 0x000fea0003800000 */
.L_x_6811:
[----:B------:R-:W-:-:S05]  /*c390*/  CS2R R18, SRZ ;  /* 0x0000000000127805 */ /* 0x000fca000001ff00 */
[----:B------:R-:W-:Y:S01]  /*c3a0*/  STG.E.128 desc[UR36][R4.64], R16 ;  /* 0x0000001004007986 */ /* 0x000fe2000c101d24 */
[----:B------:R-:W-:Y:S05]  /*c3b0*/  EXIT ;  /* 0x000000000000794d */ /* 0x000fea0003800000 */
.L_x_6810:
[----:B------:R-:W-:-:S13]  /*c3c0*/  ISETP.NE.AND P0, PT, R0, 0xf, PT ;  /* 0x0000000f0000780c */ /* 0x000fda0003f05270 */
[----:B------:R-:W-:Y:S05]  /*c3d0*/  @!P0 BRA `(.L_x_6812) ;  /* 0x0000000400288947 */ /* 0x000fea0003800000 */
[----:B------:R-:W-:-:S13]  /*c3e0*/  ISETP.NE.AND P0, PT, R0, 0x17, PT ;  /* 0x000000170000780c */ /* 0x000fda0003f05270 */
[----:B------:R-:W-:Y:S05]  /*c3f0*/  @!P0 BRA `(.L_x_6813) ;  /* 0x0000000000b08947 */ /* 0x000fea0003800000 */
[----:B------:R-:W-:-:S13]  /*c400*/  ISETP.NE.AND P0, PT, R0, 0x18, PT ;  /* 0x000000180000780c */ /* 0x000fda0003f05270 */
[----:B------:R-:W-:Y:S05]  /*c410*/  @!P0 BRA `(.L_x_6814) ;  /* 0x0000000000448947 */ /* 0x000fea0003800000 */
.L_x_6791:
        /* <DEDUP_REMOVED lines=16> */
.L_x_6815:
[----:B------:R-:W-:Y:S05]  /*c520*/  EXIT ;  /* 0x000000000000794d */ /* 0x000fea0003800000 */
.L_x_6814:
        /* <DEDUP_REMOVED lines=21> */
.L_x_6817:
[----:B------:R-:W-:Y:S05]  /*c680*/  BSYNC.RECONVERGENT B0 ;  /* 0x0000000000007941 */ /* 0x000fea0003800200 */
.L_x_6816:
[----:B------:R-:W-:-:S05]  /*c690*/  LOP3.LUT R3, R0, 0x80, R3, 0xf8, !PT ;  /* 0x0000008000037812 */ /* 0x000fca00078ef803 */
[----:B------:R-:W-:Y:S01]  /*c6a0*/  STG.E.U8 desc[UR36][R4.64], R3 ;  /* 0x0000000304007986 */ /* 0x000fe2000c101124 */
[----:B------:R-:W-:Y:S05]  /*c6b0*/  EXIT ;  /* 0x000000000000794d */ /* 0x000fea0003800000 */
.L_x_6813:
        /* <DEDUP_REMOVED lines=20> */
.L_x_6819:
[----:B------:R-:W-:Y:S01]  /*c800*/  IMAD.MOV.U32 R0, RZ, RZ, 0x7f ;  /* 0x0000007fff007424 */ /* 0x000fe200078e00ff */
[----:B------:R-:W-:-:S04]  /*c810*/  ISETP.GT.U32.AND P0, PT, R2, 0x7f800000, PT ;  /* 0x7f8000000200780c */ /* 0x000fc80003f04070 */
[----:B------:R-:W-:-:S09]  /*c820*/  SEL R0, R0, 0x7c, P0 ;  /* 0x0000007c00007807 */ /* 0x000fd20000000000 */
.L_x_6820:
[----:B------:R-:W-:Y:S05]  /*c830*/  BSYNC.RECONVERGENT B0 ;  /* 0x0000000000007941 */ /* 0x000fea0003800200 */
.L_x_6818:
[----:B------:R-:W-:-:S04]  /*c840*/  SHF.R.U32.HI R3, RZ, 0x18, R3 ;  /* 0x00000018ff037819 */ /* 0x000fc80000011603 */
[----:B------:R-:W-:-:S05]  /*c850*/  LOP3.LUT R3, R0, 0x80, R3, 0xf8, !PT ;  /* 0x0000008000037812 */ /* 0x000fca00078ef803 */
[----:B------:R-:W-:Y:S01]  /*c860*/  STG.E.U8 desc[UR36][R4.64], R3 ;  /* 0x0000000304007986 */ /* 0x000fe2000c101124 */
[----:B------:R-:W-:Y:S05]  /*c870*/  EXIT ;  /* 0x000000000000794d */ /* 0x000fea0003800000 */
.L_x_6812:
        /* <DEDUP_REMOVED lines=10> */
[----:B------:R-:W-:Y:S01]  /*c920*/  STG.E.U16 desc[UR36][R4.64], R0 ;  /* 0x0000000004007986 */ /* 0x000fe2000c101524 */
[----:B------:R-:W-:Y:S05]  /*c930*/  EXIT ;  /* 0x000000000000794d */ /* 0x000fea0003800000 */
.L_x_6821:
        /* <DEDUP_REMOVED lines=12> */
.L_x_8044:


//--------------------- .text._ZN2at6native18elementwise_kernelILi128ELi2EZNS0_22gpu_kernel_impl_nocastINS0_13BinaryFunctorIdddZZZNS0_20copysign_kernel_cudaERNS_18TensorIteratorBaseEENKUlvE_clEvENKUlvE_clEvEUlddE_EEEEvS5_RKT_EUliE_EEviT1_ --------------------------
	.section	.text._ZN2at6native18elementwise_kernelILi128ELi2EZNS0_22gpu_kernel_impl_nocastINS0_13BinaryFunctorIdddZZZNS0_20copysign_kernel_cudaERNS_18TensorIteratorBaseEENKUlvE_clEvENKUlvE_clEvEUlddE_EEEEvS5_RKT_EUliE_EEviT1_,"ax",@progbits
	.align	128
        .global         _ZN2at6native18elementwise_kernelILi128ELi2EZNS0_22gpu_kernel_impl_nocastINS0_13BinaryFunctorIdddZZZNS0_20copysign_kernel_cudaERNS_18TensorIteratorBaseEENKUlvE_clEvENKUlvE_clEvEUlddE_EEEEvS5_RKT_EUliE_EEviT1_
        .type           _ZN2at6native18elementwise_kernelILi128ELi2EZNS0_22gpu_kernel_impl_nocastINS0_13BinaryFunctorIdddZZZNS0_20copysign_kernel_cudaERNS_18TensorIteratorBaseEENKUlvE_clEvENKUlvE_clEvEUlddE_EEEEvS5_RKT_EUliE_EEviT1_,@function
        .size           _ZN2at6native18elementwise_kernelILi128ELi2EZNS0_22gpu_kernel_impl_nocastINS0_13BinaryFunctorIdddZZZNS0_20copysign_kernel_cudaERNS_18TensorIteratorBaseEENKUlvE_clEvENKUlvE_clEvEUlddE_EEEEvS5_RKT_EUliE_EEviT1_,(.L_x_8045 - _ZN2at6native18elementwise_kernelILi128ELi2EZNS0_22gpu_kernel_impl_nocastINS0_13BinaryFunctorIdddZZZNS0_20copysign_kernel_cudaERNS_18TensorIteratorBaseEENKUlvE_clEvENKUlvE_clEvEUlddE_EEEEvS5_RKT_EUliE_EEviT1_)
        .other          _ZN2at6native18elementwise_kernelILi128ELi2EZNS0_22gpu_kernel_impl_nocastINS0_13BinaryFunctorIdddZZZNS0_20copysign_kernel_cudaERNS_18TensorIteratorBaseEENKUlvE_clEvENKUlvE_clEvEUlddE_EEEEvS5_RKT_EUliE_EEviT1_,@"STO_CUDA_ENTRY STV_DEFAULT"
_ZN2at6native18elementwise_kernelILi128ELi2EZNS0_22gpu_kernel_impl_nocastINS0_13BinaryFunctorIdddZZZNS0_20copysign_kernel_cudaERNS_18TensorIteratorBaseEENKUlvE_clEvENKUlvE_clEvEUlddE_EEEEvS5_RKT_EUliE_EEviT1_:
.text._ZN2at6native18elementwise_kernelILi128ELi2EZNS0_22gpu_kernel_impl_nocastINS0_13BinaryFunctorIdddZZZNS0_20copysign_kernel_cudaERNS_18TensorIteratorBaseEENKUlvE_clEvENKUlvE_clEvEUlddE_EEEEvS5_RKT_EUliE_EEviT1_:
        /* <DEDUP_REMOVED lines=16> */
[----:B-1----:R-:W2:Y:S03]  /*0100*/  LDG.E.64 R4, desc[UR6][R4.64] ;  /* 0x0000000604047981 */ /* 0x002ea6000c1e1b00 */
[----:B------:R-:W0:Y:S01]  /*0110*/  LDC.64 R10, c[0x0][0x5e8] ;  /* 0x00017a00ff0a7b82 */ /* 0x000e220000000a00 */
[----:B------:R-:W-:-:S02]  /*0120*/  IADD3 R3, PT, PT, R3, 0x80, RZ ;  /* 0x0000008003037810 */ /* 0x000fc40007ffe0ff */
[----:B--2---:R-:W-:Y:S02]  /*0130*/  LOP3.LUT R9, R5, 0x80000000, R7, 0xb8, !PT ;  /* 0x8000000005097812 */ /* 0x004fe400078eb807 */
[----:B------:R-:W-:-:S05]  /*0140*/  MOV R8, R4 ;  /* 0x0000000400087202 */ /* 0x000fca0000000f00 */
[----:B0-----:R0:W-:Y:S02]  /*0150*/  STG.E.64 desc[UR6][R10.64], R8 ;  /* 0x000000080a007986 */ /* 0x0011e4000c101b06 */
.L_x_6824:
[----:B------:R-:W-:Y:S05]  /*0160*/  BSYNC.RECONVERGENT B0 ;  /* 0x0000000000007941 */ /* 0x000fea0003800200 */
.L_x_6823:
[----:B------:R-:W-:-:S13]  /*0170*/  ISETP.GE.AND P0, PT, R3, UR4, PT ;  /* 0x0000000403007c0c */ /* 0x000fda000bf06270 */
[----:B------:R-:W-:Y:S05]  /*0180*/  @P0 EXIT ;  /* 0x000000000000094d */ /* 0x000fea0003800000 */
[----:B------:R-:W1:Y:S08]  /*0190*/  LDC.64 R6, c[0x0][0x5f8] ;  /* 0x00017e00ff067b82 */ /* 0x000e700000000a00 */
[----:B------:R-:W2:Y:S01]  /*01a0*/  LDC.64 R4, c[0x0][0x5f0] ;  /* 0x00017c00ff047b82 */ /* 0x000ea20000000a00 */
[----:B-1----:R-:W3:Y:S04]  /*01b0*/  LDG.E R7, desc[UR6][R6.64+0x4] ;  /* 0x0000040606077981 */ /* 0x002ee8000c1e1900 */
[----:B--2---:R-:W3:Y:S03]  /*01c0*/  LDG.E.64 R2, desc[UR6][R4.64] ;  /* 0x0000000604027981 */ /* 0x004ee6000c1e1b00 */
[----:B0-----:R-:W0:Y:S01]  /*01d0*/  LDC.64 R8, c[0x0][0x5e8] ;  /* 0x00017a00ff087b82 */ /* 0x001e220000000a00 */
[----:B---3--:R-:W-:-:S05]  /*01e0*/  LOP3.LUT R3, R3, 0x80000000, R7, 0xb8, !PT ;  /* 0x8000000003037812 */ /* 0x008fca00078eb807 */
[----:B0-----:R-:W-:Y:S01]  /*01f0*/  STG.E.64 desc[UR6][R8.64], R2 ;  /* 0x0000000208007986 */ /* 0x001fe2000c101b06 */
[----:B------:R-:W-:Y:S05]  /*0200*/  EXIT ;  /* 0x000000000000794d */ /* 0x000fea0003800000 */
.L_x_6822:
        /* <DEDUP_REMOVED lines=355> */
.L_x_6827:
[----:B------:R-:W0:Y:S02]  /*1840*/  LDCU.128 UR8, c[0x0][0x5f0] ;  /* 0x0000be00ff0877ac */ /* 0x000e240008000c00 */
[----:B0-----:R-:W-:Y:S02]  /*1850*/  IADD3 R10, P1, PT, R6, UR10, RZ ;  /* 0x0000000a060a7c10 */ /* 0x001fe4000ff3e0ff */
[----:B------:R-:W-:Y:S02]  /*1860*/  IADD3 R8, P0, PT, R4, UR8, RZ ;  /* 0x0000000804087c10 */ /* 0x000fe4000ff1e0ff */
[----:B------:R-:W-:Y:S02]  /*1870*/  IADD3.X R11, PT, PT, RZ, UR11, RZ, P1, !PT ;  /* 0x0000000bff0b7c10 */ /* 0x000fe40008ffe4ff */
[----:B------:R-:W-:Y:S01]  /*1880*/  IADD3.X R9, PT, PT, RZ, UR9, RZ, P0, !PT ;  /* 0x00000009ff097c10 */ /* 0x000fe200087fe4ff */
[----:B------:R-:W0:Y:S03]  /*1890*/  LDCU.64 UR8, c[0x0][0x5e8] ;  /* 0x0000bd00ff0877ac */ /* 0x000e260008000a00 */
[----:B------:R-:W2:Y:S04]  /*18a0*/  LDG.E R11, desc[UR6][R10.64+0x4] ;  /* 0x000004060a0b7981 */ /* 0x000ea8000c1e1900 */
[----:B------:R-:W2:Y:S01]  /*18b0*/  LDG.E.64 R6, desc[UR6][R8.64] ;  /* 0x0000000608067981 */ /* 0x000ea2000c1e1b00 */
[----:B------:R-:W-:-:S02]  /*18c0*/  IADD3 R3, PT, PT, R3, 0x80, RZ ;  /* 0x0000008003037810 */ /* 0x000fc40007ffe0ff */
[----:B0-----:R-:W-:-:S04]  /*18d0*/  IADD3 R4, P0, PT, R5, UR8, RZ ;  /* 0x0000000805047c10 */ /* 0x001fc8000ff1e0ff */
[----:B------:R-:W-:Y:S02]  /*18e0*/  IADD3.X R5, PT, PT, RZ, UR9, RZ, P0, !PT ;  /* 0x00000009ff057c10 */ /* 0x000fe400087fe4ff */
[----:B--2---:R-:W-:-:S05]  /*18f0*/  LOP3.LUT R7, R7, 0x80000000, R11, 0xb8, !PT ;  /* 0x8000000007077812 */ /* 0x004fca00078eb80b */
[----:B------:R0:W-:Y:S02]  /*1900*/  STG.E.64 desc[UR6][R4.64], R6 ;  /* 0x0000000604007986 */ /* 0x0001e4000c101b06 */
.L_x_6826:
[----:B------:R-:W-:Y:S05]  /*1910*/  BSYNC.RECONVERGENT B0 ;  /* 0x0000000000007941 */ /* 0x000fea0003800200 */
.L_x_6825:
        /* <DEDUP_REMOVED lines=350> */
.L_x_6828:
[----:B------:R-:W0:Y:S01]  /*2f00*/  LDCU.128 UR8, c[0x0][0x5f0] ;  /* 0x0000be00ff0877ac */ /* 0x000e220008000c00 */
[----:B------:R-:W1:Y:S01]  /*2f10*/  LDCU.64 UR4, c[0x0][0x5e8] ;  /* 0x0000bd00ff0477ac */ /* 0x000e620008000a00 */
[----:B0-----:R-:W-:Y:S02]  /*2f20*/  IADD3 R8, P1, PT, R4, UR10, RZ ;  /* 0x0000000a04087c10 */ /* 0x001fe4000ff3e0ff */
[----:B------:R-:W-:Y:S02]  /*2f30*/  IADD3 R6, P0, PT, R2, UR8, RZ ;  /* 0x0000000802067c10 */ /* 0x000fe4000ff1e0ff */
[----:B------:R-:W-:Y:S02]  /*2f40*/  IADD3.X R9, PT, PT, RZ, UR11, RZ, P1, !PT ;  /* 0x0000000bff097c10 */ /* 0x000fe40008ffe4ff */
[----:B------:R-:W-:-:S04]  /*2f50*/  IADD3.X R7, PT, PT, RZ, UR9, RZ, P0, !PT ;  /* 0x00000009ff077c10 */ /* 0x000fc800087fe4ff */
[----:B------:R-:W2:Y:S04]  /*2f60*/  LDG.E R9, desc[UR6][R8.64+0x4] ;  /* 0x0000040608097981 */ /* 0x000ea8000c1e1900 */
[----:B------:R-:W2:Y:S01]  /*2f70*/  LDG.E.64 R4, desc[UR6][R6.64] ;  /* 0x0000000606047981 */ /* 0x000ea2000c1e1b00 */
[----:B-1----:R-:W-:-:S04]  /*2f80*/  IADD3 R2, P0, PT, R3, UR4, RZ ;  /* 0x0000000403027c10 */ /* 0x002fc8000ff1e0ff */
[----:B------:R-:W-:Y:S02]  /*2f90*/  IADD3.X R3, PT, PT, RZ, UR5, RZ, P0, !PT ;  /* 0x00000005ff037c10 */ /* 0x000fe400087fe4ff */
[----:B--2---:R-:W-:-:S05]  /*2fa0*/  LOP3.LUT R5, R5, 0x80000000, R9, 0xb8, !PT ;  /* 0x8000000005057812 */ /* 0x004fca00078eb809 */
[----:B------:R-:W-:Y:S01]  /*2fb0*/  STG.E.64 desc[UR6][R2.64], R4 ;  /* 0x0000000402007986 */ /* 0x000fe2000c101b06 */
[----:B------:R-:W-:Y:S05]  /*2fc0*/  EXIT ;  /* 0x000000000000794d */ /* 0x000fea0003800000 */
.L_x_6829:
        /* <DEDUP_REMOVED lines=11> */
.L_x_8045:


//--------------------- .text._ZN2at6native27unrolled_elementwise_kernelINS0_13BinaryFunctorIdddZZZNS0_20copysign_kernel_cudaERNS_18TensorIteratorBaseEENKUlvE_clEvENKUlvE_clEvEUlddE_EESt5arrayIPcLm3EELi4E23TrivialOffsetCalculatorILi2EjESC_ILi1EjENS0_6memory15LoadWithoutCastENSF_16StoreWithoutCastEEEviT_T0_T2_T3_T4_T5_ --------------------------
	.section	.text._ZN2at6native27unrolled_elementwise_kernelINS0_13BinaryFunctorIdddZZZNS0_20copysign_kernel_cudaERNS_18TensorIteratorBaseEENKUlvE_clEvENKUlvE_clEvEUlddE_EESt5arrayIPcLm3EELi4E23TrivialOffsetCalculatorILi2EjESC_ILi1EjENS0_6memory15LoadWithoutCastENSF_16StoreWithoutCastEEEviT_T0_T2_T3_T4_T5_,"ax",@progbits
	.align	128
        .global         _ZN2at6native27unrolled_elementwise_kernelINS0_13BinaryFunctorIdddZZZNS0_20copysign_kernel_cudaERNS_18TensorIteratorBaseEENKUlvE_clEvENKUlvE_clEvEUlddE_EESt5arrayIPcLm3EELi4E23TrivialOffsetCalculatorILi2EjESC_ILi1EjENS0_6memory15LoadWithoutCastENSF_16StoreWithoutCastEEEviT_T0_T2_T3_T4_T5_
        .type           _ZN2at6native27unrolled_elementwise_kernelINS0_13BinaryFunctorIdddZZZNS0_20copysign_kernel_cudaERNS_18TensorIteratorBaseEENKUlvE_clEvENKUlvE_clEvEUlddE_EESt5arrayIPcLm3EELi4E23TrivialOffsetCalculatorILi2EjESC_ILi1EjENS0_6memory15LoadWithoutCastENSF_16StoreWithoutCastEEEviT_T0_T2_T3_T4_T5_,@function
        .size           _ZN2at6native27unrolled_elementwise_kernelINS0_13BinaryFunctorIdddZZZNS0_20copysign_kernel_cudaERNS_18TensorIteratorBaseEENKUlvE_clEvENKUlvE_clEvEUlddE_EESt5arrayIPcLm3EELi4E23TrivialOffsetCalculatorILi2EjESC_ILi1EjENS0_6memory15LoadWithoutCastENSF_16StoreWithoutCastEEEviT_T0_T2_T3_T4_T5_,(.L_x_8046 - _ZN2at6native27unrolled_elementwise_kernelINS0_13BinaryFunctorIdddZZZNS0_20copysign_kernel_cudaERNS_18TensorIteratorBaseEENKUlvE_clEvENKUlvE_clEvEUlddE_EESt5arrayIPcLm3EELi4E23TrivialOffsetCalculatorILi2EjESC_ILi1EjENS0_6memory15LoadWithoutCastENSF_16StoreWithoutCastEEEviT_T0_T2_T3_T4_T5_)
        .other          _ZN2at6native27unrolled_elementwise_kernelINS0_13BinaryFunctorIdddZZZNS0_20copysign_kernel_cudaERNS_18TensorIteratorBaseEENKUlvE_clEvENKUlvE_clEvEUlddE_EESt5arrayIPcLm3EELi4E23TrivialOffsetCalculatorILi2EjESC_ILi1EjENS0_6memory15LoadWithoutCastENSF_16StoreWithoutCastEEEviT_T0_T2_T3_T4_T5_,@"STO_CUDA_ENTRY STV_DEFAULT"
_ZN2at6native27unrolled_elementwise_kernelINS0_13BinaryFunctorIdddZZZNS0_20copysign_kernel_cudaERNS_18TensorIteratorBaseEENKUlvE_clEvENKUlvE_clEvEUlddE_EESt5arrayIPcLm3EELi4E23TrivialOffsetCalculatorILi2EjESC_ILi1EjENS0_6memory15LoadWithoutCastENSF_16StoreWithoutCastEEEviT_T0_T2_T3_T4_T5_:
.text._ZN2at6native27unrolled_elementwise_kernelINS0_13BinaryFunctorIdddZZZNS0_20copysign_kernel_cudaERNS_18TensorIteratorBaseEENKUlvE_clEvENKUlvE_clEvEUlddE_EESt5arrayIPcLm3EELi4E23TrivialOffsetCalculatorILi2EjESC_ILi1EjENS0_6memory15LoadWithoutCastENSF_16StoreWithoutCastEEEviT_T0_T2_T3_T4_T5_:
[----:B------:R-:W-:Y:S01]  /*0000*/  LDC R1, c[0x0][0x37c] ;  /* 0x0000df00ff017b82 */ /* 0x000fe20000000800 */
[----:B------:R-:W0:Y:S07]  /*0010*/  S2R R21, SR_CTAID.X ;  /* 0x0000000000157919 */ /* 0x000e2e0000002500 */
[----:B------:R-:W0:Y:S01]  /*0020*/  LDC R2, c[0x0][0x380] ;  /* 0x0000e000ff027b82 */ /* 0x000e220000000800 */
[----:B------:R-:W1:Y:S01]  /*0030*/  LDCU.64 UR4, c[0x0][0x358] ;  /* 0x00006b00ff0477ac */ /* 0x000e620008000a00 */
[----:B------:R-:W-:Y:S01]  /*0040*/  IMAD.MOV.U32 R27, RZ, RZ, RZ ;  /* 0x000000ffff1b7224 */ /* 0x000fe200078e00ff */
        /* <DEDUP_REMOVED lines=9> */
[----:B------:R-:W0:Y:S01]  /*00e0*/  LDC.64 R4, c[0x0][0x390] ;  /* 0x0000e400ff047b82 */ /* 0x000e220000000a00 */
[----:B------:R-:W-:Y:S01]  /*00f0*/  @!P0 VIADD R0, R20, 0x80 ;  /* 0x0000008014008836 */ /* 0x000fe20000000000 */
[----:B------:R-:W-:-:S04]  /*0100*/  @!P0 LEA R18, R21, R20, 0x9 ;  /* 0x0000001415128211 */ /* 0x000fc800078e48ff */
[-C--:B------:R-:W-:Y:S01]  /*0110*/  ISETP.GE.AND P1, PT, R0, R23.reuse, PT ;  /* 0x000000170000720c */ /* 0x080fe20003f26270 */
[----:B---3--:R-:W-:Y:S01]  /*0120*/  @!P0 IMAD.WIDE.U32 R28, R18, 0x8, R10 ;  /* 0x00000008121c8825 */ /* 0x008fe200078e000a */
[----:B------:R-:W3:Y:S08]  /*0130*/  LDC.64 R6, c[0x0][0x390] ;  /* 0x0000e400ff067b82 */ /* 0x000ef00000000a00 */
[----:B------:R-:W3:Y:S03]  /*0140*/  LDC.64 R8, c[0x0][0x398] ;  /* 0x0000e600ff087b82 */ /* 0x000ee60000000a00 */
[----:B------:R-:W-:Y:S01]  /*0150*/  @!P1 LEA R19, R21, R0, 0x9 ;  /* 0x0000000015139211 */ /* 0x000fe200078e48ff */
[----:B------:R-:W-:Y:S01]  /*0160*/  @!P1 VIADD R0, R0, 0x80 ;  /* 0x0000008000009836 */ /* 0x000fe20000000000 */
[----:B-1----:R3:W3:Y:S04]  /*0170*/  @!P0 LDG.E R27, desc[UR4][R28.64+0x4] ;  /* 0x000004041c1b8981 */ /* 0x0026e8000c1e1900 */
[----:B------:R-:W-:-:S13]  /*0180*/  ISETP.GE.AND P3, PT, R0, R23, PT ;  /* 0x000000170000720c */ /* 0x000fda0003f66270 */
[----:B------:R-:W-:Y:S01]  /*0190*/  @!P3 IMAD R25, R21, 0x200, R0 ;  /* 0x000002001519b824 */ /* 0x000fe200078e0200 */
[----:B------:R-:W-:-:S04]  /*01a0*/  @!P3 IADD3 R0, PT, PT, R0, 0x80, RZ ;  /* 0x000000800000b810 */ /* 0x000fc80007ffe0ff */
[----:B------:R-:W-:Y:S01]  /*01b0*/  ISETP.GE.AND P2, PT, R0, R23, PT ;  /* 0x000000170000720c */ /* 0x000fe20003f46270 */
[----:B----4-:R-:W-:Y:S01]  /*01c0*/  @!P0 IMAD.WIDE.U32 R10, R18, 0x8, R12 ;  /* 0x00000008120a8825 */ /* 0x010fe200078e000c */
[----:B------:R-:W-:-:S03]  /*01d0*/  CS2R R12, SRZ ;  /* 0x00000000000c7805 */ /* 0x000fc6000001ff00 */
[----:B------:R-:W-:Y:S02]  /*01e0*/  HFMA2 R22, -RZ, RZ, 0, 0 ;  /* 0x00000000ff167431 */ /* 0x000fe400000001ff */
[----:B--2---:R-:W-:Y:S01]  /*01f0*/  @!P3 IMAD.WIDE.U32 R2, R25, 0x8, R2 ;  /* 0x000000081902b825 */ /* 0x004fe200078e0002 */
[----:B------:R1:W2:Y:S03]  /*0200*/  @!P0 LDG.E.64 R12, desc[UR4][R10.64] ;  /* 0x000000040a0c8981 */ /* 0x0002a6000c1e1b00 */
[----:B-----5:R-:W-:-:S04]  /*0210*/  @!P1 IMAD.WIDE.U32 R14, R19, 0x8, R14 ;  /* 0x00000008130e9825 */ /* 0x020fc800078e000e */
[----:B------:R-:W-:Y:S01]  /*0220*/  @!P2 IMAD R0, R21, 0x200, R0 ;  /* 0x000002001500a824 */ /* 0x000fe200078e0200 */
[----:B------:R-:W4:Y:S01]  /*0230*/  @!P1 LDG.E R22, desc[UR4][R14.64+0x4] ;  /* 0x000004040e169981 */ /* 0x000f22000c1e1900 */
[----:B0-----:R-:W-:Y:S01]  /*0240*/  @!P1 IMAD.WIDE.U32 R16, R19, 0x8, R16 ;  /* 0x0000000813109825 */ /* 0x001fe200078e0010 */
[----:B------:R-:W-:-:S03]  /*0250*/  CS2R R18, SRZ ;  /* 0x0000000000127805 */ /* 0x000fc6000001ff00 */
[----:B------:R-:W-:Y:S01]  /*0260*/  @!P3 IMAD.WIDE.U32 R24, R25, 0x8, R4 ;  /* 0x000000081918b825 */ /* 0x000fe200078e0004 */
[----:B------:R-:W-:Y:S02]  /*0270*/  CS2R R4, SRZ ;  /* 0x0000000000047805 */ /* 0x000fe4000001ff00 */
[----:B------:R-:W4:Y:S01]  /*0280*/  @!P1 LDG.E.64 R18, desc[UR4][R16.64] ;  /* 0x0000000410129981 */ /* 0x000f22000c1e1b00 */
[----:B---3--:R-:W-:Y:S01]  /*0290*/  @!P2 IMAD.WIDE.U32 R28, R0, 0x8, R6 ;  /* 0x00000008001ca825 */ /* 0x008fe200078e0006 */
[----:B------:R-:W-:-:S03]  /*02a0*/  CS2R R6, SRZ ;  /* 0x0000000000067805 */ /* 0x000fc6000001ff00 */
[----:B------:R-:W-:Y:S01]  /*02b0*/  @!P2 IMAD.WIDE.U32 R8, R0, 0x8, R8 ;  /* 0x000000080008a825 */ /* 0x000fe200078e0008 */
[----:B------:R-:W-:Y:S01]  /*02c0*/  MOV R0, RZ ;  /* 0x000000ff00007202 */ /* 0x000fe20000000f00 */
[----:B------:R-:W3:Y:S02]  /*02d0*/  @!P2 LDG.E.64 R4, desc[UR4][R28.64] ;  /* 0x000000041c04a981 */ /* 0x000ee4000c1e1b00 */
[----:B-1----:R-:W-:Y:S02]  /*02e0*/  IMAD.MOV.U32 R11, RZ, RZ, RZ ;  /* 0x000000ffff0b7224 */ /* 0x002fe400078e00ff */
[----:B------:R-:W5:Y:S04]  /*02f0*/  @!P3 LDG.E.64 R6, desc[UR4][R24.64] ;  /* 0x000000041806b981 */ /* 0x000f68000c1e1b00 */
[----:B------:R-:W5:Y:S04]  /*0300*/  @!P3 LDG.E R0, desc[UR4][R2.64+0x4] ;  /* 0x000004040200b981 */ /* 0x000f68000c1e1900 */
[----:B------:R-:W3:Y:S01]  /*0310*/  @!P2 LDG.E R11, desc[UR4][R8.64+0x4] ;  /* 0x00000404080ba981 */ /* 0x000ee2000c1e1900 */
[----:B------:R-:W-:Y:S01]  /*0320*/  ISETP.GE.AND P0, PT, R20, R23, PT ;  /* 0x000000171400720c */ /* 0x000fe20003f06270 */
[----:B------:R-:W-:Y:S04]  /*0330*/  BSSY.RECONVERGENT B0, `(.L_x_6830) ;  /* 0x000001b000007945 */ /* 0x000fe80003800200 */
[----:B------:R-:W-:Y:S01]  /*0340*/  BSSY.RELIABLE B1, `(.L_x_6831) ;  /* 0x0000013000017945 */ /* 0x000fe20003800100 */
[----:B--2---:R-:W-:-:S02]  /*0350*/  LOP3.LUT R13, R13, 0x80000000, R27, 0xb8, !PT ;  /* 0x800000000d0d7812 */ /* 0x004fc400078eb81b */
[----:B----4-:R-:W-:Y:S02]  /*0360*/  LOP3.LUT R19, R19, 0x80000000, R22, 0xb8, !PT ;  /* 0x8000000013137812 */ /* 0x010fe400078eb816 */
[----:B-----5:R-:W-:Y:S02]  /*0370*/  LOP3.LUT R7, R7, 0x80000000, R0, 0xb8, !PT ;  /* 0x8000000007077812 */ /* 0x020fe400078eb800 */
[----:B---3--:R-:W-:Y:S01]  /*0380*/  LOP3.LUT R5, R5, 0x80000000, R11, 0xb8, !PT ;  /* 0x8000000005057812 */ /* 0x008fe200078eb80b */
[----:B------:R-:W-:Y:S06]  /*0390*/  @P0 BRA `(.L_x_6832) ;  /* 0x0000000000340947 */ /* 0x000fec0003800000 */
[----:B------:R-:W0:Y:S01]  /*03a0*/  LDC.64 R2, c[0x0][0x388] ;  /* 0x0000e200ff027b82 */ /* 0x000e220000000a00 */
[----:B------:R-:W-:Y:S01]  /*03b0*/  LEA R9, R21, R20, 0x9 ;  /* 0x0000001415097211 */ /* 0x000fe200078e48ff */
[----:B------:R-:W-:-:S05]  /*03c0*/  VIADD R20, R20, 0x80 ;  /* 0x0000008014147836 */ /* 0x000fca0000000000 */
[----:B------:R-:W-:-:S13]  /*03d0*/  ISETP.GE.AND P0, PT, R20, R23, PT ;  /* 0x000000171400720c */ /* 0x000fda0003f06270 */
[----:B------:R-:W-:Y:S05]  /*03e0*/  @P0 BREAK.RELIABLE B1 ;  /* 0x0000000000010942 */ /* 0x000fea0003800100 */
[----:B0-----:R-:W-:-:S05]  /*03f0*/  IMAD.WIDE.U32 R2, R9, 0x8, R2 ;  /* 0x0000000809027825 */ /* 0x001fca00078e0002 */
[----:B------:R0:W-:Y:S01]  /*0400*/  STG.E.64 desc[UR4][R2.64], R12 ;  /* 0x0000000c02007986 */ /* 0x0001e2000c101b04 */
[----:B------:R-:W-:Y:S05]  /*0410*/  @P0 BRA `(.L_x_6833) ;  /* 0x0000000000300947 */ /* 0x000fea0003800000 */
[----:B0-----:R-:W0:Y:S01]  /*0420*/  LDC.64 R2, c[0x0][0x388] ;  /* 0x0000e200ff027b82 */ /* 0x001e220000000a00 */
[----:B------:R-:W-:Y:S01]  /*0430*/  LEA R9, R21, R20, 0x9 ;  /* 0x0000001415097211 */ /* 0x000fe200078e48ff */
[----:B------:R-:W-:-:S04]  /*0440*/  VIADD R20, R20, 0x80 ;  /* 0x0000008014147836 */ /* 0x000fc80000000000 */
[----:B0-----:R-:W-:-:S05]  /*0450*/  IMAD.WIDE.U32 R2, R9, 0x8, R2 ;  /* 0x0000000809027825 */ /* 0x001fca00078e0002 */
[----:B------:R0:W-:Y:S02]  /*0460*/  STG.E.64 desc[UR4][R2.64], R18 ;  /* 0x0000001202007986 */ /* 0x0001e4000c101b04 */
.L_x_6832:
[----:B------:R-:W-:Y:S05]  /*0470*/  BSYNC.RELIABLE B1 ;  /* 0x0000000000017941 */ /* 0x000fea0003800100 */
.L_x_6831:
[----:B------:R-:W-:-:S13]  /*0480*/  ISETP.GE.AND P0, PT, R20, R23, PT ;  /* 0x000000171400720c */ /* 0x000fda0003f06270 */
[----:B0-----:R-:W0:Y:S01]  /*0490*/  @!P0 LDC.64 R2, c[0x0][0x388] ;  /* 0x0000e200ff028b82 */ /* 0x001e220000000a00 */
[----:B------:R-:W-:Y:S01]  /*04a0*/  @!P0 LEA R9, R21, R20, 0x9 ;  /* 0x0000001415098211 */ /* 0x000fe200078e48ff */
[----:B------:R-:W-:-:S04]  /*04b0*/  @!P0 VIADD R20, R20, 0x80 ;  /* 0x0000008014148836 */ /* 0x000fc80000000000 */
[----:B0-----:R-:W-:-:S05]  /*04c0*/  @!P0 IMAD.WIDE.U32 R2, R9, 0x8, R2 ;  /* 0x0000000809028825 */ /* 0x001fca00078e0002 */
[----:B------:R1:W-:Y:S02]  /*04d0*/  @!P0 STG.E.64 desc[UR4][R2.64], R6 ;  /* 0x0000000602008986 */ /* 0x0003e4000c101b04 */
.L_x_6833:
[----:B------:R-:W-:Y:S05]  /*04e0*/  BSYNC.RECONVERGENT B0 ;  /* 0x0000000000007941 */ /* 0x000fea0003800200 */
.L_x_6830:
[----:B------:R-:W-:Y:S05]  /*04f0*/  WARPSYNC.ALL ;  /* 0x0000000000007948 */ /* 0x000fea0003800000 */
[----:B------:R-:W-:-:S13]  /*0500*/  ISETP.GE.AND P0, PT, R20, R23, PT ;  /* 0x000000171400720c */ /* 0x000fda0003f06270 */
[----:B------:R-:W-:Y:S05]  /*0510*/  @P0 EXIT ;  /* 0x000000000000094d */ /* 0x000fea0003800000 */
[----:B01----:R-:W0:Y:S01]  /*0520*/  LDC.64 R2, c[0x0][0x388] ;  /* 0x0000e200ff027b82 */ /* 0x003e220000000a00 */
[----:B------:R-:W-:-:S05]  /*0530*/  LEA R21, R21, R20, 0x9 ;  /* 0x0000001415157211 */ /* 0x000fca00078e48ff */
[----:B0-----:R-:W-:-:S05]  /*0540*/  IMAD.WIDE.U32 R2, R21, 0x8, R2 ;  /* 0x0000000815027825 */ /* 0x001fca00078e0002 */
[----:B------:R-:W-:Y:S01]  /*0550*/  STG.E.64 desc[UR4][R2.64], R4 ;  /* 0x0000000402007986 */ /* 0x000fe2000c101b04 */
[----:B------:R-:W-:Y:S05]  /*0560*/  EXIT ;  /* 0x000000000000794d */ /* 0x000fea0003800000 */
.L_x_6834:
        /* <DEDUP_REMOVED lines=9> */
.L_x_8046:


//--------------------- .text._ZN2at6native29vectorized_elementwise_kernelILi2ENS0_13BinaryFunctorIdddZZZNS0_20copysign_kernel_cudaERNS_18TensorIteratorBaseEENKUlvE_clEvENKUlvE_clEvEUlddE_EESt5arrayIPcLm3EEEEviT0_T1_ --------------------------
	.section	.text._ZN2at6native29vectorized_elementwise_kernelILi2ENS0_13BinaryFunctorIdddZZZNS0_20copysign_kernel_cudaERNS_18TensorIteratorBaseEENKUlvE_clEvENKUlvE_clEvEUlddE_EESt5arrayIPcLm3EEEEviT0_T1_,"ax",@progbits
	.align	128
        .global         _ZN2at6native29vectorized_elementwise_kernelILi2ENS0_13BinaryFunctorIdddZZZNS0_20copysign_kernel_cudaERNS_18TensorIteratorBaseEENKUlvE_clEvENKUlvE_clEvEUlddE_EESt5arrayIPcLm3EEEEviT0_T1_
        .type           _ZN2at6native29vectorized_elementwise_kernelILi2ENS0_13BinaryFunctorIdddZZZNS0_20copysign_kernel_cudaERNS_18TensorIteratorBaseEENKUlvE_clEvENKUlvE_clEvEUlddE_EESt5arrayIPcLm3EEEEviT0_T1_,@function
        .size           _ZN2at6native29vectorized_elementwise_kernelILi2ENS0_13BinaryFunctorIdddZZZNS0_20copysign_kernel_cudaERNS_18TensorIteratorBaseEENKUlvE_clEvENKUlvE_clEvEUlddE_EESt5arrayIPcLm3EEEEviT0_T1_,(.L_x_8047 - _ZN2at6native29vectorized_elementwise_kernelILi2ENS0_13BinaryFunctorIdddZZZNS0_20copysign_kernel_cudaERNS_18TensorIteratorBaseEENKUlvE_clEvENKUlvE_clEvEUlddE_EESt5arrayIPcLm3EEEEviT0_T1_)
        .other          _ZN2at6native29vectorized_elementwise_kernelILi2ENS0_13BinaryFunctorIdddZZZNS0_20copysign_kernel_cudaERNS_18TensorIteratorBaseEENKUlvE_clEvENKUlvE_clEvEUlddE_EESt5arrayIPcLm3EEEEviT0_T1_,@"STO_CUDA_ENTRY STV_DEFAULT"
_ZN2at6native29vectorized_elementwise_kernelILi2ENS0_13BinaryFunctorIdddZZZNS0_20copysign_kernel_cudaERNS_18TensorIteratorBaseEENKUlvE_clEvENKUlvE_clEvEUlddE_EESt5arrayIPcLm3EEEEviT0_T1_:
.text._ZN2at6native29vectorized_elementwise_kernelILi2ENS0_13BinaryFunctorIdddZZZNS0_20copysign_kernel_cudaERNS_18TensorIteratorBaseEENKUlvE_clEvENKUlvE_clEvEUlddE_EESt5arrayIPcLm3EEEEviT0_T1_:
        /* <DEDUP_REMOVED lines=10> */
[----:B------:R-:W-:Y:S01]  /*00a0*/  IMAD.MOV.U32 R28, RZ, RZ, RZ ;  /* 0x000000ffff1c7224 */ /* 0x000fe200078e00ff */
[----:B------:R-:W-:-:S06]  /*00b0*/  CS2R R18, SRZ ;  /* 0x0000000000127805 */ /* 0x000fcc000001ff00 */
[----:B------:R-:W2:Y:S08]  /*00c0*/  LDC.64 R12, c[0x0][0x390] ;  /* 0x0000e400ff0c7b82 */ /* 0x000eb00000000a00 */
[----:B------:R-:W3:Y:S08]  /*00d0*/  LDC.64 R14, c[0x0][0x390] ;  /* 0x0000e400ff0e7b82 */ /* 0x000ef00000000a00 */
[----:B------:R-:W4:Y:S01]  /*00e0*/  LDC.64 R22, c[0x0][0x398] ;  /* 0x0000e600ff167b82 */ /* 0x000f220000000a00 */
[----:B0-----:R-:W-:Y:S01]  /*00f0*/  ISETP.GE.U32.AND P0, PT, R5, R2, PT ;  /* 0x000000020500720c */ /* 0x001fe20003f06070 */
[----:B------:R-:W-:-:S06]  /*0100*/  IMAD.MOV.U32 R3, RZ, RZ, R5 ;  /* 0x000000ffff037224 */ /* 0x000fcc00078e0005 */
[----:B------:R-:W0:Y:S01]  /*0110*/  LDC.64 R8, c[0x0][0x390] ;  /* 0x0000e400ff087b82 */ /* 0x000e220000000a00 */
[----:B------:R-:W-:Y:S01]  /*0120*/  CS2R R26, SRZ ;  /* 0x00000000001a7805 */ /* 0x000fe2000001ff00 */
[----:B------:R-:W-:-:S06]  /*0130*/  HFMA2 R4, -RZ, RZ, 0, 0 ;  /* 0x00000000ff047431 */ /* 0x000fcc00000001ff */
[----:B------:R-:W5:Y:S01]  /*0140*/  LDC.64 R24, c[0x0][0x390] ;  /* 0x0000e400ff187b82 */ /* 0x000f620000000a00 */
[----:B------:R-:W-:Y:S01]  /*0150*/  @!P0 IMAD.IADD R7, R0, 0x1, R3 ;  /* 0x0000000100078824 */ /* 0x000fe200078e0203 */
[----:B------:R-:W-:-:S03]  /*0160*/  @!P0 IADD3 R5, PT, PT, R3, 0x80, RZ ;  /* 0x0000008003058810 */ /* 0x000fc60007ffe0ff */
[----:B-1----:R-:W-:Y:S01]  /*0170*/  @!P0 IMAD.WIDE.U32 R10, R7, 0x8, R10 ;  /* 0x00000008070a8825 */ /* 0x002fe200078e000a */
[----:B------:R-:W-:-:S03]  /*0180*/  ISETP.GE.U32.AND P1, PT, R5, R2, PT ;  /* 0x000000020500720c */ /* 0x000fc60003f26070 */
[----:B--2---:R-:W-:Y:S01]  /*0190*/  @!P0 IMAD.WIDE.U32 R12, R7, 0x8, R12 ;  /* 0x00000008070c8825 */ /* 0x004fe200078e000c */
[----:B------:R1:W2:Y:S01]  /*01a0*/  @!P0 LDG.E R28, desc[UR4][R10.64+0x4] ;  /* 0x000004040a1c8981 */ /* 0x0002a2000c1e1900 */
[----:B------:R-:W4:Y:S03]  /*01b0*/  LDC.64 R6, c[0x0][0x398] ;  /* 0x0000e600ff067b82 */ /* 0x000f260000000a00 */
[----:B------:R3:W2:Y:S05]  /*01c0*/  @!P0 LDG.E.64 R18, desc[UR4][R12.64] ;  /* 0x000000040c128981 */ /* 0x0006aa000c1e1b00 */
[----:B------:R-:W-:Y:S01]  /*01d0*/  @!P1 IMAD.IADD R17, R0, 0x1, R5 ;  /* 0x0000000100119824 */ /* 0x000fe200078e0205 */
[----:B------:R-:W-:Y:S01]  /*01e0*/  @!P1 IADD3 R5, PT, PT, R5, 0x80, RZ ;  /* 0x0000008005059810 */ /* 0x000fe20007ffe0ff */
[----:B-1----:R-:W1:Y:S03]  /*01f0*/  LDC.64 R10, c[0x0][0x398] ;  /* 0x0000e600ff0a7b82 */ /* 0x002e660000000a00 */
[----:B------:R-:W-:Y:S01]  /*0200*/  ISETP.GE.U32.AND P2, PT, R5, R2, PT ;  /* 0x000000020500720c */ /* 0x000fe20003f46070 */
[----:B---3--:R-:W-:-:S04]  /*0210*/  @!P1 IMAD.WIDE.U32 R14, R17, 0x8, R14 ;  /* 0x00000008110e9825 */ /* 0x008fc800078e000e */
[----:B------:R-:W3:Y:S08]  /*0220*/  LDC.64 R12, c[0x0][0x398] ;  /* 0x0000e600ff0c7b82 */ /* 0x000ef00000000a00 */
[----:B------:R-:W-:Y:S02]  /*0230*/  @!P2 IMAD.IADD R21, R0, 0x1, R5 ;  /* 0x000000010015a824 */ /* 0x000fe400078e0205 */
[----:B----4-:R-:W-:Y:S01]  /*0240*/  @!P1 IMAD.WIDE.U32 R6, R17, 0x8, R6 ;  /* 0x0000000811069825 */ /* 0x010fe200078e0006 */
[----:B------:R-:W-:-:S03]  /*0250*/  CS2R R16, SRZ ;  /* 0x0000000000107805 */ /* 0x000fc6000001ff00 */
[C---:B------:R-:W-:Y:S01]  /*0260*/  @!P2 IMAD.WIDE.U32 R22, R21.reuse, 0x8, R22 ;  /* 0x000000081516a825 */ /* 0x040fe200078e0016 */
[----:B------:R-:W4:Y:S03]  /*0270*/  @!P1 LDG.E R4, desc[UR4][R6.64+0x4] ;  /* 0x0000040406049981 */ /* 0x000f26000c1e1900 */
[----:B0-----:R-:W-:Y:S01]  /*0280*/  @!P2 IMAD.WIDE.U32 R20, R21, 0x8, R8 ;  /* 0x000000081514a825 */ /* 0x001fe200078e0008 */
[----:B------:R-:W-:Y:S01]  /*0290*/  CS2R R8, SRZ ;  /* 0x0000000000087805 */ /* 0x000fe2000001ff00 */
[----:B------:R0:W4:Y:S04]  /*02a0*/  @!P2 LDG.E R26, desc[UR4][R22.64+0x4] ;  /* 0x00000404161aa981 */ /* 0x000128000c1e1900 */
[----:B------:R5:W4:Y:S04]  /*02b0*/  @!P2 LDG.E.64 R16, desc[UR4][R20.64] ;  /* 0x000000041410a981 */ /* 0x000b28000c1e1b00 */
[----:B------:R1:W4:Y:S01]  /*02c0*/  @!P1 LDG.E.64 R8, desc[UR4][R14.64] ;  /* 0x000000040e089981 */ /* 0x000322000c1e1b00 */
[----:B------:R-:W-:Y:S01]  /*02d0*/  @!P2 VIADD R5, R5, 0x80 ;  /* 0x000000800505a836 */ /* 0x000fe20000000000 */
[----:B0-----:R-:W0:Y:S04]  /*02e0*/  LDC.64 R22, c[0x0][0x398] ;  /* 0x0000e600ff167b82 */ /* 0x001e280000000a00 */
[----:B------:R-:W-:-:S04]  /*02f0*/  ISETP.GE.U32.AND P1, PT, R5, R2, PT ;  /* 0x000000020500720c */ /* 0x000fc80003f26070 */
[----:B-----5:R-:W5:Y:S09]  /*0300*/  LDC.64 R20, c[0x0][0x390] ;  /* 0x0000e400ff147b82 */ /* 0x020f720000000a00 */
[----:B------:R-:W-:Y:S01]  /*0310*/  @!P1 IMAD.IADD R29, R0, 0x1, R5 ;  /* 0x00000001001d9824 */ /* 0x000fe200078e0205 */
[----:B------:R-:W-:-:S04]  /*0320*/  @!P1 IADD3 R5, PT, PT, R5, 0x80, RZ ;  /* 0x0000008005059810 */ /* 0x000fc80007ffe0ff */
[----:B------:R-:W-:Y:S02]  /*0330*/  ISETP.GE.U32.AND P2, PT, R5, R2, PT ;  /* 0x000000020500720c */ /* 0x000fe40003f46070 */
[----:B-1----:R-:W-:Y:S01]  /*0340*/  CS2R R14, SRZ ;  /* 0x00000000000e7805 */ /* 0x002fe2000001ff00 */
[----:B---3--:R-:W-:-:S05]  /*0350*/  @!P1 IMAD.WIDE.U32 R12, R29, 0x8, R12 ;  /* 0x000000081d0c9825 */ /* 0x008fca00078e000c */
[----:B------:R1:W3:Y:S01]  /*0360*/  @!P1 LDG.E R27, desc[UR4][R12.64+0x4] ;  /* 0x000004040c1b9981 */ /* 0x0002e2000c1e1900 */
[----:B-----5:R-:W-:-:S04]  /*0370*/  @!P1 IMAD.WIDE.U32 R20, R29, 0x8, R20 ;  /* 0x000000081d149825 */ /* 0x020fc800078e0014 */
[----:B------:R-:W-:Y:S01]  /*0380*/  @!P2 IMAD.IADD R7, R0, 0x1, R5 ;  /* 0x000000010007a824 */ /* 0x000fe200078e0205 */
[----:B------:R5:W3:Y:S01]  /*0390*/  @!P1 LDG.E.64 R14, desc[UR4][R20.64] ;  /* 0x00000004140e9981 */ /* 0x000ae2000c1e1b00 */
[----:B------:R-:W-:Y:S01]  /*03a0*/  @!P2 VIADD R5, R5, 0x80 ;  /* 0x000000800505a836 */ /* 0x000fe20000000000 */
[----:B-1----:R-:W-:-:S04]  /*03b0*/  CS2R R12, SRZ ;  /* 0x00000000000c7805 */ /* 0x002fc8000001ff00 */
[----:B------:R-:W-:Y:S01]  /*03c0*/  ISETP.GE.U32.AND P0, PT, R5, R2, PT ;  /* 0x000000020500720c */ /* 0x000fe20003f06070 */
[C---:B------:R-:W-:Y:S01]  /*03d0*/  @!P2 IMAD.WIDE.U32 R24, R7.reuse, 0x8, R24 ;  /* 0x000000080718a825 */ /* 0x040fe200078e0018 */
[----:B-----5:R-:W1:Y:S04]  /*03e0*/  LDC.64 R20, c[0x0][0x390] ;  /* 0x0000e400ff147b82 */ /* 0x020e680000000a00 */
[----:B------:R5:W3:Y:S01]  /*03f0*/  @!P2 LDG.E.64 R12, desc[UR4][R24.64] ;  /* 0x00000004180ca981 */ /* 0x000ae2000c1e1b00 */
[----:B------:R-:W-:-:S06]  /*0400*/  @!P2 IMAD.WIDE.U32 R10, R7, 0x8, R10 ;  /* 0x00000008070aa825 */ /* 0x000fcc00078e000a */
[----:B------:R-:W-:Y:S01]  /*0410*/  @!P0 IMAD.IADD R7, R0, 0x1, R5 ;  /* 0x0000000100078824 */ /* 0x000fe200078e0205 */
[----:B-----5:R-:W5:Y:S01]  /*0420*/  LDC.64 R24, c[0x0][0x398] ;  /* 0x0000e600ff187b82 */ /* 0x020f620000000a00 */
[----:B------:R-:W-:Y:S02]  /*0430*/  @!P0 IADD3 R5, PT, PT, R5, 0x80, RZ ;  /* 0x0000008005058810 */ /* 0x000fe40007ffe0ff */
[----:B------:R-:W-:Y:S02]  /*0440*/  MOV R29, RZ ;  /* 0x000000ff001d7202 */ /* 0x000fe40000000f00 */
[----:B------:R-:W-:Y:S01]  /*0450*/  ISETP.GE.U32.AND P1, PT, R5, R2, PT ;  /* 0x000000020500720c */ /* 0x000fe20003f26070 */
[----:B------:R-:W-:Y:S02]  /*0460*/  IMAD.MOV.U32 R6, RZ, RZ, RZ ;  /* 0x000000ffff067224 */ /* 0x000fe400078e00ff */
[C---:B0-----:R-:W-:Y:S01]  /*0470*/  @!P0 IMAD.WIDE.U32 R22, R7.reuse, 0x8, R22 ;  /* 0x0000000807168825 */ /* 0x041fe200078e0016 */
[----:B------:R0:W3:Y:S03]  /*0480*/  @!P2 LDG.E R29, desc[UR4][R10.64+0x4] ;  /* 0x000004040a1da981 */ /* 0x0000e6000c1e1900 */
[----:B-1----:R-:W-:Y:S01]  /*0490*/  @!P0 IMAD.WIDE.U32 R20, R7, 0x8, R20 ;  /* 0x0000000807148825 */ /* 0x002fe200078e0014 */
[----:B------:R1:W3:Y:S01]  /*04a0*/  @!P0 LDG.E R6, desc[UR4][R22.64+0x4] ;  /* 0x0000040416068981 */ /* 0x0002e2000c1e1900 */
[----:B0-----:R-:W-:-:S02]  /*04b0*/  CS2R R10, SRZ ;  /* 0x00000000000a7805 */ /* 0x001fc4000001ff00 */
[----:B------:R-:W-:Y:S02]  /*04c0*/  IMAD.MOV.U32 R7, RZ, RZ, RZ ;  /* 0x000000ffff077224 */ /* 0x000fe400078e00ff */
[----:B-1----:R-:W-:Y:S02]  /*04d0*/  @!P1 IMAD.IADD R23, R0, 0x1, R5 ;  /* 0x0000000100179824 */ /* 0x002fe400078e0205 */
[----:B------:R0:W3:Y:S02]  /*04e0*/  @!P0 LDG.E.64 R10, desc[UR4][R20.64] ;  /* 0x00000004140a8981 */ /* 0x0000e4000c1e1b00 */
[----:B-----5:R-:W-:-:S05]  /*04f0*/  @!P1 IMAD.WIDE.U32 R24, R23, 0x8, R24 ;  /* 0x0000000817189825 */ /* 0x020fca00078e0018 */
[----:B------:R-:W5:Y:S01]  /*0500*/  @!P1 LDG.E R7, desc[UR4][R24.64+0x4] ;  /* 0x0000040418079981 */ /* 0x000f62000c1e1900 */
[----:B0-----:R-:W0:Y:S01]  /*0510*/  LDC.64 R20, c[0x0][0x390] ;  /* 0x0000e400ff147b82 */ /* 0x001e220000000a00 */
[----:B------:R-:W-:-:S05]  /*0520*/  @!P1 VIADD R5, R5, 0x80 ;  /* 0x0000008005059836 */ /* 0x000fca0000000000 */
[----:B------:R-:W-:-:S13]  /*0530*/  ISETP.GE.U32.AND P0, PT, R5, R2, PT ;  /* 0x000000020500720c */ /* 0x000fda0003f06070 */
[----:B------:R-:W-:Y:S02]  /*0540*/  @!P0 IMAD.IADD R5, R0, 0x1, R5 ;  /* 0x0000000100058824 */ /* 0x000fe400078e0205 */
[----:B0-----:R-:W-:Y:S01]  /*0550*/  @!P1 IMAD.WIDE.U32 R20, R23, 0x8, R20 ;  /* 0x0000000817149825 */ /* 0x001fe200078e0014 */
[----:B------:R-:W-:-:S06]  /*0560*/  CS2R R22, SRZ ;  /* 0x0000000000167805 */ /* 0x000fcc000001ff00 */
[----:B------:R0:W5:Y:S02]  /*0570*/  @!P1 LDG.E.64 R22, desc[UR4][R20.64] ;  /* 0x0000000414169981 */ /* 0x000164000c1e1b00 */
[----:B0-----:R-:W-:Y:S02]  /*0580*/  CS2R R20, SRZ ;  /* 0x0000000000147805 */ /* 0x001fe4000001ff00 */
[----:B--2---:R-:W-:Y:S02]  /*0590*/  LOP3.LUT R25, R19, 0x80000000, R28, 0xb8, !PT ;  /* 0x8000000013197812 */ /* 0x004fe400078eb81c */
[----:B------:R-:W-:Y:S02]  /*05a0*/  MOV R24, R18 ;  /* 0x0000001200187202 */ /* 0x000fe40000000f00 */
[----:B------:R-:W0:Y:S02]  /*05b0*/  LDC.64 R18, c[0x0][0x390] ;  /* 0x0000e400ff127b82 */ /* 0x000e240000000a00 */
[----:B0-----:R-:W-:-:S05]  /*05c0*/  @!P0 IMAD.WIDE.U32 R18, R5, 0x8, R18 ;  /* 0x0000000805128825 */ /* 0x001fca00078e0012 */
[----:B------:R0:W2:Y:S02]  /*05d0*/  @!P0 LDG.E.64 R20, desc[UR4][R18.64] ;  /* 0x0000000412148981 */ /* 0x0000a4000c1e1b00 */
[----:B0-----:R-:W0:Y:S01]  /*05e0*/  LDC.64 R18, c[0x0][0x398] ;  /* 0x0000e600ff127b82 */ /* 0x001e220000000a00 */
[----:B----4-:R-:W-:Y:S01]  /*05f0*/  LOP3.LUT R17, R17, 0x80000000, R26, 0xb8, !PT ;  /* 0x8000000011117812 */ /* 0x010fe200078eb81a */
[----:B------:R-:W-:Y:S01]  /*0600*/  HFMA2 R26, -RZ, RZ, 0, 0 ;  /* 0x00000000ff1a7431 */ /* 0x000fe200000001ff */
[----:B------:R-:W-:Y:S01]  /*0610*/  LOP3.LUT R9, R9, 0x80000000, R4, 0xb8, !PT ;  /* 0x8000000009097812 */ /* 0x000fe200078eb804 */
[----:B0-----:R-:W-:-:S05]  /*0620*/  @!P0 IMAD.WIDE.U32 R4, R5, 0x8, R18 ;  /* 0x0000000805048825 */ /* 0x001fca00078e0012 */
[----:B------:R-:W2:Y:S01]  /*0630*/  @!P0 LDG.E R26, desc[UR4][R4.64+0x4] ;  /* 0x00000404041a8981 */ /* 0x000ea2000c1e1900 */
[----:B------:R-:W-:Y:S01]  /*0640*/  ISETP.GE.U32.AND P0, PT, R3, R2, PT ;  /* 0x000000020300720c */ /* 0x000fe20003f06070 */
[----:B------:R-:W-:Y:S04]  /*0650*/  BSSY.RECONVERGENT B0, `(.L_x_6836) ;  /* 0x0000038000007945 */ /* 0x000fe80003800200 */
[----:B------:R-:W-:Y:S01]  /*0660*/  BSSY.RELIABLE B1, `(.L_x_6837) ;  /* 0x0000030000017945 */ /* 0x000fe20003800100 */
[----:B---3--:R-:W-:Y:S02]  /*0670*/  LOP3.LUT R15, R15, 0x80000000, R27, 0xb8, !PT ;  /* 0x800000000f0f7812 */ /* 0x008fe400078eb81b */
[----:B------:R-:W-:Y:S02]  /*0680*/  LOP3.LUT R13, R13, 0x80000000, R29, 0xb8, !PT ;  /* 0x800000000d0d7812 */ /* 0x000fe400078eb81d */
[----:B------:R-:W-:-:S02]  /*0690*/  LOP3.LUT R11, R11, 0x80000000, R6, 0xb8, !PT ;  /* 0x800000000b0b7812 */ /* 0x000fc400078eb806 */
[----:B-----5:R-:W-:Y:S02]  /*06a0*/  LOP3.LUT R23, R23, 0x80000000, R7, 0xb8, !PT ;  /* 0x8000000017177812 */ /* 0x020fe400078eb807 */
[----:B--2---:R-:W-:Y:S01]  /*06b0*/  LOP3.LUT R21, R21, 0x80000000, R26, 0xb8, !PT ;  /* 0x8000000015157812 */ /* 0x004fe200078eb81a */
[----:B------:R-:W-:Y:S06]  /*06c0*/  @P0 BRA `(.L_x_6838) ;  /* 0x0000000000300947 */ /* 0x000fec0003800000 */
[----:B------:R-:W0:Y:S01]  /*06d0*/  LDC.64 R4, c[0x0][0x388] ;  /* 0x0000e200ff047b82 */ /* 0x000e220000000a00 */
[----:B------:R-:W-:Y:S02]  /*06e0*/  IMAD.IADD R7, R0, 0x1, R3 ;  /* 0x0000000100077824 */ /* 0x000fe400078e0203 */
[----:B------:R-:W-:-:S05]  /*06f0*/  VIADD R3, R3, 0x80 ;  /* 0x0000008003037836 */ /* 0x000fca0000000000 */
[----:B------:R-:W-:Y:S01]  /*0700*/  ISETP.GE.U32.AND P0, PT, R3, R2, PT ;  /* 0x000000020300720c */ /* 0x000fe20003f06070 */
[----:B0-----:R-:W-:-:S05]  /*0710*/  IMAD.WIDE.U32 R4, R7, 0x8, R4 ;  /* 0x0000000807047825 */ /* 0x001fca00078e0004 */
[----:B------:R0:W-:Y:S07]  /*0720*/  STG.E.64 desc[UR4][R4.64], R24 ;  /* 0x0000001804007986 */ /* 0x0001ee000c101b04 */
[----:B------:R-:W-:Y:S05]  /*0730*/  @P0 BRA `(.L_x_6839) ;  /* 0x0000000000300947 */ /* 0x000fea0003800000 */
[----:B0-----:R-:W0:Y:S01]  /*0740*/  LDC.64 R4, c[0x0][0x388] ;  /* 0x0000e200ff047b82 */ /* 0x001e220000000a00 */
[----:B------:R-:W-:Y:S01]  /*0750*/  IADD3 R7, PT, PT, R0, R3, RZ ;  /* 0x0000000300077210 */ /* 0x000fe20007ffe0ff */
[----:B------:R-:W-:-:S04]  /*0760*/  VIADD R3, R3, 0x80 ;  /* 0x0000008003037836 */ /* 0x000fc80000000000 */
[----:B0-----:R-:W-:-:S05]  /*0770*/  IMAD.WIDE.U32 R4, R7, 0x8, R4 ;  /* 0x0000000807047825 */ /* 0x001fca00078e0004 */
[----:B------:R0:W-:Y:S02]  /*0780*/  STG.E.64 desc[UR4][R4.64], R8 ;  /* 0x0000000804007986 */ /* 0x0001e4000c101b04 */
.L_x_6838:
[----:B------:R-:W-:-:S13]  /*0790*/  ISETP.GE.U32.AND P0, PT, R3, R2, PT ;  /* 0x000000020300720c */ /* 0x000fda0003f06070 */
[----:B------:R-:W-:Y:S05]  /*07a0*/  @P0 BRA `(.L_x_6840) ;  /* 0x0000000000300947 */ /* 0x000fea0003800000 */
[----:B0-----:R-:W0:Y:S01]  /*07b0*/  LDC.64 R4, c[0x0][0x388] ;  /* 0x0000e200ff047b82 */ /* 0x001e220000000a00 */
[----:B------:R-:W-:Y:S01]  /*07c0*/  IMAD.IADD R7, R0, 0x1, R3 ;  /* 0x0000000100077824 */ /* 0x000fe200078e0203 */
[----:B------:R-:W-:-:S03]  /*07d0*/  IADD3 R3, PT, PT, R3, 0x80, RZ ;  /* 0x0000008003037810 */ /* 0x000fc60007ffe0ff */
[----:B0-----:R-:W-:-:S05]  /*07e0*/  IMAD.WIDE.U32 R4, R7, 0x8, R4 ;  /* 0x0000000807047825 */ /* 0x001fca00078e0004 */
[----:B------:R1:W-:Y:S02]  /*07f0*/  STG.E.64 desc[UR4][R4.64], R16 ;  /* 0x0000001004007986 */ /* 0x0003e4000c101b04 */
.L_x_6839:
[----:B------:R-:W-:-:S13]  /*0800*/  ISETP.GE.U32.AND P0, PT, R3, R2, PT ;  /* 0x000000020300720c */ /* 0x000fda0003f06070 */
[----:B------:R-:W-:Y:S05]  /*0810*/  @P0 BRA `(.L_x_6841) ;  /* 0x0000000000300947 */ /* 0x000fea0003800000 */
[----:B01----:R-:W0:Y:S01]  /*0820*/  LDC.64 R4, c[0x0][0x388] ;  /* 0x0000e200ff047b82 */ /* 0x003e220000000a00 */
[----:B------:R-:W-:Y:S02]  /*0830*/  IMAD.IADD R7, R0, 0x1, R3 ;  /* 0x0000000100077824 */ /* 0x000fe400078e0203 */
[----:B------:R-:W-:Y:S02]  /*0840*/  VIADD R3, R3, 0x80 ;  /* 0x0000008003037836 */ /* 0x000fe40000000000 */
[----:B0-----:R-:W-:-:S05]  /*0850*/  IMAD.WIDE.U32 R4, R7, 0x8, R4 ;  /* 0x0000000807047825 */ /* 0x001fca00078e0004 */
[----:B------:R1:W-:Y:S02]  /*0860*/  STG.E.64 desc[UR4][R4.64], R14 ;  /* 0x0000000e04007986 */ /* 0x0003e4000c101b04 */
.L_x_6840:
[----:B------:R-:W-:-:S13]  /*0870*/  ISETP.GE.U32.AND P0, PT, R3, R2, PT ;  /* 0x000000020300720c */ /* 0x000fda0003f06070 */
[----:B------:R-:W-:Y:S05]  /*0880*/  @P0 BRA `(.L_x_6842) ;  /* 0x0000000000340947 */ /* 0x000fea0003800000 */
[----:B01----:R-:W0:Y:S01]  /*0890*/  LDC.64 R4, c[0x0][0x388] ;  /* 0x0000e200ff047b82 */ /* 0x003e220000000a00 */
[----:B------:R-:W-:Y:S01]  /*08a0*/  IADD3 R7, PT, PT, R0, R3, RZ ;  /* 0x0000000300077210 */ /* 0x000fe20007ffe0ff */
[----:B------:R-:W-:-:S04]  /*08b0*/  VIADD R3, R3, 0x80 ;  /* 0x0000008003037836 */ /* 0x000fc80000000000 */
[----:B0-----:R-:W-:-:S05]  /*08c0*/  IMAD.WIDE.U32 R4, R7, 0x8, R4 ;  /* 0x0000000807047825 */ /* 0x001fca00078e0004 */
[----:B------:R2:W-:Y:S02]  /*08d0*/  STG.E.64 desc[UR4][R4.64], R12 ;  /* 0x0000000c04007986 */ /* 0x0005e4000c101b04 */
.L_x_6841:
[----:B------:R-:W-:-:S13]  /*08e0*/  ISETP.GE.U32.AND P0, PT, R3, R2, PT ;  /* 0x000000020300720c */ /* 0x000fda0003f06070 */
[----:B------:R-:W-:Y:S05]  /*08f0*/  @P0 BREAK.RELIABLE B1 ;  /* 0x0000000000010942 */ /* 0x000fea0003800100 */
[----:B------:R-:W-:Y:S05]  /*0900*/  @P0 BRA `(.L_x_6843) ;  /* 0x0000000000300947 */ /* 0x000fea0003800000 */
[----:B012---:R-:W0:Y:S01]  /*0910*/  LDC.64 R4, c[0x0][0x388] ;  /* 0x0000e200ff047b82 */ /* 0x007e220000000a00 */
[----:B------:R-:W-:Y:S01]  /*0920*/  IADD3 R7, PT, PT, R0, R3, RZ ;  /* 0x0000000300077210 */ /* 0x000fe20007ffe0ff */
[----:B------:R-:W-:-:S04]  /*0930*/  VIADD R3, R3, 0x80 ;  /* 0x0000008003037836 */ /* 0x000fc80000000000 */
[----:B0-----:R-:W-:-:S05]  /*0940*/  IMAD.WIDE.U32 R4, R7, 0x8, R4 ;  /* 0x0000000807047825 */ /* 0x001fca00078e0004 */
[----:B------:R2:W-:Y:S02]  /*0950*/  STG.E.64 desc[UR4][R4.64], R10 ;  /* 0x0000000a04007986 */ /* 0x0005e4000c101b04 */
.L_x_6842:
[----:B------:R-:W-:Y:S05]  /*0960*/  BSYNC.RELIABLE B1 ;  /* 0x0000000000017941 */ /* 0x000fea0003800100 */
.L_x_6837:
[----:B------:R-:W-:-:S13]  /*0970*/  ISETP.GE.U32.AND P0, PT, R3, R2, PT ;  /* 0x000000020300720c */ /* 0x000fda0003f06070 */
[----:B012---:R-:W0:Y:S01]  /*0980*/  @!P0 LDC.64 R4, c[0x0][0x388] ;  /* 0x0000e200ff048b82 */ /* 0x007e220000000a00 */
[----:B------:R-:W-:Y:S01]  /*0990*/  @!P0 IADD3 R7, PT, PT, R0, R3, RZ ;  /* 0x0000000300078210 */ /* 0x000fe20007ffe0ff */
[----:B------:R-:W-:-:S04]  /*09a0*/  @!P0 VIADD R3, R3, 0x80 ;  /* 0x0000008003038836 */ /* 0x000fc80000000000 */
[----:B0-----:R-:W-:-:S05]  /*09b0*/  @!P0 IMAD.WIDE.U32 R4, R7, 0x8, R4 ;  /* 0x0000000807048825 */ /* 0x001fca00078e0004 */
[----:B------:R3:W-:Y:S02]  /*09c0*/  @!P0 STG.E.64 desc[UR4][R4.64], R22 ;  /* 0x0000001604008986 */ /* 0x0007e4000c101b04 */
.L_x_6843:
[----:B------:R-:W-:Y:S05]  /*09d0*/  BSYNC.RECONVERGENT B0 ;  /* 0x0000000000007941 */ /* 0x000fea0003800200 */
.L_x_6836:
[----:B------:R-:W-:Y:S05]  /*09e0*/  WARPSYNC.ALL ;  /* 0x0000000000007948 */ /* 0x000fea0003800000 */
[----:B------:R-:W-:-:S13]  /*09f0*/  ISETP.GE.U32.AND P0, PT, R3, R2, PT ;  /* 0x000000020300720c */ /* 0x000fda0003f06070 */
[----:B------:R-:W-:Y:S05]  /*0a00*/  @P0 EXIT ;  /* 0x000000000000094d */ /* 0x000fea0003800000 */
[----:B0123--:R-:W0:Y:S01]  /*0a10*/  LDC.64 R4, c[0x0][0x388] ;  /* 0x0000e200ff047b82 */ /* 0x00fe220000000a00 */
[----:B------:R-:W-:-:S05]  /*0a20*/  IADD3 R3, PT, PT, R0, R3, RZ ;  /* 0x0000000300037210 */ /* 0x000fca0007ffe0ff */
[----:B0-----:R-:W-:-:S05]  /*0a30*/  IMAD.WIDE.U32 R2, R3, 0x8, R4 ;  /* 0x0000000803027825 */ /* 0x001fca00078e0004 */
[----:B------:R-:W-:Y:S01]  /*0a40*/  STG.E.64 desc[UR4][R2.64], R20 ;  /* 0x0000001402007986 */ /* 0x000fe2000c101b04 */
[----:B------:R-:W-:Y:S05]  /*0a50*/  EXIT ;  /* 0x000000000000794d */ /* 0x000fea0003800000 */
.L_x_6835:
[----:B------:R-:W0:Y:S01]  /*0a60*/  S2R R5, SR_TID.X ;  /* 0x0000000000057919 */ /* 0x000e220000002100 */
[----:B------:R-:W1:Y:S08]  /*0a70*/  LDC.64 R28, c[0x0][0x390] ;  /* 0x0000e400ff1c7b82 */ /* 0x000e700000000a00 */
[----:B------:R-:W2:Y:S01]  /*0a80*/  LDC.64 R2, c[0x0][0x398] ;  /* 0x0000e600ff027b82 */ /* 0x000ea20000000a00 */
[----:B-1----:R-:W-:-:S04]  /*0a90*/  IMAD.WIDE.U32 R28, R0, 0x8, R28 ;  /* 0x00000008001c7825 */ /* 0x002fc800078e001c */
[----:B0-----:R-:W-:-:S04]  /*0aa0*/  IMAD.WIDE.U32 R28, R5, 0x10, R28 ;  /* 0x00000010051c7825 */ /* 0x001fc800078e001c */
[----:B--2---:R-:W-:Y:S01]  /*0ab0*/  IMAD.WIDE.U32 R2, R0, 0x8, R2 ;  /* 0x0000000800027825 */ /* 0x004fe200078e0002 */
[----:B------:R-:W2:Y:S04]  /*0ac0*/  LDG.E.128 R8, desc[UR4][R28.64] ;  /* 0x000000041c087981 */ /* 0x000ea8000c1e1d00 */
[----:B------:R-:W3:Y:S01]  /*0ad0*/  LDG.E.128 R24, desc[UR4][R28.64+0x800] ;  /* 0x000800041c187981 */ /* 0x000ee2000c1e1d00 */
[----:B------:R-:W-:-:S03]  /*0ae0*/  IMAD.WIDE.U32 R2, R5, 0x10, R2 ;  /* 0x0000001005027825 */ /* 0x000fc600078e0002 */
[----:B------:R-:W4:Y:S04]  /*0af0*/  LDG.E.128 R12, desc[UR4][R28.64+0x1000] ;  /* 0x001000041c0c7981 */ /* 0x000f28000c1e1d00 */
[----:B------:R-:W2:Y:S04]  /*0b00*/  LDG.E.128 R4, desc[UR4][R2.64] ;  /* 0x0000000402047981 */ /* 0x000ea8000c1e1d00 */
[----:B------:R-:W3:Y:S04]  /*0b10*/  LDG.E.128 R16, desc[UR4][R2.64+0x800] ;  /* 0x0008000402107981 */ /* 0x000ee8000c1e1d00 */
[----:B------:R-:W5:Y:S01]  /*0b20*/  LDG.E.128 R20, desc[UR4][R2.64+0x1800] ;  /* 0x0018000402147981 */ /* 0x000f62000c1e1d00 */
[----:B--2---:R-:W-:-:S02]  /*0b30*/  LOP3.LUT R9, R9, 0x80000000, R5, 0xb8, !PT ;  /* 0x8000000009097812 */ /* 0x004fc400078eb805 */
[----:B------:R-:W-:Y:S02]  /*0b40*/  LOP3.LUT R11, R11, 0x80000000, R7, 0xb8, !PT ;  /* 0x800000000b0b7812 */ /* 0x000fe400078eb807 */
[----:B------:R-:W4:Y:S01]  /*0b50*/  LDG.E.128 R4, desc[UR4][R2.64+0x1000] ;  /* 0x0010000402047981 */ /* 0x000f22000c1e1d00 */
[----:B---3--:R-:W-:Y:S02]  /*0b60*/  LOP3.LUT R25, R25, 0x80000000, R17, 0xb8, !PT ;  /* 0x8000000019197812 */ /* 0x008fe400078eb811 */
[----:B------:R-:W-:Y:S02]  /*0b70*/  LOP3.LUT R27, R27, 0x80000000, R19, 0xb8, !PT ;  /* 0x800000001b1b7812 */ /* 0x000fe400078eb813 */
[----:B------:R-:W5:Y:S01]  /*0b80*/  LDG.E.128 R16, desc[UR4][R28.64+0x1800] ;  /* 0x001800041c107981 */ /* 0x000f62000c1e1d00 */
[----:B----4-:R-:W-:Y:S02]  /*0b90*/  LOP3.LUT R13, R13, 0x80000000, R5, 0xb8, !PT ;  /* 0x800000000d0d7812 */ /* 0x010fe400078eb805 */
[----:B------:R-:W0:Y:S02]  /*0ba0*/  LDC.64 R4, c[0x0][0x388] ;  /* 0x0000e200ff047b82 */ /* 0x000e240000000a00 */
[----:B0-----:R-:W-:-:S02]  /*0bb0*/  IMAD.WIDE.U32 R4, R0, 0x8, R4 ;  /* 0x0000000800047825 */ /* 0x001fc400078e0004 */
[----:B------:R-:W0:Y:S01]  /*0bc0*/  S2R R0, SR_TID.X ;  /* 0x0000000000007919 */ /* 0x000e220000002100 */
[----:B------:R-:W-:Y:S01]  /*0bd0*/  LOP3.LUT R15, R15, 0x80000000, R7, 0xb8, !PT ;  /* 0x800000000f0f7812 */ /* 0x000fe200078eb807 */
[----:B-----5:R-:W-:Y:S01]  /*0be0*/  IMAD.MOV.U32 R20, RZ, RZ, R16 ;  /* 0x000000ffff147224 */ /* 0x020fe200078e0010 */
[----:B------:R-:W-:Y:S02]  /*0bf0*/  LOP3.LUT R21, R17, 0x80000000, R21, 0xb8, !PT ;  /* 0x8000000011157812 */ /* 0x000fe400078eb815 */
[----:B------:R-:W-:Y:S02]  /*0c00*/  LOP3.LUT R23, R19, 0x80000000, R23, 0xb8, !PT ;  /* 0x8000000013177812 */ /* 0x000fe400078eb817 */
[----:B------:R-:W-:Y:S01]  /*0c10*/  MOV R22, R18 ;  /* 0x0000001200167202 */ /* 0x000fe20000000f00 */
[----:B0-----:R-:W-:-:S05]  /*0c20*/  IMAD.WIDE.U32 R4, R0, 0x10, R4 ;  /* 0x0000001000047825 */ /* 0x001fca00078e0004 */
[----:B------:R-:W-:Y:S04]  /*0c30*/  STG.E.128 desc[UR4][R4.64], R8 ;  /* 0x0000000804007986 */ /* 0x000fe8000c101d04 */
[----:B------:R-:W-:Y:S04]  /*0c40*/  STG.E.128 desc[UR4][R4.64+0x800], R24 ;  /* 0x0008001804007986 */ /* 0x000fe8000c101d04 */
[----:B------:R-:W-:Y:S04]  /*0c50*/  STG.E.128 desc[UR4][R4.64+0x1000], R12 ;  /* 0x0010000c04007986 */ /* 0x000fe8000c101d04 */
[----:B------:R-:W-:Y:S01]  /*0c60*/  STG.E.128 desc[UR4][R4.64+0x1800], R20 ;  /* 0x0018001404007986 */ /* 0x000fe2000c101d04 */
[----:B------:R-:W-:Y:S05]  /*0c70*/  EXIT ;  /* 0x000000000000794d */ /* 0x000fea0003800000 */
.L_x_6844:
        /* <DEDUP_REMOVED lines=16> */
.L_x_8047:


//--------------------- .text._ZN2at6native29vectorized_elementwise_kernelILi4ENS0_13BinaryFunctorIdddZZZNS0_20copysign_kernel_cudaERNS_18TensorIteratorBaseEENKUlvE_clEvENKUlvE_clEvEUlddE_EESt5arrayIPcLm3EEEEviT0_T1_ --------------------------
	.section	.text._ZN2at6native29vectorized_elementwise_kernelILi4ENS0_13BinaryFunctorIdddZZZNS0_20copysign_kernel_cudaERNS_18TensorIteratorBaseEENKUlvE_clEvENKUlvE_clEvEUlddE_EESt5arrayIPcLm3EEEEviT0_T1_,"ax",@progbits
	.align	128
        .global         _ZN2at6native29vectorized_elementwise_kernelILi4ENS0_13BinaryFunctorIdddZZZNS0_20copysign_kernel_cudaERNS_18TensorIteratorBaseEENKUlvE_clEvENKUlvE_clEvEUlddE_EESt5arrayIPcLm3EEEEviT0_T1_
        .type           _ZN2at6native29vectorized_elementwise_kernelILi4ENS0_13BinaryFunctorIdddZZZNS0_20copysign_kernel_cudaERNS_18TensorIteratorBaseEENKUlvE_clEvENKUlvE_clEvEUlddE_EESt5arrayIPcLm3EEEEviT0_T1_,@function
        .size           _ZN2at6native29vectorized_elementwise_kernelILi4ENS0_13BinaryFunctorIdddZZZNS0_20copysign_kernel_cudaERNS_18TensorIteratorBaseEENKUlvE_clEvENKUlvE_clEvEUlddE_EESt5arrayIPcLm3EEEEviT0_T1_,(.L_x_8048 - _ZN2at6native29vectorized_elementwise_kernelILi4ENS0_13BinaryFunctorIdddZZZNS0_20copysign_kernel_cudaERNS_18TensorIteratorBaseEENKUlvE_clEvENKUlvE_clEvEUlddE_EESt5arrayIPcLm3EEEEviT0_T1_)
        .other          _ZN2at6native29vectorized_elementwise_kernelILi4ENS0_13BinaryFunctorIdddZZZNS0_20copysign_kernel_cudaERNS_18TensorIteratorBaseEENKUlvE_clEvENKUlvE_clEvEUlddE_EESt5arrayIPcLm3EEEEviT0_T1_,@"STO_CUDA_ENTRY STV_DEFAULT"
_ZN2at6native29vectorized_elementwise_kernelILi4ENS0_13BinaryFunctorIdddZZZNS0_20copysign_kernel_cudaERNS_18TensorIteratorBaseEENKUlvE_clEvENKUlvE_clEvEUlddE_EESt5arrayIPcLm3EEEEviT0_T1_:
.text._ZN2at6native29vectorized_elementwise_kernelILi4ENS0_13BinaryFunctorIdddZZZNS0_20copysign_kernel_cudaERNS_18TensorIteratorBaseEENKUlvE_clEvENKUlvE_clEvEUlddE_EESt5arrayIPcLm3EEEEviT0_T1_:
        /* <DEDUP_REMOVED lines=121> */
.L_x_6848:
[----:B------:R-:W-:-:S13]  /*0790*/  ISETP.GE.U32.AND P0, PT, R3, R2, PT ;  /* 0x000000020300720c */ /* 0x000fda0003f06070 */
[----:B------:R-:W-:Y:S05]  /*07a0*/  @P0 BRA `(.L_x_6850) ;  /* 0x0000000000300947 */ /* 0x000fea0003800000 */
[----:B0-----:R-:W0:Y:S01]  /*07b0*/  LDC.64 R4, c[0x0][0x388] ;  /* 0x0000e200ff047b82 */ /* 0x001e220000000a00 */
[----:B------:R-:W-:Y:S01]  /*07c0*/  IMAD.IADD R7, R0, 0x1, R3 ;  /* 0x0000000100077824 */ /* 0x000fe200078e0203 */
[----:B------:R-:W-:-:S03]  /*07d0*/  IADD3 R3, PT, PT, R3, 0x80, RZ ;  /* 0x0000008003037810 */ /* 0x000fc60007ffe0ff */
[----:B0-----:R-:W-:-:S05]  /*07e0*/  IMAD.WIDE.U32 R4, R7, 0x8, R4 ;  /* 0x0000000807047825 */ /* 0x001fca00078e0004 */
[----:B------:R1:W-:Y:S02]  /*07f0*/  STG.E.64 desc[UR4][R4.64], R16 ;  /* 0x0000001004007986 */ /* 0x0003e4000c101b04 */
.L_x_6849:
[----:B------:R-:W-:-:S13]  /*0800*/  ISETP.GE.U32.AND P0, PT, R3, R2, PT ;  /* 0x000000020300720c */ /* 0x000fda0003f06070 */
[----:B------:R-:W-:Y:S05]  /*0810*/  @P0 BRA `(.L_x_6851) ;  /* 0x0000000000300947 */ /* 0x000fea0003800000 */
[----:B01----:R-:W0:Y:S01]  /*0820*/  LDC.64 R4, c[0x0][0x388] ;  /* 0x0000e200ff047b82 */ /* 0x003e220000000a00 */
[----:B------:R-:W-:Y:S02]  /*0830*/  IMAD.IADD R7, R0, 0x1, R3 ;  /* 0x0000000100077824 */ /* 0x000fe400078e0203 */
[----:B------:R-:W-:Y:S02]  /*0840*/  VIADD R3, R3, 0x80 ;  /* 0x0000008003037836 */ /* 0x000fe40000000000 */
[----:B0-----:R-:W-:-:S05]  /*0850*/  IMAD.WIDE.U32 R4, R7, 0x8, R4 ;  /* 0x0000000807047825 */ /* 0x001fca00078e0004 */
[----:B------:R1:W-:Y:S02]  /*0860*/  STG.E.64 desc[UR4][R4.64], R14 ;  /* 0x0000000e04007986 */ /* 0x0003e4000c101b04 */
.L_x_6850:
[----:B------:R-:W-:-:S13]  /*0870*/  ISETP.GE.U32.AND P0, PT, R3, R2, PT ;  /* 0x000000020300720c */ /* 0x000fda0003f06070 */
[----:B------:R-:W-:Y:S05]  /*0880*/  @P0 BRA `(.L_x_6852) ;  /* 0x0000000000340947 */ /* 0x000fea0003800000 */
[----:B01----:R-:W0:Y:S01]  /*0890*/  LDC.64 R4, c[0x0][0x388] ;  /* 0x0000e200ff047b82 */ /* 0x003e220000000a00 */
[----:B------:R-:W-:Y:S01]  /*08a0*/  IADD3 R7, PT, PT, R0, R3, RZ ;  /* 0x0000000300077210 */ /* 0x000fe20007ffe0ff */
[----:B------:R-:W-:-:S04]  /*08b0*/  VIADD R3, R3, 0x80 ;  /* 0x0000008003037836 */ /* 0x000fc80000000000 */
[----:B0-----:R-:W-:-:S05]  /*08c0*/  IMAD.WIDE.U32 R4, R7, 0x8, R4 ;  /* 0x0000000807047825 */ /* 0x001fca00078e0004 */
[----:B------:R2:W-:Y:S02]  /*08d0*/  STG.E.64 desc[UR4][R4.64], R12 ;  /* 0x0000000c04007986 */ /* 0x0005e4000c101b04 */
.L_x_6851:
        /* <DEDUP_REMOVED lines=8> */
.L_x_6852:
[----:B------:R-:W-:Y:S05]  /*0960*/  BSYNC.RELIABLE B1 ;  /* 0x0000000000017941 */ /* 0x000fea0003800100 */
.L_x_6847:
[----:B------:R-:W-:-:S13]  /*0970*/  ISETP.GE.U32.AND P0, PT, R3, R2, PT ;  /* 0x000000020300720c */ /* 0x000fda0003f06070 */
[----:B012---:R-:W0:Y:S01]  /*0980*/  @!P0 LDC.64 R4, c[0x0][0x388] ;  /* 0x0000e200ff048b82 */ /* 0x007e220000000a00 */
[----:B------:R-:W-:Y:S01]  /*0990*/  @!P0 IADD3 R7, PT, PT, R0, R3, RZ ;  /* 0x0000000300078210 */ /* 0x000fe20007ffe0ff */
[----:B------:R-:W-:-:S04]  /*09a0*/  @!P0 VIADD R3, R3, 0x80 ;  /* 0x0000008003038836 */ /* 0x000fc80000000000 */
[----:B0-----:R-:W-:-:S05]  /*09b0*/  @!P0 IMAD.WIDE.U32 R4, R7, 0x8, R4 ;  /* 0x0000000807048825 */ /* 0x001fca00078e0004 */
[----:B------:R3:W-:Y:S02]  /*09c0*/  @!P0 STG.E.64 desc[UR4][R4.64], R22 ;  /* 0x0000001604008986 */ /* 0x0007e4000c101b04 */
.L_x_6853:
[----:B------:R-:W-:Y:S05]  /*09d0*/  BSYNC.RECONVERGENT B0 ;  /* 0x0000000000007941 */ /* 0x000fea0003800200 */
.L_x_6846:
        /* <DEDUP_REMOVED lines=8> */
.L_x_6845:
[----:B------:R-:W0:Y:S01]  /*0a60*/  S2R R5, SR_TID.X ;  /* 0x0000000000057919 */ /* 0x000e220000002100 */
[----:B------:R-:W1:Y:S08]  /*0a70*/  LDC.64 R28, c[0x0][0x390] ;  /* 0x0000e400ff1c7b82 */ /* 0x000e700000000a00 */
[----:B------:R-:W2:Y:S01]  /*0a80*/  LDC.64 R2, c[0x0][0x398] ;  /* 0x0000e600ff027b82 */ /* 0x000ea20000000a00 */
[----:B-1----:R-:W-:-:S04]  /*0a90*/  IMAD.WIDE.U32 R28, R0, 0x8, R28 ;  /* 0x00000008001c7825 */ /* 0x002fc800078e001c */
[----:B0-----:R-:W-:-:S04]  /*0aa0*/  IMAD.WIDE.U32 R28, R5, 0x20, R28 ;  /* 0x00000020051c7825 */ /* 0x001fc800078e001c */
[----:B--2---:R-:W-:-:S04]  /*0ab0*/  IMAD.WIDE.U32 R2, R0, 0x8, R2 ;  /* 0x0000000800027825 */ /* 0x004fc800078e0002 */
[----:B------:R-:W-:Y:S02]  /*0ac0*/  IMAD.WIDE.U32 R2, R5, 0x20, R2 ;  /* 0x0000002005027825 */ /* 0x000fe400078e0002 */
[----:B------:R-:W2:Y:S04]  /*0ad0*/  LDG.E.ENL2.256 R4, R24, desc[UR4][R28.64] ;  /* 0xfe0000041c18797e */ /* 0x000ea80008121904 */
[----:B------:R-:W2:Y:S04]  /*0ae0*/  LDG.E.ENL2.256 R8, R12, desc[UR4][R2.64] ;  /* 0xfe000004020c797e */ /* 0x000ea80008121908 */
[----:B------:R0:W3:Y:S02]  /*0af0*/  LDG.E.ENL2.256 R20, R16, desc[UR4][R2.64+0x1000] ;  /* 0xfe0080040210797e */ /* 0x0000e40008121914 */
[----:B0-----:R-:W0:Y:S01]  /*0b00*/  LDC.64 R2, c[0x0][0x388] ;  /* 0x0000e200ff027b82 */ /* 0x001e220000000a00 */
[----:B--2---:R-:W-:-:S02]  /*0b10*/  LOP3.LUT R25, R25, 0x80000000, R13, 0xb8, !PT ;  /* 0x8000000019197812 */ /* 0x004fc400078eb80d */
[----:B------:R-:W-:Y:S02]  /*0b20*/  LOP3.LUT R27, R27, 0x80000000, R15, 0xb8, !PT ;  /* 0x800000001b1b7812 */ /* 0x000fe400078eb80f */
[----:B------:R-:W-:Y:S02]  /*0b30*/  LOP3.LUT R5, R5, 0x80000000, R9, 0xb8, !PT ;  /* 0x8000000005057812 */ /* 0x000fe400078eb809 */
[----:B------:R-:W-:Y:S02]  /*0b40*/  LOP3.LUT R7, R7, 0x80000000, R11, 0xb8, !PT ;  /* 0x8000000007077812 */ /* 0x000fe400078eb80b */
[----:B------:R-:W3:Y:S01]  /*0b50*/  LDG.E.ENL2.256 R12, R8, desc[UR4][R28.64+0x1000] ;  /* 0xfe0080041c08797e */ /* 0x000ee2000812190c */
[----:B0-----:R-:W-:Y:S02]  /*0b60*/  IMAD.WIDE.U32 R2, R0, 0x8, R2 ;  /* 0x0000000800027825 */ /* 0x001fe400078e0002 */
[----:B------:R-:W0:Y:S02]  /*0b70*/  S2R R0, SR_TID.X ;  /* 0x0000000000007919 */ /* 0x000e240000002100 */
[----:B0-----:R-:W-:-:S05]  /*0b80*/  IMAD.WIDE.U32 R2, R0, 0x20, R2 ;  /* 0x0000002000027825 */ /* 0x001fca00078e0002 */
[----:B------:R-:W-:Y:S01]  /*0b90*/  STG.E.ENL2.256 desc[UR4][R2.64], R24, R4 ;  /* 0xf80000180204797f */ /* 0x000fe2000f121804 */
[----:B---3--:R-:W-:Y:S02]  /*0ba0*/  LOP3.LUT R9, R9, 0x80000000, R17, 0xb8, !PT ;  /* 0x8000000009097812 */ /* 0x008fe400078eb811 */
[----:B------:R-:W-:Y:S02]  /*0bb0*/  LOP3.LUT R11, R11, 0x80000000, R19, 0xb8, !PT ;  /* 0x800000000b0b7812 */ /* 0x000fe400078eb813 */
[----:B------:R-:W-:Y:S02]  /*0bc0*/  LOP3.LUT R13, R13, 0x80000000, R21, 0xb8, !PT ;  /* 0x800000000d0d7812 */ /* 0x000fe400078eb815 */
[----:B------:R-:W-:-:S05]  /*0bd0*/  LOP3.LUT R15, R15, 0x80000000, R23, 0xb8, !PT ;  /* 0x800000000f0f7812 */ /* 0x000fca00078eb817 */
[----:B------:R-:W-:Y:S01]  /*0be0*/  STG.E.ENL2.256 desc[UR4][R2.64+0x1000], R8, R12 ;  /* 0xf8008008020c797f */ /* 0x000fe2000f121804 */
[----:B------:R-:W-:Y:S05]  /*0bf0*/  EXIT ;  /* 0x000000000000794d */ /* 0x000fea0003800000 */
.L_x_6854:
        /* <DEDUP_REMOVED lines=16> */
.L_x_8048:


//--------------------- .text._ZN2at6native29vectorized_elementwise_kernelILi8ENS0_13BinaryFunctorIdddZZZNS0_20copysign_kernel_cudaERNS_18TensorIteratorBaseEENKUlvE_clEvENKUlvE_clEvEUlddE_EESt5arrayIPcLm3EEEEviT0_T1_ --------------------------
	.section	.text._ZN2at6native29vectorized_elementwise_kernelILi8ENS0_13BinaryFunctorIdddZZZNS0_20copysign_kernel_cudaERNS_18TensorIteratorBaseEENKUlvE_clEvENKUlvE_clEvEUlddE_EESt5arrayIPcLm3EEEEviT0_T1_,"ax",@progbits
	.align	128
        .global         _ZN2at6native29vectorized_elementwise_kernelILi8ENS0_13BinaryFunctorIdddZZZNS0_20copysign_kernel_cudaERNS_18TensorIteratorBaseEENKUlvE_clEvENKUlvE_clEvEUlddE_EESt5arrayIPcLm3EEEEviT0_T1_
        .type           _ZN2at6native29vectorized_elementwise_kernelILi8ENS0_13BinaryFunctorIdddZZZNS0_20copysign_kernel_cudaERNS_18TensorIteratorBaseEENKUlvE_clEvENKUlvE_clEvEUlddE_EESt5arrayIPcLm3EEEEviT0_T1_,@function
        .size           _ZN2at6native29vectorized_elementwise_kernelILi8ENS0_13BinaryFunctorIdddZZZNS0_20copysign_kernel_cudaERNS_18TensorIteratorBaseEENKUlvE_clEvENKUlvE_clEvEUlddE_EESt5arrayIPcLm3EEEEviT0_T1_,(.L_x_8049 - _ZN2at6native29vectorized_elementwise_kernelILi8ENS0_13BinaryFunctorIdddZZZNS0_20copysign_kernel_cudaERNS_18TensorIteratorBaseEENKUlvE_clEvENKUlvE_clEvEUlddE_EESt5arrayIPcLm3EEEEviT0_T1_)
        .other          _ZN2at6native29vectorized_elementwise_kernelILi8ENS0_13BinaryFunctorIdddZZZNS0_20copysign_kernel_cudaERNS_18TensorIteratorBaseEENKUlvE_clEvENKUlvE_clEvEUlddE_EESt5arrayIPcLm3EEEEviT0_T1_,@"STO_CUDA_ENTRY STV_DEFAULT"
_ZN2at6native29vectorized_elementwise_kernelILi8ENS0_13BinaryFunctorIdddZZZNS0_20copysign_kernel_cudaERNS_18TensorIteratorBaseEENKUlvE_clEvENKUlvE_clEvEUlddE_EESt5arrayIPcLm3EEEEviT0_T1_:
.text._ZN2at6native29vectorized_elementwise_kernelILi8ENS0_13BinaryFunctorIdddZZZNS0_20copysign_kernel_cudaERNS_18TensorIteratorBaseEENKUlvE_clEvENKUlvE_clEvEUlddE_EESt5arrayIPcLm3EEEEviT0_T1_:
[----:B------:R-:W-:Y:S01]  /*0000*/  LDC R1, c[0x0][0x37c] ;  /* 0x0000df00ff017b82 */ /* 0x000fe20000000800 */
[----:B------:R-:W-:Y:S05]  /*0010*/  EXIT ;  /* 0x000000000000794d */ /* 0x000fea0003800000 */
.L_x_6855:
        /* <DEDUP_REMOVED lines=14> */
.L_x_8049:


//--------------------- .text._ZN2at6native18elementwise_kernelILi128ELi4EZNS0_15gpu_kernel_implINS0_13BUnaryFunctorIdddZZZNS0_20copysign_kernel_cudaERNS_18TensorIteratorBaseEENKUlvE_clEvENKUlvE_clEvEUlddE_EEEEvS5_RKT_EUliE_EEviT1_ --------------------------
	.section	.text._ZN2at6native18elementwise_kernelILi128ELi4EZNS0_15gpu_kernel_implINS0_13BUnaryFunctorIdddZZZNS0_20copysign_kernel_cudaERNS_18TensorIteratorBaseEENKUlvE_clEvENKUlvE_clEvEUlddE_EEEEvS5_RKT_EUliE_EEviT1_,"ax",@progbits
	.align	128
        .global         _ZN2at6native18elementwise_kernelILi128ELi4EZNS0_15gpu_kernel_implINS0_13BUnaryFunctorIdddZZZNS0_20copysign_kernel_cudaERNS_18TensorIteratorBaseEENKUlvE_clEvENKUlvE_clEvEUlddE_EEEEvS5_RKT_EUliE_EEviT1_
        .type           _ZN2at6native18elementwise_kernelILi128ELi4EZNS0_15gpu_kernel_implINS0_13BUnaryFunctorIdddZZZNS0_20copysign_kernel_cudaERNS_18TensorIteratorBaseEENKUlvE_clEvENKUlvE_clEvEUlddE_EEEEvS5_RKT_EUliE_EEviT1_,@function
        .size           _ZN2at6native18elementwise_kernelILi128ELi4EZNS0_15gpu_kernel_implINS0_13BUnaryFunctorIdddZZZNS0_20copysign_kernel_cudaERNS_18TensorIteratorBaseEENKUlvE_clEvENKUlvE_clEvEUlddE_EEEEvS5_RKT_EUliE_EEviT1_,(.L_x_8050 - _ZN2at6native18elementwise_kernelILi128ELi4EZNS0_15gpu_kernel_implINS0_13BUnaryFunctorIdddZZZNS0_20copysign_kernel_cudaERNS_18TensorIteratorBaseEENKUlvE_clEvENKUlvE_clEvEUlddE_EEEEvS5_RKT_EUliE_EEviT1_)
        .other          _ZN2at6native18elementwise_kernelILi128ELi4EZNS0_15gpu_kernel_implINS0_13BUnaryFunctorIdddZZZNS0_20copysign_kernel_cudaERNS_18TensorIteratorBaseEENKUlvE_clEvENKUlvE_clEvEUlddE_EEEEvS5_RKT_EUliE_EEviT1_,@"STO_CUDA_ENTRY STV_DEFAULT"
_ZN2at6native18elementwise_kernelILi128ELi4EZNS0_15gpu_kernel_implINS0_13BUnaryFunctorIdddZZZNS0_20copysign_kernel_cudaERNS_18TensorIteratorBaseEENKUlvE_clEvENKUlvE_clEvEUlddE_EEEEvS5_RKT_EUliE_EEviT1_:
.text._ZN2at6native18elementwise_kernelILi128ELi4EZNS0_15gpu_kernel_implINS0_13BUnaryFunctorIdddZZZNS0_20copysign_kernel_cudaERNS_18TensorIteratorBaseEENKUlvE_clEvENKUlvE_clEvEUlddE_EEEEvS5_RKT_EUliE_EEviT1_:
        /* <DEDUP_REMOVED lines=319> */
.L_x_6858:
        /* <DEDUP_REMOVED lines=18> */
.L_x_6863:
[----:B------:R-:W2:Y:S02]  /*1510*/  LDG.E.U8 R2, desc[UR36][R2.64] ;  /* 0x0000002402027981 */ /* 0x000ea4000c1e1100 */
[----:B--2---:R4:W0:Y:S02]  /*1520*/  I2F.F64.U16 R4, R2 ;  /* 0x0000000200047312 */ /* 0x0048240000101800 */
[----:B0---4-:R-:W-:Y:S05]  /*1530*/  BRA `(.L_x_6865) ;  /* 0x0000000c00607947 */ /* 0x011fea0003800000 */
.L_x_6862:
        /* <DEDUP_REMOVED lines=9> */
.L_x_6867:
[----:B------:R-:W2:Y:S02]  /*15d0*/  LDG.E R2, desc[UR36][R2.64] ;  /* 0x0000002402027981 */ /* 0x000ea4000c1e1900 */
[----:B--2---:R4:W0:Y:S02]  /*15e0*/  I2F.F64 R4, R2 ;  /* 0x0000000200047312 */ /* 0x0048240000201c00 */
[----:B0---4-:R-:W-:Y:S05]  /*15f0*/  BRA `(.L_x_6865) ;  /* 0x0000000c00307947 */ /* 0x011fea0003800000 */
.L_x_6866:
[----:B------:R-:W2:Y:S02]  /*1600*/  LDG.E.U16 R2, desc[UR36][R2.64] ;  /* 0x0000002402027981 */ /* 0x000ea4000c1e1500 */
[----:B--2---:R4:W0:Y:S02]  /*1610*/  I2F.F64.S16 R4, R2 ;  /* 0x0000000200047312 */ /* 0x0048240000101c00 */
[----:B0---4-:R-:W-:Y:S05]  /*1620*/  BRA `(.L_x_6865) ;  /* 0x0000000c00247947 */ /* 0x011fea0003800000 */
.L_x_6861:
        /* <DEDUP_REMOVED lines=10> */
.L_x_6869:
[----:B------:R-:W2:Y:S02]  /*16d0*/  LDG.E.U16 R0, desc[UR36][R2.64] ;  /* 0x0000002402007981 */ /* 0x000ea4000c1e1500 */
[----:B--2---:R-:W-:-:S05]  /*16e0*/  HADD2.F32 R0, -RZ, R0.H0_H0 ;  /* 0x20000000ff007230 */ /* 0x004fca0000004100 */
[----:B------:R-:W-:-:S04]  /*16f0*/  FMUL.FTZ R0, R0, 1 ;  /* 0x3f80000000007820 */ /* 0x000fc80000410000 */
[----:B------:R3:W4:Y:S02]  /*1700*/  F2F.F64.F32 R4, R0 ;  /* 0x0000000000047310 */ /* 0x0007240000201800 */
[----:B---34-:R-:W-:Y:S05]  /*1710*/  BRA `(.L_x_6865) ;  /* 0x0000000800e87947 */ /* 0x018fea0003800000 */
.L_x_6868:
        /* <DEDUP_REMOVED lines=10> */
.L_x_6871:
[----:B------:R-:W2:Y:S02]  /*17c0*/  LDG.E.U16 R2, desc[UR36][R2.64] ;  /* 0x0000002402027981 */ /* 0x000ea4000c1e1500 */
[----:B--2---:R-:W-:-:S05]  /*17d0*/  HADD2.F32 R0, -RZ, R2.H0_H0 ;  /* 0x20000002ff007230 */ /* 0x004fca0000004100 */
[----:B------:R-:W-:-:S04]  /*17e0*/  FMUL.FTZ R0, R0, 1 ;  /* 0x3f80000000007820 */ /* 0x000fc80000410000 */
[----:B------:R4:W0:Y:S02]  /*17f0*/  F2F.F64.F32 R4, R0 ;  /* 0x0000000000047310 */ /* 0x0008240000201800 */
[----:B0---4-:R-:W-:Y:S05]  /*1800*/  BRA `(.L_x_6865) ;  /* 0x0000000800ac7947 */ /* 0x011fea0003800000 */
.L_x_6870:
[----:B------:R3:W5:Y:S01]  /*1810*/  LDG.E.64 R4, desc[UR36][R2.64] ;  /* 0x0000002402047981 */ /* 0x000762000c1e1b00 */
[----:B------:R-:W-:Y:S05]  /*1820*/  BRA `(.L_x_6865) ;  /* 0x0000000800a47947 */ /* 0x000fea0003800000 */
.L_x_6860:
        /* <DEDUP_REMOVED lines=13> */
.L_x_6874:
[----:B------:R2:W5:Y:S01]  /*1900*/  LDG.E.64 R4, desc[UR36][R2.64] ;  /* 0x0000002402047981 */ /* 0x000562000c1e1b00 */
[----:B------:R-:W-:Y:S05]  /*1910*/  BRA `(.L_x_6865) ;  /* 0x0000000800687947 */ /* 0x000fea0003800000 */
.L_x_6873:
        /* <DEDUP_REMOVED lines=25> */
[----:B------:R-:W2:Y:S02]  /*1ab0*/  F2F.F64.F32 R4, R5 ;  /* 0x0000000500047310 */ /* 0x000ea40000201800 */
[----:B--2---:R-:W-:Y:S05]  /*1ac0*/  BRA `(.L_x_6865) ;  /* 0x0000000400fc7947 */ /* 0x004fea0003800000 */
.L_x_6876:
        /* <DEDUP_REMOVED lines=14> */
.L_x_6875:
[----:B------:R-:W2:Y:S02]  /*1bb0*/  LDG.E.U16 R0, desc[UR36][R2.64] ;  /* 0x0000002402007981 */ /* 0x000ea4000c1e1500 */
[----:B--2---:R-:W-:-:S04]  /*1bc0*/  IMAD.U32 R0, R0, 0x10000, RZ ;  /* 0x0001000000007824 */ /* 0x004fc800078e00ff */
[----:B------:R-:W-:-:S04]  /*1bd0*/  FMUL.FTZ R0, R0, 1 ;  /* 0x3f80000000007820 */ /* 0x000fc80000410000 */
[----:B------:R2:W3:Y:S02]  /*1be0*/  F2F.F64.F32 R4, R0 ;  /* 0x0000000000047310 */ /* 0x0004e40000201800 */
[----:B--23--:R-:W-:Y:S05]  /*1bf0*/  BRA `(.L_x_6865) ;  /* 0x0000000400b07947 */ /* 0x00cfea0003800000 */
.L_x_6872:
        /* <DEDUP_REMOVED lines=11> */
.L_x_6879:
        /* <DEDUP_REMOVED lines=21> */
.L_x_6881:
[----:B------:R-:W-:Y:S05]  /*1e00*/  BSYNC.RECONVERGENT B0 ;  /* 0x0000000000007941 */ /* 0x000fea0003800200 */
.L_x_6880:
[----:B------:R-:W-:Y:S02]  /*1e10*/  SHF.L.U32 R0, R0, 0x14, RZ ;  /* 0x0000001400007819 */ /* 0x000fe400000006ff */
[----:B------:R-:W-:-:S04]  /*1e20*/  LEA R2, R2, 0x3b800000, 0x17 ;  /* 0x3b80000002027811 */ /* 0x000fc800078eb8ff */
[----:B------:R-:W-:-:S05]  /*1e30*/  LOP3.LUT R0, R2, R0, R7, 0xfe, !PT ;  /* 0x0000000002007212 */ /* 0x000fca00078efe07 */
[----:B------:R-:W-:-:S04]  /*1e40*/  FMUL.FTZ R0, R0, 1 ;  /* 0x3f80000000007820 */ /* 0x000fc80000410000 */
[----:B------:R2:W3:Y:S02]  /*1e50*/  F2F.F64.F32 R4, R0 ;  /* 0x0000000000047310 */ /* 0x0004e40000201800 */
[----:B--23--:R-:W-:Y:S05]  /*1e60*/  BRA `(.L_x_6865) ;  /* 0x0000000400147947 */ /* 0x00cfea0003800000 */
.L_x_6878:
        /* <DEDUP_REMOVED lines=21> */
.L_x_6883:
[----:B------:R-:W-:Y:S05]  /*1fc0*/  BSYNC.RECONVERGENT B0 ;  /* 0x0000000000007941 */ /* 0x000fea0003800200 */
.L_x_6882:
[----:B------:R-:W-:Y:S01]  /*1fd0*/  IMAD.SHL.U32 R0, R0, 0x200000, RZ ;  /* 0x0020000000007824 */ /* 0x000fe200078e00ff */
[----:B------:R-:W-:-:S04]  /*1fe0*/  LEA R2, R2, 0x37800000, 0x17 ;  /* 0x3780000002027811 */ /* 0x000fc800078eb8ff */
[----:B------:R-:W-:-:S05]  /*1ff0*/  LOP3.LUT R0, R2, R0, R7, 0xfe, !PT ;  /* 0x0000000002007212 */ /* 0x000fca00078efe07 */
[----:B------:R-:W-:-:S04]  /*2000*/  FMUL.FTZ R0, R0, 1 ;  /* 0x3f80000000007820 */ /* 0x000fc80000410000 */
[----:B------:R2:W3:Y:S02]  /*2010*/  F2F.F64.F32 R4, R0 ;  /* 0x0000000000047310 */ /* 0x0004e40000201800 */
[----:B--23--:R-:W-:Y:S05]  /*2020*/  BRA `(.L_x_6865) ;  /* 0x0000000000a47947 */ /* 0x00cfea0003800000 */
.L_x_6877:
[----:B------:R-:W-:-:S09]  /*2030*/  UISETP.NE.AND UP0, UPT, UR4, 0x1c, UPT ;  /* 0x0000001c0400788c */ /* 0x000fd2000bf05270 */
[----:B------:R-:W-:Y:S05]  /*2040*/  BRA.U !UP0, `(.L_x_6884) ;  /* 0x0000000108947547 */ /* 0x000fea000b800000 */
[----:B------:R-:W-:-:S09]  /*2050*/  UISETP.NE.AND UP0, UPT, UR4, 0x1d, UPT ;  /* 0x0000001d0400788c */ /* 0x000fd2000bf05270 */
[----:B------:R-:W-:Y:S05]  /*2060*/  BRA.U !UP0, `(.L_x_6885) ;  /* 0x0000000108807547 */ /* 0x000fea000b800000 */
[----:B------:R-:W-:-:S09]  /*2070*/  UISETP.NE.AND UP0, UPT, UR4, 0x2c, UPT ;  /* 0x0000002c0400788c */ /* 0x000fd2000bf05270 */
[----:B------:R-:W-:Y:S05]  /*2080*/  BRA.U !UP0, `(.L_x_6886) ;  /* 0x0000000108487547 */ /* 0x000fea000b800000 */
.L_x_6864:
        /* <DEDUP_REMOVED lines=16> */
.L_x_6887:
[----:B------:R-:W-:Y:S01]  /*2190*/  CS2R R4, SRZ ;  /* 0x0000000000047805 */ /* 0x000fe2000001ff00 */
[----:B------:R-:W-:Y:S06]  /*21a0*/  BRA `(.L_x_6865) ;  /* 0x0000000000447947 */ /* 0x000fec0003800000 */
.L_x_6886:
[----:B------:R-:W2:Y:S01]  /*21b0*/  LDG.E.U8 R0, desc[UR36][R2.64] ;  /* 0x0000002402007981 */ /* 0x000ea2000c1e1100 */
[----:B------:R-:W-:Y:S01]  /*21c0*/  MOV R4, 0x0 ;  /* 0x0000000000047802 */ /* 0x000fe20000000f00 */
        /* <DEDUP_REMOVED lines=8> */
[----:B------:R2:W3:Y:S02]  /*2250*/  @P0 F2F.F64.F32 R4, R0 ;  /* 0x0000000000040310 */ /* 0x0004e40000201800 */
[----:B--23--:R-:W-:Y:S05]  /*2260*/  BRA `(.L_x_6865) ;  /* 0x0000000000147947 */ /* 0x00cfea0003800000 */
.L_x_6885:
[----:B------:R-:W2:Y:S02]  /*2270*/  LDG.E.64 R4, desc[UR36][R2.64] ;  /* 0x0000002402047981 */ /* 0x000ea4000c1e1b00 */
[----:B--2---:R-:W2:Y:S02]  /*2280*/  I2F.F64.U64 R4, R4 ;  /* 0x0000000400047312 */ /* 0x004ea40000301800 */
[----:B--2---:R-:W-:Y:S05]  /*2290*/  BRA `(.L_x_6865) ;  /* 0x0000000000087947 */ /* 0x004fea0003800000 */
.L_x_6884:
[----:B------:R-:W2:Y:S02]  /*22a0*/  LDG.E R2, desc[UR36][R2.64] ;  /* 0x0000002402027981 */ /* 0x000ea4000c1e1900 */
[----:B--2---:R0:W1:Y:S02]  /*22b0*/  I2F.F64.U32 R4, R2 ;  /* 0x0000000200047312 */ /* 0x0040640000201800 */
.L_x_6865:
[----:B------:R-:W-:Y:S05]  /*22c0*/  BSYNC.RECONVERGENT B6 ;  /* 0x0000000000067941 */ /* 0x000fea0003800200 */
.L_x_6859:
[----:B--23--:R-:W1:Y:S01]  /*22d0*/  LDC R3, c[0x0][0x59c] ;  /* 0x00016700ff037b82 */ /* 0x00ce620000000800 */
[----:B------:R-:W0:Y:S01]  /*22e0*/  LDCU.64 UR6, c[0x0][0x580] ;  /* 0x0000b000ff0677ac */ /* 0x000e220008000a00 */
[----:B------:R-:W-:-:S04]  /*22f0*/  UPRMT UR4, UR41, 0x9910, URZ ;  /* 0x0000991029047896 */ /* 0x000fc800080000ff */
[----:B------:R-:W-:Y:S01]  /*2300*/  UISETP.GT.AND UP0, UPT, UR4, 0x9, UPT ;  /* 0x000000090400788c */ /* 0x000fe2000bf04270 */
[----:B0-----:R-:W-:Y:S02]  /*2310*/  IADD3 R2, P0, PT, R16, UR6, RZ ;  /* 0x0000000610027c10 */ /* 0x001fe4000ff1e0ff */
[----:B-1---5:R-:W-:-:S03]  /*2320*/  LOP3.LUT R5, R5, 0x80000000, R3, 0xb8, !PT ;  /* 0x8000000005057812 */ /* 0x022fc600078eb803 */
        /* <DEDUP_REMOVED lines=13> */
.L_x_6891:
[----:B------:R-:W0:Y:S02]  /*2400*/  F2I.S64.F64.TRUNC R4, R4 ;  /* 0x0000000400047311 */ /* 0x000e24000030d900 */
[----:B0-----:R-:W-:-:S05]  /*2410*/  MOV R7, R4 ;  /* 0x0000000400077202 */ /* 0x001fca0000000f00 */
[----:B------:R0:W-:Y:S01]  /*2420*/  STG.E.U8 desc[UR36][R2.64], R7 ;  /* 0x0000000702007986 */ /* 0x0001e2000c101124 */
[----:B------:R-:W-:Y:S05]  /*2430*/  BRA `(.L_x_6893) ;  /* 0x0000001000847947 */ /* 0x000fea0003800000 */
.L_x_6890:
        /* <DEDUP_REMOVED lines=9> */
.L_x_6895:
[----:B------:R-:W0:Y:S02]  /*24d0*/  F2I.F64.TRUNC R5, R4 ;  /* 0x0000000400057311 */ /* 0x000e24000030d100 */
[----:B0-----:R0:W-:Y:S01]  /*24e0*/  STG.E desc[UR36][R2.64], R5 ;  /* 0x0000000502007986 */ /* 0x0011e2000c101924 */
[----:B------:R-:W-:Y:S05]  /*24f0*/  BRA `(.L_x_6893) ;  /* 0x0000001000547947 */ /* 0x000fea0003800000 */
.L_x_6894:
[----:B------:R-:W0:Y:S02]  /*2500*/  F2I.F64.TRUNC R5, R4 ;  /* 0x0000000400057311 */ /* 0x000e24000030d100 */
[----:B0-----:R0:W-:Y:S01]  /*2510*/  STG.E.U16 desc[UR36][R2.64], R5 ;  /* 0x0000000502007986 */ /* 0x0011e2000c101524 */
[----:B------:R-:W-:Y:S05]  /*2520*/  BRA `(.L_x_6893) ;  /* 0x0000001000487947 */ /* 0x000fea0003800000 */
.L_x_6889:
        /* <DEDUP_REMOVED lines=17> */
.L_x_6897:
        /* <DEDUP_REMOVED lines=12> */
.L_x_6896:
        /* <DEDUP_REMOVED lines=18> */
.L_x_6899:
        /* <DEDUP_REMOVED lines=13> */
.L_x_6898:
[----:B------:R0:W-:Y:S01]  /*28f0*/  STG.E.64 desc[UR36][R2.64], R4 ;  /* 0x0000000402007986 */ /* 0x0001e2000c101b24 */
[----:B------:R-:W-:Y:S05]  /*2900*/  BRA `(.L_x_6893) ;  /* 0x0000000c00507947 */ /* 0x000fea0003800000 */
.L_x_6888:
        /* <DEDUP_REMOVED lines=12> */
.L_x_6902:
[----:B------:R-:W-:-:S05]  /*29d0*/  CS2R R6, SRZ ;  /* 0x0000000000067805 */ /* 0x000fca000001ff00 */
[----:B------:R0:W-:Y:S01]  /*29e0*/  STG.E.128 desc[UR36][R2.64], R4 ;  /* 0x0000000402007986 */ /* 0x0001e2000c101d24 */
[----:B------:R-:W-:Y:S05]  /*29f0*/  BRA `(.L_x_6893) ;  /* 0x0000000c00147947 */ /* 0x000fea0003800000 */
.L_x_6901:
        /* <DEDUP_REMOVED lines=27> */
.L_x_6906:
[----:B------:R-:W-:Y:S05]  /*2bb0*/  BSYNC.RECONVERGENT B0 ;  /* 0x0000000000007941 */ /* 0x000fea0003800200 */
.L_x_6905:
[----:B------:R-:W-:-:S05]  /*2bc0*/  LOP3.LUT R7, R0, 0x80, R7, 0xf8, !PT ;  /* 0x0000008000077812 */ /* 0x000fca00078ef807 */
[----:B------:R0:W-:Y:S01]  /*2bd0*/  STG.E.U8 desc[UR36][R2.64], R7 ;  /* 0x0000000702007986 */ /* 0x0001e2000c101124 */
[----:B------:R-:W-:Y:S05]  /*2be0*/  BRA `(.L_x_6893) ;  /* 0x0000000800987947 */ /* 0x000fea0003800000 */
.L_x_6904:
        /* <DEDUP_REMOVED lines=23> */
.L_x_6908:
[----:B------:R-:W-:Y:S05]  /*2d60*/  BSYNC.RECONVERGENT B0 ;  /* 0x0000000000007941 */ /* 0x000fea0003800200 */
.L_x_6907:
[----:B------:R-:W-:-:S05]  /*2d70*/  LOP3.LUT R7, R0, 0x80, R7, 0xf8, !PT ;  /* 0x0000008000077812 */ /* 0x000fca00078ef807 */
[----:B------:R0:W-:Y:S01]  /*2d80*/  STG.E.U8 desc[UR36][R2.64], R7 ;  /* 0x0000000702007986 */ /* 0x0001e2000c101124 */
[----:B------:R-:W-:Y:S05]  /*2d90*/  BRA `(.L_x_6893) ;  /* 0x00000008002c7947 */ /* 0x000fea0003800000 */
.L_x_6903:
        /* <DEDUP_REMOVED lines=12> */
.L_x_6900:
        /* <DEDUP_REMOVED lines=11> */
.L_x_6911:
        /* <DEDUP_REMOVED lines=21> */
.L_x_6914:
[----:B------:R-:W-:-:S04]  /*3060*/  SHF.R.U32.HI R0, RZ, 0x14, R7 ;  /* 0x00000014ff007819 */ /* 0x000fc80000011607 */
[----:B------:R-:W-:-:S04]  /*3070*/  LOP3.LUT R0, R0, 0x1, RZ, 0xc0, !PT ;  /* 0x0000000100007812 */ /* 0x000fc800078ec0ff */
[----:B------:R-:W-:-:S04]  /*3080*/  IADD3 R0, PT, PT, R7, 0x487ffff, R0 ;  /* 0x0487ffff07007810 */ /* 0x000fc80007ffe000 */
[----:B------:R-:W-:-:S04]  /*3090*/  SHF.R.U32.HI R0, RZ, 0x14, R0 ;  /* 0x00000014ff007819 */ /* 0x000fc80000011600 */
[----:B------:R-:W-:-:S07]  /*30a0*/  LOP3.LUT R4, R0, 0xff, RZ, 0xc0, !PT ;  /* 0x000000ff00047812 */ /* 0x000fce00078ec0ff */
.L_x_6915:
[----:B------:R-:W-:-:S04]  /*30b0*/  SHF.R.U32.HI R5, RZ, 0x18, R7 ;  /* 0x00000018ff057819 */ /* 0x000fc80000011607 */
[----:B------:R-:W-:-:S04]  /*30c0*/  LOP3.LUT R4, R4, 0x80, R5, 0xf8, !PT ;  /* 0x0000008004047812 */ /* 0x000fc800078ef805 */
[----:B------:R-:W-:-:S07]  /*30d0*/  PRMT R0, R4, 0x7610, R0 ;  /* 0x0000761004007816 */ /* 0x000fce0000000000 */
.L_x_6913:
[----:B------:R-:W-:Y:S05]  /*30e0*/  BSYNC.RECONVERGENT B0 ;  /* 0x0000000000007941 */ /* 0x000fea0003800200 */
.L_x_6912:
[----:B------:R4:W-:Y:S01]  /*30f0*/  STG.E.U8 desc[UR36][R2.64], R0 ;  /* 0x0000000002007986 */ /* 0x0009e2000c101124 */
[----:B------:R-:W-:Y:S05]  /*3100*/  BRA `(.L_x_6893) ;  /* 0x0000000400507947 */ /* 0x000fea0003800000 */
.L_x_6910:
        /* <DEDUP_REMOVED lines=21> */
.L_x_6918:
[----:B------:R-:W-:-:S04]  /*3260*/  SHF.R.U32.HI R0, RZ, 0x15, R7 ;  /* 0x00000015ff007819 */ /* 0x000fc80000011607 */
[----:B------:R-:W-:-:S04]  /*3270*/  LOP3.LUT R0, R0, 0x1, RZ, 0xc0, !PT ;  /* 0x0000000100007812 */ /* 0x000fc800078ec0ff */
[----:B------:R-:W-:-:S04]  /*3280*/  IADD3 R0, PT, PT, R7, 0x88fffff, R0 ;  /* 0x088fffff07007810 */ /* 0x000fc80007ffe000 */
[----:B------:R-:W-:-:S04]  /*3290*/  SHF.R.U32.HI R0, RZ, 0x15, R0 ;  /* 0x00000015ff007819 */ /* 0x000fc80000011600 */
[----:B------:R-:W-:-:S07]  /*32a0*/  LOP3.LUT R4, R0, 0xff, RZ, 0xc0, !PT ;  /* 0x000000ff00047812 */ /* 0x000fce00078ec0ff */
.L_x_6919:
[----:B------:R-:W-:-:S04]  /*32b0*/  SHF.R.U32.HI R5, RZ, 0x18, R7 ;  /* 0x00000018ff057819 */ /* 0x000fc80000011607 */
[----:B------:R-:W-:-:S04]  /*32c0*/  LOP3.LUT R4, R4, 0x80, R5, 0xf8, !PT ;  /* 0x0000008004047812 */ /* 0x000fc800078ef805 */
[----:B------:R-:W-:-:S07]  /*32d0*/  PRMT R0, R4, 0x7610, R0 ;  /* 0x0000761004007816 */ /* 0x000fce0000000000 */
.L_x_6917:
[----:B------:R-:W-:Y:S05]  /*32e0*/  BSYNC.RECONVERGENT B0 ;  /* 0x0000000000007941 */ /* 0x000fea0003800200 */
.L_x_6916:
[----:B------:R3:W-:Y:S01]  /*32f0*/  STG.E.U8 desc[UR36][R2.64], R0 ;  /* 0x0000000002007986 */ /* 0x0007e2000c101124 */
[----:B------:R-:W-:Y:S05]  /*3300*/  BRA `(.L_x_6893) ;  /* 0x0000000000d07947 */ /* 0x000fea0003800000 */
.L_x_6909:
[----:B------:R-:W-:-:S09]  /*3310*/  UISETP.NE.AND UP0, UPT, UR4, 0x1c, UPT ;  /* 0x0000001c0400788c */ /* 0x000fd2000bf05270 */
[----:B------:R-:W-:Y:S05]  /*3320*/  BRA.U !UP0, `(.L_x_6920) ;  /* 0x0000000108c07547 */ /* 0x000fea000b800000 */
[----:B------:R-:W-:-:S09]  /*3330*/  UISETP.NE.AND UP0, UPT, UR4, 0x1d, UPT ;  /* 0x0000001d0400788c */ /* 0x000fd2000bf05270 */
[----:B------:R-:W-:Y:S05]  /*3340*/  BRA.U !UP0, `(.L_x_6921) ;  /* 0x0000000108ac7547 */ /* 0x000fea000b800000 */
[----:B------:R-:W-:-:S09]  /*3350*/  UISETP.NE.AND UP0, UPT, UR4, 0x2c, UPT ;  /* 0x0000002c0400788c */ /* 0x000fd2000bf05270 */
[----:B------:R-:W-:Y:S05]  /*3360*/  BRA.U !UP0, `(.L_x_6922) ;  /* 0x0000000108447547 */ /* 0x000fea000b800000 */
.L_x_6892:
        /* <DEDUP_REMOVED lines=16> */
.L_x_6923:
[----:B------:R-:W-:Y:S05]  /*3470*/  BRA `(.L_x_6893) ;  /* 0x0000000000747947 */ /* 0x000fea0003800000 */
.L_x_6922:
        /* <DEDUP_REMOVED lines=24> */
.L_x_6921:
[----:B------:R-:W0:Y:S02]  /*3600*/  F2I.U64.F64.TRUNC R4, R4 ;  /* 0x0000000400047311 */ /* 0x000e24000030d800 */
[----:B0-----:R1:W-:Y:S01]  /*3610*/  STG.E.64 desc[UR36][R2.64], R4 ;  /* 0x0000000402007986 */ /* 0x0013e2000c101b24 */
[----:B------:R-:W-:Y:S05]  /*3620*/  BRA `(.L_x_6893) ;  /* 0x0000000000087947 */ /* 0x000fea0003800000 */
.L_x_6920:
[----:B------:R-:W0:Y:S02]  /*3630*/  F2I.U32.F64.TRUNC R5, R4 ;  /* 0x0000000400057311 */ /* 0x000e24000030d000 */
[----:B0-----:R0:W-:Y:S02]  /*3640*/  STG.E desc[UR36][R2.64], R5 ;  /* 0x0000000502007986 */ /* 0x0011e4000c101924 */
.L_x_6893:
[----:B------:R-:W-:-:S07]  /*3650*/  VIADD R17, R17, 0x80 ;  /* 0x0000008011117836 */ /* 0x000fce0000000000 */
.L_x_6857:
[----:B------:R-:W-:Y:S05]  /*3660*/  BSYNC.RECONVERGENT B7 ;  /* 0x0000000000077941 */ /* 0x000fea0003800200 */
.L_x_6856:
        /* <DEDUP_REMOVED lines=307> */
.L_x_6926:
[----:B------:R-:W1:Y:S01]  /*49a0*/  LDCU.64 UR6, c[0x0][0x588] ;  /* 0x0000b100ff0677ac */ /* 0x000e620008000a00 */
[----:B------:R-:W-:Y:S01]  /*49b0*/  BSSY.RECONVERGENT B6, `(.L_x_6927) ;  /* 0x00000ec000067945 */ /* 0x000fe20003800200 */
[----:B------:R-:W-:-:S04]  /*49c0*/  UPRMT UR4, UR42, 0x9910, URZ ;  /* 0x000099102a047896 */ /* 0x000fc800080000ff */
[----:B------:R-:W-:Y:S01]  /*49d0*/  UISETP.GT.AND UP0, UPT, UR4, 0x9, UPT ;  /* 0x000000090400788c */ /* 0x000fe2000bf04270 */
[----:B-12---:R-:W-:-:S05]  /*49e0*/  IADD3 R2, P0, PT, R0, UR6, RZ ;  /* 0x0000000600027c10 */ /* 0x006fca000ff1e0ff */
        /* <DEDUP_REMOVED lines=13> */
.L_x_6931:
[----:B------:R-:W2:Y:S02]  /*4ac0*/  LDG.E.U8 R2, desc[UR36][R2.64] ;  /* 0x0000002402027981 */ /* 0x000ea4000c1e1100 */
[----:B--2---:R4:W0:Y:S02]  /*4ad0*/  I2F.F64.U16 R4, R2 ;  /* 0x0000000200047312 */ /* 0x0048240000101800 */
[----:B0---4-:R-:W-:Y:S05]  /*4ae0*/  BRA `(.L_x_6933) ;  /* 0x0000000c00607947 */ /* 0x011fea0003800000 */
.L_x_6930:
        /* <DEDUP_REMOVED lines=9> */
.L_x_6935:
[----:B------:R-:W2:Y:S02]  /*4b80*/  LDG.E R2, desc[UR36][R2.64] ;  /* 0x0000002402027981 */ /* 0x000ea4000c1e1900 */
[----:B--2---:R4:W0:Y:S02]  /*4b90*/  I2F.F64 R4, R2 ;  /* 0x0000000200047312 */ /* 0x0048240000201c00 */
[----:B0---4-:R-:W-:Y:S05]  /*4ba0*/  BRA `(.L_x_6933) ;  /* 0x0000000c00307947 */ /* 0x011fea0003800000 */
.L_x_6934:
[----:B------:R-:W2:Y:S02]  /*4bb0*/  LDG.E.U16 R2, desc[UR36][R2.64] ;  /* 0x0000002402027981 */ /* 0x000ea4000c1e1500 */
[----:B--2---:R4:W0:Y:S02]  /*4bc0*/  I2F.F64.S16 R4, R2 ;  /* 0x0000000200047312 */ /* 0x0048240000101c00 */
[----:B0---4-:R-:W-:Y:S05]  /*4bd0*/  BRA `(.L_x_6933) ;  /* 0x0000000c00247947 */ /* 0x011fea0003800000 */
.L_x_6929:
        /* <DEDUP_REMOVED lines=10> */
.L_x_6937:
[----:B------:R-:W2:Y:S02]  /*4c80*/  LDG.E.U16 R0, desc[UR36][R2.64] ;  /* 0x0000002402007981 */ /* 0x000ea4000c1e1500 */
[----:B--2---:R-:W-:-:S05]  /*4c90*/  HADD2.F32 R0, -RZ, R0.H0_H0 ;  /* 0x20000000ff007230 */ /* 0x004fca0000004100 */
[----:B------:R-:W-:-:S04]  /*4ca0*/  FMUL.FTZ R0, R0, 1 ;  /* 0x3f80000000007820 */ /* 0x000fc80000410000 */
[----:B------:R3:W4:Y:S02]  /*4cb0*/  F2F.F64.F32 R4, R0 ;  /* 0x0000000000047310 */ /* 0x0007240000201800 */
[----:B---34-:R-:W-:Y:S05]  /*4cc0*/  BRA `(.L_x_6933) ;  /* 0x0000000800e87947 */ /* 0x018fea0003800000 */
.L_x_6936:
        /* <DEDUP_REMOVED lines=10> */
.L_x_6939:
[----:B------:R-:W2:Y:S02]  /*4d70*/  LDG.E.U16 R2, desc[UR36][R2.64] ;  /* 0x0000002402027981 */ /* 0x000ea4000c1e1500 */
[----:B--2---:R-:W-:-:S05]  /*4d80*/  HADD2.F32 R0, -RZ, R2.H0_H0 ;  /* 0x20000002ff007230 */ /* 0x004fca0000004100 */
[----:B------:R-:W-:-:S04]  /*4d90*/  FMUL.FTZ R0, R0, 1 ;  /* 0x3f80000000007820 */ /* 0x000fc80000410000 */
[----:B------:R4:W0:Y:S02]  /*4da0*/  F2F.F64.F32 R4, R0 ;  /* 0x0000000000047310 */ /* 0x0008240000201800 */
[----:B0---4-:R-:W-:Y:S05]  /*4db0*/  BRA `(.L_x_6933) ;  /* 0x0000000800ac7947 */ /* 0x011fea0003800000 */
.L_x_6938:
[----:B------:R3:W5:Y:S01]  /*4dc0*/  LDG.E.64 R4, desc[UR36][R2.64] ;  /* 0x0000002402047981 */ /* 0x000762000c1e1b00 */
[----:B------:R-:W-:Y:S05]  /*4dd0*/  BRA `(.L_x_6933) ;  /* 0x0000000800a47947 */ /* 0x000fea0003800000 */
.L_x_6928:
        /* <DEDUP_REMOVED lines=9> */
[----:B------:R-:W-:Y:S01]  /*4e70*/  HFMA2 R4, -RZ, RZ, 0, 0 ;  /* 0x00000000ff047431 */ /* 0x000fe200000001ff */
[----:B--2---:R-:W-:-:S04]  /*4e80*/  ISETP.NE.AND P0, PT, R2, RZ, PT ;  /* 0x000000ff0200720c */ /* 0x004fc80003f05270 */
[----:B------:R-:W-:Y:S01]  /*4e90*/  FSEL R5, RZ, 1.875, !P0 ;  /* 0x3ff00000ff057808 */ /* 0x000fe20004000000 */
[----:B------:R-:W-:Y:S08]  /*4ea0*/  BRA `(.L_x_6933) ;  /* 0x0000000800707947 */ /* 0x000ff00003800000 */
.L_x_6942:
[----:B------:R0:W5:Y:S01]  /*4eb0*/  LDG.E.64 R4, desc[UR36][R2.64] ;  /* 0x0000002402047981 */ /* 0x000162000c1e1b00 */
[----:B------:R-:W-:Y:S05]  /*4ec0*/  BRA `(.L_x_6933) ;  /* 0x0000000800687947 */ /* 0x000fea0003800000 */
.L_x_6941:
        /* <DEDUP_REMOVED lines=26> */
[----:B0-----:R-:W-:Y:S05]  /*5070*/  BRA `(.L_x_6933) ;  /* 0x0000000400fc7947 */ /* 0x001fea0003800000 */
.L_x_6944:
        /* <DEDUP_REMOVED lines=14> */
.L_x_6943:
[----:B------:R-:W2:Y:S02]  /*5160*/  LDG.E.U16 R0, desc[UR36][R2.64] ;  /* 0x0000002402007981 */ /* 0x000ea4000c1e1500 */
[----:B--2---:R-:W-:-:S05]  /*5170*/  SHF.L.U32 R0, R0, 0x10, RZ ;  /* 0x0000001000007819 */ /* 0x004fca00000006ff */
[----:B------:R-:W-:-:S04]  /*5180*/  FMUL.FTZ R0, R0, 1 ;  /* 0x3f80000000007820 */ /* 0x000fc80000410000 */
[----:B------:R0:W1:Y:S02]  /*5190*/  F2F.F64.F32 R4, R0 ;  /* 0x0000000000047310 */ /* 0x0000640000201800 */
[----:B01----:R-:W-:Y:S05]  /*51a0*/  BRA `(.L_x_6933) ;  /* 0x0000000400b07947 */ /* 0x003fea0003800000 */
.L_x_6940:
        /* <DEDUP_REMOVED lines=11> */
.L_x_6947:
        /* <DEDUP_REMOVED lines=21> */
.L_x_6949:
[----:B------:R-:W-:Y:S05]  /*53b0*/  BSYNC.RECONVERGENT B0 ;  /* 0x0000000000007941 */ /* 0x000fea0003800200 */
.L_x_6948:
[----:B------:R-:W-:Y:S01]  /*53c0*/  IMAD.SHL.U32 R0, R0, 0x100000, RZ ;  /* 0x0010000000007824 */ /* 0x000fe200078e00ff */
[----:B------:R-:W-:-:S04]  /*53d0*/  LEA R2, R2, 0x3b800000, 0x17 ;  /* 0x3b80000002027811 */ /* 0x000fc800078eb8ff */
[----:B------:R-:W-:-:S05]  /*53e0*/  LOP3.LUT R0, R2, R0, R7, 0xfe, !PT ;  /* 0x0000000002007212 */ /* 0x000fca00078efe07 */
[----:B------:R-:W-:-:S04]  /*53f0*/  FMUL.FTZ R0, R0, 1 ;  /* 0x3f80000000007820 */ /* 0x000fc80000410000 */
[----:B------:R3:W4:Y:S02]  /*5400*/  F2F.F64.F32 R4, R0 ;  /* 0x0000000000047310 */ /* 0x0007240000201800 */
[----:B---34-:R-:W-:Y:S05]  /*5410*/  BRA `(.L_x_6933) ;  /* 0x0000000400147947 */ /* 0x018fea0003800000 */
.L_x_6946:
        /* <DEDUP_REMOVED lines=21> */
.L_x_6951:
[----:B------:R-:W-:Y:S05]  /*5570*/  BSYNC.RECONVERGENT B0 ;  /* 0x0000000000007941 */ /* 0x000fea0003800200 */
.L_x_6950:
[----:B------:R-:W-:Y:S02]  /*5580*/  SHF.L.U32 R0, R0, 0x15, RZ ;  /* 0x0000001500007819 */ /* 0x000fe400000006ff */
[----:B------:R-:W-:-:S04]  /*5590*/  LEA R2, R2, 0x37800000, 0x17 ;  /* 0x3780000002027811 */ /* 0x000fc800078eb8ff */
[----:B------:R-:W-:-:S05]  /*55a0*/  LOP3.LUT R0, R2, R0, R7, 0xfe, !PT ;  /* 0x0000000002007212 */ /* 0x000fca00078efe07 */
[----:B------:R-:W-:-:S04]  /*55b0*/  FMUL.FTZ R0, R0, 1 ;  /* 0x3f80000000007820 */ /* 0x000fc80000410000 */
[----:B------:R3:W4:Y:S02]  /*55c0*/  F2F.F64.F32 R4, R0 ;  /* 0x0000000000047310 */ /* 0x0007240000201800 */
[----:B---34-:R-:W-:Y:S05]  /*55d0*/  BRA `(.L_x_6933) ;  /* 0x0000000000a47947 */ /* 0x018fea0003800000 */
.L_x_6945:
        /* <DEDUP_REMOVED lines=16> */
[----:B------:R3:W4:Y:S02]  /*56e0*/  @P0 F2F.F64.F32 R4, R0 ;  /* 0x0000000000040310 */ /* 0x0007240000201800 */
[----:B---34-:R-:W-:Y:S05]  /*56f0*/  BRA `(.L_x_6933) ;  /* 0x00000000005c7947 */ /* 0x018fea0003800000 */
.L_x_6932:
        /* <DEDUP_REMOVED lines=16> */
.L_x_6954:
[----:B------:R-:W-:Y:S01]  /*5800*/  CS2R R4, SRZ ;  /* 0x0000000000047805 */ /* 0x000fe2000001ff00 */
[----:B------:R-:W-:Y:S06]  /*5810*/  BRA `(.L_x_6933) ;  /* 0x0000000000147947 */ /* 0x000fec0003800000 */
.L_x_6953:
[----:B------:R-:W2:Y:S02]  /*5820*/  LDG.E.64 R4, desc[UR36][R2.64] ;  /* 0x0000002402047981 */ /* 0x000ea4000c1e1b00 */
[----:B--2---:R-:W3:Y:S02]  /*5830*/  I2F.F64.U64 R4, R4 ;  /* 0x0000000400047312 */ /* 0x004ee40000301800 */
[----:B---3--:R-:W-:Y:S05]  /*5840*/  BRA `(.L_x_6933) ;  /* 0x0000000000087947 */ /* 0x008fea0003800000 */
.L_x_6952:
[----:B------:R-:W2:Y:S02]  /*5850*/  LDG.E R2, desc[UR36][R2.64] ;  /* 0x0000002402027981 */ /* 0x000ea4000c1e1900 */
[----:B--2---:R1:W2:Y:S02]  /*5860*/  I2F.F64.U32 R4, R2 ;  /* 0x0000000200047312 */ /* 0x0042a40000201800 */
.L_x_6933:
[----:B------:R-:W-:Y:S05]  /*5870*/  BSYNC.RECONVERGENT B6 ;  /* 0x0000000000067941 */ /* 0x000fea0003800200 */
.L_x_6927:
[----:B0--3--:R-:W2:Y:S01]  /*5880*/  LDC R3, c[0x0][0x59c] ;  /* 0x00016700ff037b82 */ /* 0x009ea20000000800 */
[----:B------:R-:W1:Y:S01]  /*5890*/  LDCU.64 UR6, c[0x0][0x580] ;  /* 0x0000b000ff0677ac */ /* 0x000e620008000a00 */
[----:B------:R-:W-:-:S04]  /*58a0*/  UPRMT UR4, UR41, 0x9910, URZ ;  /* 0x0000991029047896 */ /* 0x000fc800080000ff */
[----:B------:R-:W-:Y:S01]  /*58b0*/  UISETP.GT.AND UP0, UPT, UR4, 0x9, UPT ;  /* 0x000000090400788c */ /* 0x000fe2000bf04270 */
[----:B-1----:R-:W-:Y:S02]  /*58c0*/  IADD3 R2, P0, PT, R16, UR6, RZ ;  /* 0x0000000610027c10 */ /* 0x002fe4000ff1e0ff */
[----:B--2--5:R-:W-:-:S03]  /*58d0*/  LOP3.LUT R5, R5, 0x80000000, R3, 0xb8, !PT ;  /* 0x8000000005057812 */ /* 0x024fc600078eb803 */
        /* <DEDUP_REMOVED lines=13> */
.L_x_6958:
[----:B------:R-:W0:Y:S02]  /*59b0*/  F2I.S64.F64.TRUNC R4, R4 ;  /* 0x0000000400047311 */ /* 0x000e24000030d900 */
[----:B0-----:R-:W-:-:S05]  /*59c0*/  MOV R7, R4 ;  /* 0x0000000400077202 */ /* 0x001fca0000000f00 */
[----:B------:R3:W-:Y:S01]  /*59d0*/  STG.E.U8 desc[UR36][R2.64], R7 ;  /* 0x0000000702007986 */ /* 0x0007e2000c101124 */
[----:B------:R-:W-:Y:S05]  /*59e0*/  BRA `(.L_x_6960) ;  /* 0x0000001000807947 */ /* 0x000fea0003800000 */
.L_x_6957:
        /* <DEDUP_REMOVED lines=9> */
.L_x_6962:
[----:B------:R-:W0:Y:S02]  /*5a80*/  F2I.F64.TRUNC R5, R4 ;  /* 0x0000000400057311 */ /* 0x000e24000030d100 */
[----:B0-----:R2:W-:Y:S01]  /*5a90*/  STG.E desc[UR36][R2.64], R5 ;  /* 0x0000000502007986 */ /* 0x0015e2000c101924 */
[----:B------:R-:W-:Y:S05]  /*5aa0*/  BRA `(.L_x_6960) ;  /* 0x0000001000507947 */ /* 0x000fea0003800000 */
.L_x_6961:
[----:B------:R-:W0:Y:S02]  /*5ab0*/  F2I.F64.TRUNC R5, R4 ;  /* 0x0000000400057311 */ /* 0x000e24000030d100 */
[----:B0-----:R0:W-:Y:S01]  /*5ac0*/  STG.E.U16 desc[UR36][R2.64], R5 ;  /* 0x0000000502007986 */ /* 0x0011e2000c101524 */
[----:B------:R-:W-:Y:S05]  /*5ad0*/  BRA `(.L_x_6960) ;  /* 0x0000001000447947 */ /* 0x000fea0003800000 */
.L_x_6956:
        /* <DEDUP_REMOVED lines=17> */
.L_x_6964:
        /* <DEDUP_REMOVED lines=12> */
.L_x_6963:
        /* <DEDUP_REMOVED lines=18> */
.L_x_6966:
        /* <DEDUP_REMOVED lines=13> */
.L_x_6965:
[----:B------:R0:W-:Y:S01]  /*5ea0*/  STG.E.64 desc[UR36][R2.64], R4 ;  /* 0x0000000402007986 */ /* 0x0001e2000c101b24 */
[----:B------:R-:W-:Y:S05]  /*5eb0*/  BRA `(.L_x_6960) ;  /* 0x0000000c004c7947 */ /* 0x000fea0003800000 */
.L_x_6955:
        /* <DEDUP_REMOVED lines=13> */
.L_x_6970:
        /* <DEDUP_REMOVED lines=26> */
.L_x_6973:
[----:B------:R-:W-:-:S04]  /*6130*/  SHF.R.U32.HI R5, RZ, 0x18, R7 ;  /* 0x00000018ff057819 */ /* 0x000fc80000011607 */
[----:B------:R-:W-:-:S07]  /*6140*/  LOP3.LUT R0, R0, 0x80, R5, 0xf8, !PT ;  /* 0x0000008000007812 */ /* 0x000fce00078ef805 */
.L_x_6972:
[----:B------:R-:W-:Y:S05]  /*6150*/  BSYNC.RECONVERGENT B0 ;  /* 0x0000000000007941 */ /* 0x000fea0003800200 */
.L_x_6971:
[----:B------:R0:W-:Y:S01]  /*6160*/  STG.E.U8 desc[UR36][R2.64], R0 ;  /* 0x0000000002007986 */ /* 0x0001e2000c101124 */
[----:B------:R-:W-:Y:S05]  /*6170*/  BRA `(.L_x_6960) ;  /* 0x00000008009c7947 */ /* 0x000fea0003800000 */
.L_x_6969:
        /* <DEDUP_REMOVED lines=26> */
.L_x_6976:
[----:B------:R-:W-:-:S04]  /*6320*/  SHF.R.U32.HI R5, RZ, 0x18, R7 ;  /* 0x00000018ff057819 */ /* 0x000fc80000011607 */
[----:B------:R-:W-:-:S07]  /*6330*/  LOP3.LUT R0, R0, 0x80, R5, 0xf8, !PT ;  /* 0x0000008000007812 */ /* 0x000fce00078ef805 */
.L_x_6975:
[----:B------:R-:W-:Y:S05]  /*6340*/  BSYNC.RECONVERGENT B0 ;  /* 0x0000000000007941 */ /* 0x000fea0003800200 */
.L_x_6974:
[----:B------:R0:W-:Y:S01]  /*6350*/  STG.E.U8 desc[UR36][R2.64], R0 ;  /* 0x0000000002007986 */ /* 0x0001e2000c101124 */
[----:B------:R-:W-:Y:S05]  /*6360*/  BRA `(.L_x_6960) ;  /* 0x0000000800207947 */ /* 0x000fea0003800000 */
.L_x_6968:
        /* <DEDUP_REMOVED lines=30> */
.L_x_6978:
[----:B------:R-:W0:Y:S02]  /*6550*/  F2I.U64.F64.TRUNC R4, R4 ;  /* 0x0000000400047311 */ /* 0x000e24000030d800 */
[----:B0-----:R0:W-:Y:S01]  /*6560*/  STG.E.64 desc[UR36][R2.64], R4 ;  /* 0x0000000402007986 */ /* 0x0011e2000c101b24 */
[----:B------:R-:W-:Y:S05]  /*6570*/  BRA `(.L_x_6960) ;  /* 0x00000004009c7947 */ /* 0x000fea0003800000 */
.L_x_6977:
[----:B------:R-:W0:Y:S02]  /*6580*/  F2I.U32.F64.TRUNC R5, R4 ;  /* 0x0000000400057311 */ /* 0x000e24000030d000 */
[----:B0-----:R0:W-:Y:S01]  /*6590*/  STG.E desc[UR36][R2.64], R5 ;  /* 0x0000000502007986 */ /* 0x0011e2000c101924 */
[----:B------:R-:W-:Y:S05]  /*65a0*/  BRA `(.L_x_6960) ;  /* 0x0000000400907947 */ /* 0x000fea0003800000 */
.L_x_6967:
        /* <DEDUP_REMOVED lines=10> */
.L_x_6980:
[----:B------:R-:W-:-:S05]  /*6650*/  CS2R R6, SRZ ;  /* 0x0000000000067805 */ /* 0x000fca000001ff00 */
[----:B------:R0:W-:Y:S01]  /*6660*/  STG.E.128 desc[UR36][R2.64], R4 ;  /* 0x0000000402007986 */ /* 0x0001e2000c101d24 */
[----:B------:R-:W-:Y:S05]  /*6670*/  BRA `(.L_x_6960) ;  /* 0x00000004005c7947 */ /* 0x000fea0003800000 */
.L_x_6979:
[----:B------:R-:W-:-:S09]  /*6680*/  UISETP.NE.AND UP0, UPT, UR4, 0xf, UPT ;  /* 0x0000000f0400788c */ /* 0x000fd2000bf05270 */
[----:B------:R-:W-:Y:S05]  /*6690*/  BRA.U !UP0, `(.L_x_6981) ;  /* 0x0000000508287547 */ /* 0x000fea000b800000 */
[----:B------:R-:W-:-:S09]  /*66a0*/  UISETP.NE.AND UP0, UPT, UR4, 0x17, UPT ;  /* 0x000000170400788c */ /* 0x000fd2000bf05270 */
[----:B------:R-:W-:Y:S05]  /*66b0*/  BRA.U !UP0, `(.L_x_6982) ;  /* 0x0000000108b07547 */ /* 0x000fea000b800000 */
[----:B------:R-:W-:-:S09]  /*66c0*/  UISETP.NE.AND UP0, UPT, UR4, 0x18, UPT ;  /* 0x000000180400788c */ /* 0x000fd2000bf05270 */
[----:B------:R-:W-:Y:S05]  /*66d0*/  BRA.U !UP0, `(.L_x_6983) ;  /* 0x0000000108447547 */ /* 0x000fea000b800000 */
.L_x_6959:
        /* <DEDUP_REMOVED lines=16> */
.L_x_6984:
[----:B------:R-:W-:Y:S05]  /*67e0*/  BRA `(.L_x_6960) ;  /* 0x0000000400007947 */ /* 0x000fea0003800000 */
.L_x_6983:
        /* <DEDUP_REMOVED lines=21> */
.L_x_6986:
[----:B------:R-:W-:Y:S05]  /*6940*/  BSYNC.RECONVERGENT B0 ;  /* 0x0000000000007941 */ /* 0x000fea0003800200 */
.L_x_6985:
[----:B------:R-:W-:-:S05]  /*6950*/  LOP3.LUT R7, R0, 0x80, R7, 0xf8, !PT ;  /* 0x0000008000077812 */ /* 0x000fca00078ef807 */
[----:B------:R0:W-:Y:S01]  /*6960*/  STG.E.U8 desc[UR36][R2.64], R7 ;  /* 0x0000000702007986 */ /* 0x0001e2000c101124 */
[----:B------:R-:W-:Y:S05]  /*6970*/  BRA `(.L_x_6960) ;  /* 0x00000000009c7947 */ /* 0x000fea0003800000 */
.L_x_6982:
        /* <DEDUP_REMOVED lines=20> */
.L_x_6988:
[----:B------:R-:W-:Y:S02]  /*6ac0*/  ISETP.GT.U32.AND P0, PT, R6, 0x7f800000, PT ;  /* 0x7f8000000600780c */ /* 0x000fe40003f04070 */
[----:B------:R-:W-:-:S04]  /*6ad0*/  MOV R0, 0x7f ;  /* 0x0000007f00007802 */ /* 0x000fc80000000f00 */
[----:B------:R-:W-:-:S07]  /*6ae0*/  SEL R0, R0, 0x7c, P0 ;  /* 0x0000007c00007807 */ /* 0x000fce0000000000 */
.L_x_6989:
[----:B------:R-:W-:Y:S05]  /*6af0*/  BSYNC.RECONVERGENT B0 ;  /* 0x0000000000007941 */ /* 0x000fea0003800200 */
.L_x_6987:
[----:B------:R-:W-:-:S04]  /*6b00*/  SHF.R.U32.HI R5, RZ, 0x18, R7 ;  /* 0x00000018ff057819 */ /* 0x000fc80000011607 */
[----:B------:R-:W-:-:S05]  /*6b10*/  LOP3.LUT R5, R0, 0x80, R5, 0xf8, !PT ;  /* 0x0000008000057812 */ /* 0x000fca00078ef805 */
[----:B------:R0:W-:Y:S01]  /*6b20*/  STG.E.U8 desc[UR36][R2.64], R5 ;  /* 0x0000000502007986 */ /* 0x0001e2000c101124 */
[----:B------:R-:W-:Y:S05]  /*6b30*/  BRA `(.L_x_6960) ;  /* 0x00000000002c7947 */ /* 0x000fea0003800000 */
.L_x_6981:
        /* <DEDUP_REMOVED lines=11> */
.L_x_6960:
[----:B------:R-:W-:-:S07]  /*6bf0*/  VIADD R17, R17, 0x80 ;  /* 0x0000008011117836 */ /* 0x000fce0000000000 */
.L_x_6925:
[----:B------:R-:W-:Y:S05]  /*6c00*/  BSYNC.RECONVERGENT B7 ;  /* 0x0000000000077941 */ /* 0x000fea0003800200 */
.L_x_6924:
[----:B------:R-:W5:Y:S01]  /*6c10*/  LDCU UR4, c[0x0][0x380] ;  /* 0x00007000ff0477ac */ /* 0x000f620008000800 */
[----:B------:R-:W-:Y:S01]  /*6c20*/  BSSY.RECONVERGENT B7, `(.L_x_6990) ;  /* 0x0000358000077945 */ /* 0x000fe20003800200 */
[----:B-----5:R-:W-:-:S13]  /*6c30*/  ISETP.GE.AND P0, PT, R17, UR4, PT ;  /* 0x0000000411007c0c */ /* 0x020fda000bf06270 */
[----:B------:R-:W-:Y:S05]  /*6c40*/  @P0 BRA `(.L_x_6991) ;  /* 0x0000003400540947 */ /* 0x000fea0003800000 */
[----:B------:R-:W5:Y:S01]  /*6c50*/  LDCU UR4, c[0x0][0x388] ;  /* 0x00007100ff0477ac */ /* 0x000f620008000800 */
[----:B0--34-:R-:W-:Y:S01]  /*6c60*/  MOV R0, RZ ;  /* 0x000000ff00007202 */ /* 0x019fe20000000f00 */
        /* <DEDUP_REMOVED lines=301> */
.L_x_6992:
        /* <DEDUP_REMOVED lines=18> */
.L_x_6997:
[----:B------:R-:W2:Y:S02]  /*8060*/  LDG.E.U8 R2, desc[UR36][R2.64] ;  /* 0x0000002402027981 */ /* 0x000ea4000c1e1100 */
[----:B--2---:R0:W1:Y:S02]  /*8070*/  I2F.F64.U16 R4, R2 ;  /* 0x0000000200047312 */ /* 0x0040640000101800 */
[----:B01----:R-:W-:Y:S05]  /*8080*/  BRA `(.L_x_6999) ;  /* 0x0000000c00607947 */ /* 0x003fea0003800000 */
.L_x_6996:
        /* <DEDUP_REMOVED lines=9> */
.L_x_7001:
[----:B------:R-:W2:Y:S02]  /*8120*/  LDG.E R2, desc[UR36][R2.64] ;  /* 0x0000002402027981 */ /* 0x000ea4000c1e1900 */
[----:B--2---:R0:W1:Y:S02]  /*8130*/  I2F.F64 R4, R2 ;  /* 0x0000000200047312 */ /* 0x0040640000201c00 */
[----:B01----:R-:W-:Y:S05]  /*8140*/  BRA `(.L_x_6999) ;  /* 0x0000000c00307947 */ /* 0x003fea0003800000 */
.L_x_7000:
[----:B------:R-:W2:Y:S02]  /*8150*/  LDG.E.U16 R2, desc[UR36][R2.64] ;  /* 0x0000002402027981 */ /* 0x000ea4000c1e1500 */
[----:B--2---:R0:W1:Y:S02]  /*8160*/  I2F.F64.S16 R4, R2 ;  /* 0x0000000200047312 */ /* 0x0040640000101c00 */
[----:B01----:R-:W-:Y:S05]  /*8170*/  BRA `(.L_x_6999) ;  /* 0x0000000c00247947 */ /* 0x003fea0003800000 */
.L_x_6995:
        /* <DEDUP_REMOVED lines=10> */
.L_x_7003:
[----:B------:R-:W2:Y:S02]  /*8220*/  LDG.E.U16 R0, desc[UR36][R2.64] ;  /* 0x0000002402007981 */ /* 0x000ea4000c1e1500 */
[----:B--2---:R-:W-:-:S05]  /*8230*/  HADD2.F32 R0, -RZ, R0.H0_H0 ;  /* 0x20000000ff007230 */ /* 0x004fca0000004100 */
[----:B------:R-:W-:-:S04]  /*8240*/  FMUL.FTZ R0, R0, 1 ;  /* 0x3f80000000007820 */ /* 0x000fc80000410000 */
[----:B------:R1:W2:Y:S02]  /*8250*/  F2F.F64.F32 R4, R0 ;  /* 0x0000000000047310 */ /* 0x0002a40000201800 */
[----:B-12---:R-:W-:Y:S05]  /*8260*/  BRA `(.L_x_6999) ;  /* 0x0000000800e87947 */ /* 0x006fea0003800000 */
.L_x_7002:
        /* <DEDUP_REMOVED lines=10> */
.L_x_7005:
[----:B------:R-:W2:Y:S02]  /*8310*/  LDG.E.U16 R2, desc[UR36][R2.64] ;  /* 0x0000002402027981 */ /* 0x000ea4000c1e1500 */
[----:B--2---:R-:W-:-:S05]  /*8320*/  HADD2.F32 R0, -RZ, R2.H0_H0 ;  /* 0x20000002ff007230 */ /* 0x004fca0000004100 */
[----:B------:R-:W-:-:S04]  /*8330*/  FMUL.FTZ R0, R0, 1 ;  /* 0x3f80000000007820 */ /* 0x000fc80000410000 */
[----:B------:R1:W2:Y:S02]  /*8340*/  F2F.F64.F32 R4, R0 ;  /* 0x0000000000047310 */ /* 0x0002a40000201800 */
[----:B-12---:R-:W-:Y:S05]  /*8350*/  BRA `(.L_x_6999) ;  /* 0x0000000800ac7947 */ /* 0x006fea0003800000 */
.L_x_7004:
[----:B------:R0:W5:Y:S01]  /*8360*/  LDG.E.64 R4, desc[UR36][R2.64] ;  /* 0x0000002402047981 */ /* 0x000162000c1e1b00 */
[----:B------:R-:W-:Y:S05]  /*8370*/  BRA `(.L_x_6999) ;  /* 0x0000000800a47947 */ /* 0x000fea0003800000 */
.L_x_6994:
        /* <DEDUP_REMOVED lines=13> */
.L_x_7008:
[----:B------:R1:W5:Y:S01]  /*8450*/  LDG.E.64 R4, desc[UR36][R2.64] ;  /* 0x0000002402047981 */ /* 0x000362000c1e1b00 */
[----:B------:R-:W-:Y:S05]  /*8460*/  BRA `(.L_x_6999) ;  /* 0x0000000800687947 */ /* 0x000fea0003800000 */
.L_x_7007:
        /* <DEDUP_REMOVED lines=25> */
[----:B------:R-:W2:Y:S02]  /*8600*/  F2F.F64.F32 R4, R5 ;  /* 0x0000000500047310 */ /* 0x000ea40000201800 */
[----:B--2---:R-:W-:Y:S05]  /*8610*/  BRA `(.L_x_6999) ;  /* 0x0000000400fc7947 */ /* 0x004fea0003800000 */
.L_x_7010:
        /* <DEDUP_REMOVED lines=14> */
.L_x_7009:
[----:B------:R-:W2:Y:S02]  /*8700*/  LDG.E.U16 R0, desc[UR36][R2.64] ;  /* 0x0000002402007981 */ /* 0x000ea4000c1e1500 */
[----:B--2---:R-:W-:-:S04]  /*8710*/  IMAD.U32 R0, R0, 0x10000, RZ ;  /* 0x0001000000007824 */ /* 0x004fc800078e00ff */
[----:B------:R-:W-:-:S04]  /*8720*/  FMUL.FTZ R0, R0, 1 ;  /* 0x3f80000000007820 */ /* 0x000fc80000410000 */
[----:B------:R2:W3:Y:S02]  /*8730*/  F2F.F64.F32 R4, R0 ;  /* 0x0000000000047310 */ /* 0x0004e40000201800 */
[----:B--23--:R-:W-:Y:S05]  /*8740*/  BRA `(.L_x_6999) ;  /* 0x0000000400b07947 */ /* 0x00cfea0003800000 */
.L_x_7006:
        /* <DEDUP_REMOVED lines=11> */
.L_x_7013:
        /* <DEDUP_REMOVED lines=21> */
.L_x_7015:
[----:B------:R-:W-:Y:S05]  /*8950*/  BSYNC.RECONVERGENT B0 ;  /* 0x0000000000007941 */ /* 0x000fea0003800200 */
.L_x_7014:
[----:B------:R-:W-:Y:S02]  /*8960*/  SHF.L.U32 R0, R0, 0x14, RZ ;  /* 0x0000001400007819 */ /* 0x000fe400000006ff */
[----:B------:R-:W-:-:S04]  /*8970*/  LEA R2, R2, 0x3b800000, 0x17 ;  /* 0x3b80000002027811 */ /* 0x000fc800078eb8ff */
[----:B------:R-:W-:-:S05]  /*8980*/  LOP3.LUT R0, R2, R0, R7, 0xfe, !PT ;  /* 0x0000000002007212 */ /* 0x000fca00078efe07 */
[----:B------:R-:W-:-:S04]  /*8990*/  FMUL.FTZ R0, R0, 1 ;  /* 0x3f80000000007820 */ /* 0x000fc80000410000 */
[----:B------:R4:W0:Y:S02]  /*89a0*/  F2F.F64.F32 R4, R0 ;  /* 0x0000000000047310 */ /* 0x0008240000201800 */
[----:B0---4-:R-:W-:Y:S05]  /*89b0*/  BRA `(.L_x_6999) ;  /* 0x0000000400147947 */ /* 0x011fea0003800000 */
.L_x_7012:
        /* <DEDUP_REMOVED lines=21> */
.L_x_7017:
[----:B------:R-:W-:Y:S05]  /*8b10*/  BSYNC.RECONVERGENT B0 ;  /* 0x0000000000007941 */ /* 0x000fea0003800200 */
.L_x_7016:
[----:B------:R-:W-:Y:S01]  /*8b20*/  IMAD.SHL.U32 R0, R0, 0x200000, RZ ;  /* 0x0020000000007824 */ /* 0x000fe200078e00ff */
[----:B------:R-:W-:-:S04]  /*8b30*/  LEA R2, R2, 0x37800000, 0x17 ;  /* 0x3780000002027811 */ /* 0x000fc800078eb8ff */
[----:B------:R-:W-:-:S05]  /*8b40*/  LOP3.LUT R0, R2, R0, R7, 0xfe, !PT ;  /* 0x0000000002007212 */ /* 0x000fca00078efe07 */
[----:B------:R-:W-:-:S04]  /*8b50*/  FMUL.FTZ R0, R0, 1 ;  /* 0x3f80000000007820 */ /* 0x000fc80000410000 */
[----:B------:R4:W0:Y:S02]  /*8b60*/  F2F.F64.F32 R4, R0 ;  /* 0x0000000000047310 */ /* 0x0008240000201800 */
[----:B0---4-:R-:W-:Y:S05]  /*8b70*/  BRA `(.L_x_6999) ;  /* 0x0000000000a47947 */ /* 0x011fea0003800000 */
.L_x_7011:
        /* <DEDUP_REMOVED lines=16> */
[----:B------:R4:W0:Y:S02]  /*8c80*/  @P0 F2F.F64.F32 R4, R0 ;  /* 0x0000000000040310 */ /* 0x0008240000201800 */
[----:B0---4-:R-:W-:Y:S05]  /*8c90*/  BRA `(.L_x_6999) ;  /* 0x00000000005c7947 */ /* 0x011fea0003800000 */
.L_x_6998:
        /* <DEDUP_REMOVED lines=16> */
.L_x_7020:
[----:B------:R-:W-:Y:S01]  /*8da0*/  CS2R R4, SRZ ;  /* 0x0000000000047805 */ /* 0x000fe2000001ff00 */
[----:B------:R-:W-:Y:S06]  /*8db0*/  BRA `(.L_x_6999) ;  /* 0x0000000000147947 */ /* 0x000fec0003800000 */
.L_x_7019:
[----:B------:R-:W2:Y:S02]  /*8dc0*/  LDG.E.64 R4, desc[UR36][R2.64] ;  /* 0x0000002402047981 */ /* 0x000ea4000c1e1b00 */
[----:B--2---:R-:W4:Y:S02]  /*8dd0*/  I2F.F64.U64 R4, R4 ;  /* 0x0000000400047312 */ /* 0x004f240000301800 */
[----:B----4-:R-:W-:Y:S05]  /*8de0*/  BRA `(.L_x_6999) ;  /* 0x0000000000087947 */ /* 0x010fea0003800000 */
.L_x_7018:
[----:B------:R-:W2:Y:S02]  /*8df0*/  LDG.E R2, desc[UR36][R2.64] ;  /* 0x0000002402027981 */ /* 0x000ea4000c1e1900 */
[----:B--2---:R2:W3:Y:S02]  /*8e00*/  I2F.F64.U32 R4, R2 ;  /* 0x0000000200047312 */ /* 0x0044e40000201800 */
.L_x_6999:
[----:B------:R-:W-:Y:S05]  /*8e10*/  BSYNC.RECONVERGENT B6 ;  /* 0x0000000000067941 */ /* 0x000fea0003800200 */
.L_x_6993:
[----:B01----:R-:W3:Y:S01]  /*8e20*/  LDC R3, c[0x0][0x59c] ;  /* 0x00016700ff037b82 */ /* 0x003ee20000000800 */
[----:B------:R-:W2:Y:S01]  /*8e30*/  LDCU.64 UR6, c[0x0][0x580] ;  /* 0x0000b000ff0677ac */ /* 0x000ea20008000a00 */
[----:B------:R-:W-:-:S04]  /*8e40*/  UPRMT UR4, UR41, 0x9910, URZ ;  /* 0x0000991029047896 */ /* 0x000fc800080000ff */
[----:B------:R-:W-:Y:S01]  /*8e50*/  UISETP.GT.AND UP0, UPT, UR4, 0x9, UPT ;  /* 0x000000090400788c */ /* 0x000fe2000bf04270 */
[----:B--2---:R-:W-:Y:S02]  /*8e60*/  IADD3 R2, P0, PT, R16, UR6, RZ ;  /* 0x0000000610027c10 */ /* 0x004fe4000ff1e0ff */
[----:B---3-5:R-:W-:Y:S02]  /*8e70*/  LOP3.LUT R5, R5, 0x80000000, R3, 0xb8, !PT ;  /* 0x8000000005057812 */ /* 0x028fe400078eb803 */
        /* <DEDUP_REMOVED lines=13> */
.L_x_7024:
[----:B------:R-:W0:Y:S02]  /*8f50*/  F2I.S64.F64.TRUNC R4, R4 ;  /* 0x0000000400047311 */ /* 0x000e24000030d900 */
[----:B0-----:R-:W-:-:S05]  /*8f60*/  IMAD.MOV.U32 R7, RZ, RZ, R4 ;  /* 0x000000ffff077224 */ /* 0x001fca00078e0004 */
[----:B------:R0:W-:Y:S01]  /*8f70*/  STG.E.U8 desc[UR36][R2.64], R7 ;  /* 0x0000000702007986 */ /* 0x0001e2000c101124 */
[----:B------:R-:W-:Y:S05]  /*8f80*/  BRA `(.L_x_7026) ;  /* 0x0000001000807947 */ /* 0x000fea0003800000 */
.L_x_7023:
        /* <DEDUP_REMOVED lines=9> */
.L_x_7028:
[----:B------:R-:W0:Y:S02]  /*9020*/  F2I.F64.TRUNC R5, R4 ;  /* 0x0000000400057311 */ /* 0x000e24000030d100 */
[----:B0-----:R0:W-:Y:S01]  /*9030*/  STG.E desc[UR36][R2.64], R5 ;  /* 0x0000000502007986 */ /* 0x0011e2000c101924 */
[----:B------:R-:W-:Y:S05]  /*9040*/  BRA `(.L_x_7026) ;  /* 0x0000001000507947 */ /* 0x000fea0003800000 */
.L_x_7027:
[----:B------:R-:W0:Y:S02]  /*9050*/  F2I.F64.TRUNC R5, R4 ;  /* 0x0000000400057311 */ /* 0x000e24000030d100 */
[----:B0-----:R0:W-:Y:S01]  /*9060*/  STG.E.U16 desc[UR36][R2.64], R5 ;  /* 0x0000000502007986 */ /* 0x0011e2000c101524 */
[----:B------:R-:W-:Y:S05]  /*9070*/  BRA `(.L_x_7026) ;  /* 0x0000001000447947 */ /* 0x000fea0003800000 */
.L_x_7022:
        /* <DEDUP_REMOVED lines=17> */
.L_x_7030:
        /* <DEDUP_REMOVED lines=12> */
.L_x_7029:
        /* <DEDUP_REMOVED lines=18> */
.L_x_7032:
        /* <DEDUP_REMOVED lines=13> */
.L_x_7031:
[----:B------:R0:W-:Y:S01]  /*9440*/  STG.E.64 desc[UR36][R2.64], R4 ;  /* 0x0000000402007986 */ /* 0x0001e2000c101b24 */
[----:B------:R-:W-:Y:S05]  /*9450*/  BRA `(.L_x_7026) ;  /* 0x0000000c004c7947 */ /* 0x000fea0003800000 */
.L_x_7021:
        /* <DEDUP_REMOVED lines=13> */
.L_x_7036:
        /* <DEDUP_REMOVED lines=26> */
.L_x_7039:
[----:B------:R-:W-:-:S04]  /*96d0*/  SHF.R.U32.HI R5, RZ, 0x18, R7 ;  /* 0x00000018ff057819 */ /* 0x000fc80000011607 */
[----:B------:R-:W-:-:S07]  /*96e0*/  LOP3.LUT R0, R0, 0x80, R5, 0xf8, !PT ;  /* 0x0000008000007812 */ /* 0x000fce00078ef805 */
.L_x_7038:
[----:B------:R-:W-:Y:S05]  /*96f0*/  BSYNC.RECONVERGENT B0 ;  /* 0x0000000000007941 */ /* 0x000fea0003800200 */
.L_x_7037:
[----:B------:R3:W-:Y:S01]  /*9700*/  STG.E.U8 desc[UR36][R2.64], R0 ;  /* 0x0000000002007986 */ /* 0x0007e2000c101124 */
[----:B------:R-:W-:Y:S05]  /*9710*/  BRA `(.L_x_7026) ;  /* 0x00000008009c7947 */ /* 0x000fea0003800000 */
.L_x_7035:
        /* <DEDUP_REMOVED lines=26> */
.L_x_7042:
[----:B------:R-:W-:-:S04]  /*98c0*/  SHF.R.U32.HI R5, RZ, 0x18, R7 ;  /* 0x00000018ff057819 */ /* 0x000fc80000011607 */
[----:B------:R-:W-:-:S07]  /*98d0*/  LOP3.LUT R0, R0, 0x80, R5, 0xf8, !PT ;  /* 0x0000008000007812 */ /* 0x000fce00078ef805 */
.L_x_7041:
[----:B------:R-:W-:Y:S05]  /*98e0*/  BSYNC.RECONVERGENT B0 ;  /* 0x0000000000007941 */ /* 0x000fea0003800200 */
.L_x_7040:
[----:B------:R0:W-:Y:S01]  /*98f0*/  STG.E.U8 desc[UR36][R2.64], R0 ;  /* 0x0000000002007986 */ /* 0x0001e2000c101124 */
[----:B------:R-:W-:Y:S05]  /*9900*/  BRA `(.L_x_7026) ;  /* 0x0000000800207947 */ /* 0x000fea0003800000 */
.L_x_7034:
        /* <DEDUP_REMOVED lines=30> */
.L_x_7044:
[----:B------:R-:W0:Y:S02]  /*9af0*/  F2I.U64.F64.TRUNC R4, R4 ;  /* 0x0000000400047311 */ /* 0x000e24000030d800 */
[----:B0-----:R1:W-:Y:S01]  /*9b00*/  STG.E.64 desc[UR36][R2.64], R4 ;  /* 0x0000000402007986 */ /* 0x0013e2000c101b24 */
[----:B------:R-:W-:Y:S05]  /*9b10*/  BRA `(.L_x_7026) ;  /* 0x00000004009c7947 */ /* 0x000fea0003800000 */
.L_x_7043:
[----:B------:R-:W0:Y:S02]  /*9b20*/  F2I.U32.F64.TRUNC R5, R4 ;  /* 0x0000000400057311 */ /* 0x000e24000030d000 */
[----:B0-----:R0:W-:Y:S01]  /*9b30*/  STG.E desc[UR36][R2.64], R5 ;  /* 0x0000000502007986 */ /* 0x0011e2000c101924 */
[----:B------:R-:W-:Y:S05]  /*9b40*/  BRA `(.L_x_7026) ;  /* 0x0000000400907947 */ /* 0x000fea0003800000 */
.L_x_7033:
        /* <DEDUP_REMOVED lines=10> */
.L_x_7046:
[----:B------:R-:W-:-:S05]  /*9bf0*/  CS2R R6, SRZ ;  /* 0x0000000000067805 */ /* 0x000fca000001ff00 */
[----:B------:R0:W-:Y:S01]  /*9c00*/  STG.E.128 desc[UR36][R2.64], R4 ;  /* 0x0000000402007986 */ /* 0x0001e2000c101d24 */
[----:B------:R-:W-:Y:S05]  /*9c10*/  BRA `(.L_x_7026) ;  /* 0x00000004005c7947 */ /* 0x000fea0003800000 */
.L_x_7045:
[----:B------:R-:W-:-:S09]  /*9c20*/  UISETP.NE.AND UP0, UPT, UR4, 0xf, UPT ;  /* 0x0000000f0400788c */ /* 0x000fd2000bf05270 */
[----:B------:R-:W-:Y:S05]  /*9c30*/  BRA.U !UP0, `(.L_x_7047) ;  /* 0x0000000508287547 */ /* 0x000fea000b800000 */
[----:B------:R-:W-:-:S09]  /*9c40*/  UISETP.NE.AND UP0, UPT, UR4, 0x17, UPT ;  /* 0x000000170400788c */ /* 0x000fd2000bf05270 */
[----:B------:R-:W-:Y:S05]  /*9c50*/  BRA.U !UP0, `(.L_x_7048) ;  /* 0x0000000108b07547 */ /* 0x000fea000b800000 */
[----:B------:R-:W-:-:S09]  /*9c60*/  UISETP.NE.AND UP0, UPT, UR4, 0x18, UPT ;  /* 0x000000180400788c */ /* 0x000fd2000bf05270 */
[----:B------:R-:W-:Y:S05]  /*9c70*/  BRA.U !UP0, `(.L_x_7049) ;  /* 0x0000000108447547 */ /* 0x000fea000b800000 */
.L_x_7025:
        /* <DEDUP_REMOVED lines=10> */
[----:B---3--:R-:W-:Y:S01]  /*9d20*/  IMAD.U32 R6, RZ, RZ, UR6 ;  /* 0x00000006ff067e24 */ /* 0x008fe2000f8e00ff */
[----:B------:R-:W-:Y:S01]  /*9d30*/  MOV R7, UR7 ;  /* 0x0000000700077c02 */ /* 0x000fe20008000f00 */
[----:B----4-:R-:W-:Y:S01]  /*9d40*/  IMAD.U32 R10, RZ, RZ, UR8 ;  /* 0x00000008ff0a7e24 */ /* 0x010fe2000f8e00ff */
[----:B-1----:R-:W-:-:S07]  /*9d50*/  MOV R11, UR9 ;  /* 0x00000009000b7c02 */ /* 0x002fce0008000f00 */
[----:B------:R-:W-:-:S07]  /*9d60*/  LEPC R20, `(.L_x_7050) ;  /* 0x000000001014794e */ /* 0x000fce0000000000 */
[----:B--2---:R-:W-:Y:S05]  /*9d70*/  CALL.ABS.NOINC R2 ;  /* 0x0000000002007343 */ /* 0x004fea0003c00000 */
.L_x_7050:
[----:B------:R-:W-:Y:S05]  /*9d80*/  BRA `(.L_x_7026) ;  /* 0x0000000400007947 */ /* 0x000fea0003800000 */
.L_x_7049:
        /* <DEDUP_REMOVED lines=21> */
.L_x_7052:
[----:B------:R-:W-:Y:S05]  /*9ee0*/  BSYNC.RECONVERGENT B0 ;  /* 0x0000000000007941 */ /* 0x000fea0003800200 */
.L_x_7051:
[----:B------:R-:W-:-:S05]  /*9ef0*/  LOP3.LUT R7, R0, 0x80, R7, 0xf8, !PT ;  /* 0x0000008000077812 */ /* 0x000fca00078ef807 */
[----:B------:R0:W-:Y:S01]  /*9f00*/  STG.E.U8 desc[UR36][R2.64], R7 ;  /* 0x0000000702007986 */ /* 0x0001e2000c101124 */
[----:B------:R-:W-:Y:S05]  /*9f10*/  BRA `(.L_x_7026) ;  /* 0x00000000009c7947 */ /* 0x000fea0003800000 */
.L_x_7048:
        /* <DEDUP_REMOVED lines=20> */
.L_x_7054:
[----:B------:R-:W-:Y:S01]  /*a060*/  IMAD.MOV.U32 R0, RZ, RZ, 0x7f ;  /* 0x0000007fff007424 */ /* 0x000fe200078e00ff */
[----:B------:R-:W-:-:S04]  /*a070*/  ISETP.GT.U32.AND P0, PT, R6, 0x7f800000, PT ;  /* 0x7f8000000600780c */ /* 0x000fc80003f04070 */
[----:B------:R-:W-:-:S09]  /*a080*/  SEL R0, R0, 0x7c, P0 ;  /* 0x0000007c00007807 */ /* 0x000fd20000000000 */
.L_x_7055:
[----:B------:R-:W-:Y:S05]  /*a090*/  BSYNC.RECONVERGENT B0 ;  /* 0x0000000000007941 */ /* 0x000fea0003800200 */
.L_x_7053:
[----:B------:R-:W-:-:S04]  /*a0a0*/  SHF.R.U32.HI R5, RZ, 0x18, R7 ;  /* 0x00000018ff057819 */ /* 0x000fc80000011607 */
[----:B------:R-:W-:-:S05]  /*a0b0*/  LOP3.LUT R5, R0, 0x80, R5, 0xf8, !PT ;  /* 0x0000008000057812 */ /* 0x000fca00078ef805 */
[----:B------:R0:W-:Y:S01]  /*a0c0*/  STG.E.U8 desc[UR36][R2.64], R5 ;  /* 0x0000000502007986 */ /* 0x0001e2000c101124 */
[----:B------:R-:W-:Y:S05]  /*a0d0*/  BRA `(.L_x_7026) ;  /* 0x00000000002c7947 */ /* 0x000fea0003800000 */
.L_x_7047:
        /* <DEDUP_REMOVED lines=11> */
.L_x_7026:
[----:B------:R-:W-:-:S07]  /*a190*/  IADD3 R17, PT, PT, R17, 0x80, RZ ;  /* 0x0000008011117810 */ /* 0x000fce0007ffe0ff */
.L_x_6991:
[----:B------:R-:W-:Y:S05]  /*a1a0*/  BSYNC.RECONVERGENT B7 ;  /* 0x0000000000077941 */ /* 0x000fea0003800200 */
.L_x_6990:
[----:B------:R-:W5:Y:S02]  /*a1b0*/  LDCU UR4, c[0x0][0x380] ;  /* 0x00007000ff0477ac */ /* 0x000f640008000800 */
[----:B-----5:R-:W-:-:S13]  /*a1c0*/  ISETP.GE.AND P0, PT, R17, UR4, PT ;  /* 0x0000000411007c0c */ /* 0x020fda000bf06270 */
[----:B------:R-:W-:Y:S05]  /*a1d0*/  @P0 EXIT ;  /* 0x000000000000094d */ /* 0x000fea0003800000 */
[----:B------:R-:W5:Y:S01]  /*a1e0*/  LDCU UR4, c[0x0][0x388] ;  /* 0x00007100ff0477ac */ /* 0x000f620008000800 */
[----:B0--34-:R-:W-:Y:S01]  /*a1f0*/  IMAD.MOV.U32 R0, RZ, RZ, RZ ;  /* 0x000000ffff007224 */ /* 0x019fe200078e00ff */
[----:B------:R-:W-:Y:S01]  /*a200*/  MOV R16, RZ ;  /* 0x000000ff00107202 */ /* 0x000fe20000000f00 */
        /* <DEDUP_REMOVED lines=8> */
[----:B------:R-:W-:-:S04]  /*a290*/  SHF.R.U32.HI R3, RZ, UR5, R2 ;  /* 0x00000005ff037c19 */ /* 0x000fc80008011602 */
[----:B------:R-:W-:-:S05]  /*a2a0*/  IADD3 R0, PT, PT, -R3, RZ, RZ ;  /* 0x000000ff03007210 */ /* 0x000fca0007ffe1ff */
        /* <DEDUP_REMOVED lines=290> */
.L_x_7056:
        /* <DEDUP_REMOVED lines=20> */
.L_x_7061:
[----:B------:R-:W2:Y:S02]  /*b610*/  LDG.E.U8 R2, desc[UR36][R2.64] ;  /* 0x0000002402027981 */ /* 0x000ea4000c1e1100 */
[----:B--2---:R0:W1:Y:S02]  /*b620*/  I2F.F64.U16 R4, R2 ;  /* 0x0000000200047312 */ /* 0x0040640000101800 */
[----:B01----:R-:W-:Y:S05]  /*b630*/  BRA `(.L_x_7063) ;  /* 0x0000000c00607947 */ /* 0x003fea0003800000 */
.L_x_7060:
        /* <DEDUP_REMOVED lines=9> */
.L_x_7065:
[----:B------:R-:W2:Y:S02]  /*b6d0*/  LDG.E R2, desc[UR36][R2.64] ;  /* 0x0000002402027981 */ /* 0x000ea4000c1e1900 */
[----:B--2---:R0:W1:Y:S02]  /*b6e0*/  I2F.F64 R4, R2 ;  /* 0x0000000200047312 */ /* 0x0040640000201c00 */
[----:B01----:R-:W-:Y:S05]  /*b6f0*/  BRA `(.L_x_7063) ;  /* 0x0000000c00307947 */ /* 0x003fea0003800000 */
.L_x_7064:
[----:B------:R-:W2:Y:S02]  /*b700*/  LDG.E.U16 R2, desc[UR36][R2.64] ;  /* 0x0000002402027981 */ /* 0x000ea4000c1e1500 */
[----:B--2---:R0:W1:Y:S02]  /*b710*/  I2F.F64.S16 R4, R2 ;  /* 0x0000000200047312 */ /* 0x0040640000101c00 */
[----:B01----:R-:W-:Y:S05]  /*b720*/  BRA `(.L_x_7063) ;  /* 0x0000000c00247947 */ /* 0x003fea0003800000 */
.L_x_7059:
        /* <DEDUP_REMOVED lines=10> */
.L_x_7067:
[----:B------:R-:W2:Y:S02]  /*b7d0*/  LDG.E.U16 R0, desc[UR36][R2.64] ;  /* 0x0000002402007981 */ /* 0x000ea4000c1e1500 */
[----:B--2---:R-:W-:-:S05]  /*b7e0*/  HADD2.F32 R0, -RZ, R0.H0_H0 ;  /* 0x20000000ff007230 */ /* 0x004fca0000004100 */
[----:B------:R-:W-:-:S04]  /*b7f0*/  FMUL.FTZ R0, R0, 1 ;  /* 0x3f80000000007820 */ /* 0x000fc80000410000 */
[----:B------:R1:W2:Y:S02]  /*b800*/  F2F.F64.F32 R4, R0 ;  /* 0x0000000000047310 */ /* 0x0002a40000201800 */
[----:B-12---:R-:W-:Y:S05]  /*b810*/  BRA `(.L_x_7063) ;  /* 0x0000000800e87947 */ /* 0x006fea0003800000 */
.L_x_7066:
        /* <DEDUP_REMOVED lines=10> */
.L_x_7069:
[----:B------:R-:W2:Y:S02]  /*b8c0*/  LDG.E.U16 R2, desc[UR36][R2.64] ;  /* 0x0000002402027981 */ /* 0x000ea4000c1e1500 */
[----:B--2---:R-:W-:-:S05]  /*b8d0*/  HADD2.F32 R0, -RZ, R2.H0_H0 ;  /* 0x20000002ff007230 */ /* 0x004fca0000004100 */
[----:B------:R-:W-:-:S04]  /*b8e0*/  FMUL.FTZ R0, R0, 1 ;  /* 0x3f80000000007820 */ /* 0x000fc80000410000 */
[----:B------:R1:W2:Y:S02]  /*b8f0*/  F2F.F64.F32 R4, R0 ;  /* 0x0000000000047310 */ /* 0x0002a40000201800 */
[----:B-12---:R-:W-:Y:S05]  /*b900*/  BRA `(.L_x_7063) ;  /* 0x0000000800ac7947 */ /* 0x006fea0003800000 */
.L_x_7068:
[----:B------:R0:W5:Y:S01]  /*b910*/  LDG.E.64 R4, desc[UR36][R2.64] ;  /* 0x0000002402047981 */ /* 0x000162000c1e1b00 */
[----:B------:R-:W-:Y:S05]  /*b920*/  BRA `(.L_x_7063) ;  /* 0x0000000800a47947 */ /* 0x000fea0003800000 */
.L_x_7058:
        /* <DEDUP_REMOVED lines=13> */
.L_x_7072:
[----:B------:R3:W5:Y:S01]  /*ba00*/  LDG.E.64 R4, desc[UR36][R2.64] ;  /* 0x0000002402047981 */ /* 0x000762000c1e1b00 */
[----:B------:R-:W-:Y:S05]  /*ba10*/  BRA `(.L_x_7063) ;  /* 0x0000000800687947 */ /* 0x000fea0003800000 */
.L_x_7071:
        /* <DEDUP_REMOVED lines=25> */
[----:B------:R-:W4:Y:S02]  /*bbb0*/  F2F.F64.F32 R4, R5 ;  /* 0x0000000500047310 */ /* 0x000f240000201800 */
[----:B----4-:R-:W-:Y:S05]  /*bbc0*/  BRA `(.L_x_7063) ;  /* 0x0000000400fc7947 */ /* 0x010fea0003800000 */
.L_x_7074:
        /* <DEDUP_REMOVED lines=12> */
[----:B------:R4:W0:Y:S02]  /*bc90*/  F2F.F64.F32 R4, R0 ;  /* 0x0000000000047310 */ /* 0x0008240000201800 */
[----:B0---4-:R-:W-:Y:S05]  /*bca0*/  BRA `(.L_x_7063) ;  /* 0x0000000400c47947 */ /* 0x011fea0003800000 */
.L_x_7073:
[----:B------:R-:W2:Y:S02]  /*bcb0*/  LDG.E.U16 R0, desc[UR36][R2.64] ;  /* 0x0000002402007981 */ /* 0x000ea4000c1e1500 */
[----:B--2---:R-:W-:-:S04]  /*bcc0*/  IMAD.U32 R0, R0, 0x10000, RZ ;  /* 0x0001000000007824 */ /* 0x004fc800078e00ff */
[----:B------:R-:W-:-:S04]  /*bcd0*/  FMUL.FTZ R0, R0, 1 ;  /* 0x3f80000000007820 */ /* 0x000fc80000410000 */
[----:B------:R4:W0:Y:S02]  /*bce0*/  F2F.F64.F32 R4, R0 ;  /* 0x0000000000047310 */ /* 0x0008240000201800 */
[----:B0---4-:R-:W-:Y:S05]  /*bcf0*/  BRA `(.L_x_7063) ;  /* 0x0000000400b07947 */ /* 0x011fea0003800000 */
.L_x_7070:
        /* <DEDUP_REMOVED lines=11> */
.L_x_7077:
        /* <DEDUP_REMOVED lines=21> */
.L_x_7079:
[----:B------:R-:W-:Y:S05]  /*bf00*/  BSYNC.RECONVERGENT B0 ;  /* 0x0000000000007941 */ /* 0x000fea0003800200 */
.L_x_7078:
[----:B------:R-:W-:Y:S02]  /*bf10*/  SHF.L.U32 R0, R0, 0x14, RZ ;  /* 0x0000001400007819 */ /* 0x000fe400000006ff */
[----:B------:R-:W-:-:S04]  /*bf20*/  LEA R2, R2, 0x3b800000, 0x17 ;  /* 0x3b80000002027811 */ /* 0x000fc800078eb8ff */
[----:B------:R-:W-:-:S05]  /*bf30*/  LOP3.LUT R0, R2, R0, R7, 0xfe, !PT ;  /* 0x0000000002007212 */ /* 0x000fca00078efe07 */
[----:B------:R-:W-:-:S04]  /*bf40*/  FMUL.FTZ R0, R0, 1 ;  /* 0x3f80000000007820 */ /* 0x000fc80000410000 */
[----:B------:R3:W4:Y:S02]  /*bf50*/  F2F.F64.F32 R4, R0 ;  /* 0x0000000000047310 */ /* 0x0007240000201800 */
[----:B---34-:R-:W-:Y:S05]  /*bf60*/  BRA `(.L_x_7063) ;  /* 0x0000000400147947 */ /* 0x018fea0003800000 */
.L_x_7076:
        /* <DEDUP_REMOVED lines=21> */
.L_x_7081:
[----:B------:R-:W-:Y:S05]  /*c0c0*/  BSYNC.RECONVERGENT B0 ;  /* 0x0000000000007941 */ /* 0x000fea0003800200 */
.L_x_7080:
[----:B------:R-:W-:Y:S01]  /*c0d0*/  IMAD.SHL.U32 R0, R0, 0x200000, RZ ;  /* 0x0020000000007824 */ /* 0x000fe200078e00ff */
[----:B------:R-:W-:-:S04]  /*c0e0*/  LEA R2, R2, 0x37800000, 0x17 ;  /* 0x3780000002027811 */ /* 0x000fc800078eb8ff */
[----:B------:R-:W-:-:S05]  /*c0f0*/  LOP3.LUT R0, R2, R0, R7, 0xfe, !PT ;  /* 0x0000000002007212 */ /* 0x000fca00078efe07 */
[----:B------:R-:W-:-:S04]  /*c100*/  FMUL.FTZ R0, R0, 1 ;  /* 0x3f80000000007820 */ /* 0x000fc80000410000 */
[----:B------:R3:W4:Y:S02]  /*c110*/  F2F.F64.F32 R4, R0 ;  /* 0x0000000000047310 */ /* 0x0007240000201800 */
[----:B---34-:R-:W-:Y:S05]  /*c120*/  BRA `(.L_x_7063) ;  /* 0x0000000000a47947 */ /* 0x018fea0003800000 */
.L_x_7075:
        /* <DEDUP_REMOVED lines=16> */
[----:B------:R3:W4:Y:S02]  /*c230*/  @P0 F2F.F64.F32 R4, R0 ;  /* 0x0000000000040310 */ /* 0x0007240000201800 */
[----:B---34-:R-:W-:Y:S05]  /*c240*/  BRA `(.L_x_7063) ;  /* 0x00000000005c7947 */ /* 0x018fea0003800000 */
.L_x_7062:
        /* <DEDUP_REMOVED lines=16> */
.L_x_7084:
[----:B------:R-:W-:Y:S01]  /*c350*/  CS2R R4, SRZ ;  /* 0x0000000000047805 */ /* 0x000fe2000001ff00 */
[----:B------:R-:W-:Y:S06]  /*c360*/  BRA `(.L_x_7063) ;  /* 0x0000000000147947 */ /* 0x000fec0003800000 */
.L_x_7083:
[----:B------:R-:W2:Y:S02]  /*c370*/  LDG.E.64 R4, desc[UR36][R2.64] ;  /* 0x0000002402047981 */ /* 0x000ea4000c1e1b00 */
[----:B--2---:R-:W3:Y:S02]  /*c380*/  I2F.F64.U64 R4, R4 ;  /* 0x0000000400047312 */ /* 0x004ee40000301800 */
[----:B---3--:R-:W-:Y:S05]  /*c390*/  BRA `(.L_x_7063) ;  /* 0x0000000000087947 */ /* 0x008fea0003800000 */
.L_x_7082:
[----:B------:R-:W2:Y:S02]  /*c3a0*/  LDG.E R2, desc[UR36][R2.64] ;  /* 0x0000002402027981 */ /* 0x000ea4000c1e1900 */
[----:B--2---:R1:W2:Y:S02]  /*c3b0*/  I2F.F64.U32 R4, R2 ;  /* 0x0000000200047312 */ /* 0x0042a40000201800 */
.L_x_7063:
[----:B------:R-:W-:Y:S05]  /*c3c0*/  BSYNC.RECONVERGENT B6 ;  /* 0x0000000000067941 */ /* 0x000fea0003800200 */
.L_x_7057:
[----:B0--3--:R-:W2:Y:S01]  /*c3d0*/  LDC R3, c[0x0][0x59c] ;  /* 0x00016700ff037b82 */ /* 0x009ea20000000800 */
[----:B------:R-:W-:-:S04]  /*c3e0*/  UPRMT UR4, UR41, 0x9910, URZ ;  /* 0x0000991029047896 */ /* 0x000fc800080000ff */
[----:B------:R-:W-:Y:S01]  /*c3f0*/  UISETP.GT.AND UP0, UPT, UR4, 0x9, UPT ;  /* 0x000000090400788c */ /* 0x000fe2000bf04270 */
[----:B--2--5:R-:W-:-:S08]  /*c400*/  LOP3.LUT R5, R5, 0x80000000, R3, 0xb8, !PT ;  /* 0x8000000005057812 */ /* 0x024fd000078eb803 */
        /* <DEDUP_REMOVED lines=10> */
[----:B0-----:R-:W-:Y:S01]  /*c4b0*/  STG.E.U8 desc[UR36][R16.64], R5 ;  /* 0x0000000510007986 */ /* 0x001fe2000c101124 */
[----:B------:R-:W-:Y:S05]  /*c4c0*/  EXIT ;  /* 0x000000000000794d */ /* 0x000fea0003800000 */
.L_x_7088:
[----:B------:R-:W0:Y:S02]  /*c4d0*/  F2I.S64.F64.TRUNC R4, R4 ;  /* 0x0000000400047311 */ /* 0x000e24000030d900 */
[----:B0-----:R-:W-:-:S05]  /*c4e0*/  MOV R3, R4 ;  /* 0x0000000400037202 */ /* 0x001fca0000000f00 */
[----:B------:R-:W-:Y:S01]  /*c4f0*/  STG.E.U8 desc[UR36][R16.64], R3 ;  /* 0x0000000310007986 */ /* 0x000fe2000c101124 */
[----:B------:R-:W-:Y:S05]  /*c500*/  EXIT ;  /* 0x000000000000794d */ /* 0x000fea0003800000 */
.L_x_7087:
[----:B------:R-:W-:-:S09]  /*c510*/  UISETP.NE.AND UP0, UPT, UR4, 0x2, UPT ;  /* 0x000000020400788c */ /* 0x000fd2000bf05270 */
[----:B------:R-:W-:Y:S05]  /*c520*/  BRA.U !UP0, `(.L_x_7090) ;  /* 0x0000000108287547 */ /* 0x000fea000b800000 */
[----:B------:R-:W-:-:S09]  /*c530*/  UISETP.NE.AND UP0, UPT, UR4, 0x3, UPT ;  /* 0x000000030400788c */ /* 0x000fd2000bf05270 */
[----:B------:R-:W-:Y:S05]  /*c540*/  BRA.U !UP0, `(.L_x_7091) ;  /* 0x0000000108147547 */ /* 0x000fea000b800000 */
[----:B------:R-:W-:-:S09]  /*c550*/  UISETP.NE.AND UP0, UPT, UR4, 0x4, UPT ;  /* 0x000000040400788c */ /* 0x000fd2000bf05270 */
[----:B------:R-:W-:Y:S05]  /*c560*/  BRA.U UP0, `(.L_x_7089) ;  /* 0x0000000d00247547 */ /* 0x000fea000b800000 */
[----:B------:R-:W0:Y:S02]  /*c570*/  F2I.S64.F64.TRUNC R4, R4 ;  /* 0x0000000400047311 */ /* 0x000e24000030d900 */
[----:B0-----:R-:W-:Y:S01]  /*c580*/  STG.E.64 desc[UR36][R16.64], R4 ;  /* 0x0000000410007986 */ /* 0x001fe2000c101b24 */
[----:B------:R-:W-:Y:S05]  /*c590*/  EXIT ;  /* 0x000000000000794d */ /* 0x000fea0003800000 */
.L_x_7091:
[----:B------:R-:W0:Y:S02]  /*c5a0*/  F2I.F64.TRUNC R5, R4 ;  /* 0x0000000400057311 */ /* 0x000e24000030d100 */
[----:B0-----:R-:W-:Y:S01]  /*c5b0*/  STG.E desc[UR36][R16.64], R5 ;  /* 0x0000000510007986 */ /* 0x001fe2000c101924 */
[----:B------:R-:W-:Y:S05]  /*c5c0*/  EXIT ;  /* 0x000000000000794d */ /* 0x000fea0003800000 */
.L_x_7090:
[----:B------:R-:W0:Y:S02]  /*c5d0*/  F2I.F64.TRUNC R5, R4 ;  /* 0x0000000400057311 */ /* 0x000e24000030d100 */
[----:B0-----:R-:W-:Y:S01]  /*c5e0*/  STG.E.U16 desc[UR36][R16.64], R5 ;  /* 0x0000000510007986 */ /* 0x001fe2000c101524 */
[----:B------:R-:W-:Y:S05]  /*c5f0*/  EXIT ;  /* 0x000000000000794d */ /* 0x000fea0003800000 */
.L_x_7086:
        /* <DEDUP_REMOVED lines=17> */
.L_x_7093:
        /* <DEDUP_REMOVED lines=12> */
.L_x_7092:
        /* <DEDUP_REMOVED lines=8> */
[----:B-1----:R-:W0:-:S15]  /*c850*/  F2F.F32.F64 R2, R4 ;  /* 0x0000000400027310 */ /* 0x002e1e0000301000 */
        /* <DEDUP_REMOVED lines=9> */
.L_x_7095:
        /* <DEDUP_REMOVED lines=13> */
.L_x_7094:
[----:B------:R-:W-:Y:S01]  /*c9c0*/  STG.E.64 desc[UR36][R16.64], R4 ;  /* 0x0000000410007986 */ /* 0x000fe2000c101b24 */
[----:B------:R-:W-:Y:S05]  /*c9d0*/  EXIT ;  /* 0x000000000000794d */ /* 0x000fea0003800000 */
.L_x_7085:
        /* <DEDUP_REMOVED lines=11> */
[----:B0-----:R-:W-:Y:S01]  /*ca90*/  STG.E.U16 desc[UR36][R16.64], R5 ;  /* 0x0000000510007986 */ /* 0x001fe2000c101524 */
[----:B------:R-:W-:Y:S05]  /*caa0*/  EXIT ;  /* 0x000000000000794d */ /* 0x000fea0003800000 */
.L_x_7099:
        /* <DEDUP_REMOVED lines=25> */
.L_x_7102:
[----:B------:R-:W-:-:S04]  /*cc40*/  SHF.R.U32.HI R3, RZ, 0x18, R3 ;  /* 0x00000018ff037819 */ /* 0x000fc80000011603 */
[----:B------:R-:W-:-:S04]  /*cc50*/  LOP3.LUT R0, R0, 0x80, R3, 0xf8, !PT ;  /* 0x0000008000007812 */ /* 0x000fc800078ef803 */
[----:B------:R-:W-:-:S07]  /*cc60*/  PRMT R8, R0, 0x7610, R8 ;  /* 0x0000761000087816 */ /* 0x000fce0000000008 */
.L_x_7101:
[----:B------:R-:W-:Y:S05]  /*cc70*/  BSYNC.RECONVERGENT B0 ;  /* 0x0000000000007941 */ /* 0x000fea0003800200 */
.L_x_7100:
[----:B------:R-:W-:Y:S01]  /*cc80*/  STG.E.U8 desc[UR36][R16.64], R8 ;  /* 0x0000000810007986 */ /* 0x000fe2000c101124 */
[----:B------:R-:W-:Y:S05]  /*cc90*/  EXIT ;  /* 0x000000000000794d */ /* 0x000fea0003800000 */
.L_x_7098:
        /* <DEDUP_REMOVED lines=25> */
.L_x_7105:
[----:B------:R-:W-:-:S04]  /*ce30*/  SHF.R.U32.HI R3, RZ, 0x18, R3 ;  /* 0x00000018ff037819 */ /* 0x000fc80000011603 */
[----:B------:R-:W-:-:S04]  /*ce40*/  LOP3.LUT R0, R0, 0x80, R3, 0xf8, !PT ;  /* 0x0000008000007812 */ /* 0x000fc800078ef803 */
[----:B------:R-:W-:-:S07]  /*ce50*/  PRMT R8, R0, 0x7610, R8 ;  /* 0x0000761000087816 */ /* 0x000fce0000000008 */
.L_x_7104:
[----:B------:R-:W-:Y:S05]  /*ce60*/  BSYNC.RECONVERGENT B0 ;  /* 0x0000000000007941 */ /* 0x000fea0003800200 */
.L_x_7103:
[----:B------:R-:W-:Y:S01]  /*ce70*/  STG.E.U8 desc[UR36][R16.64], R8 ;  /* 0x0000000810007986 */ /* 0x000fe2000c101124 */
[----:B------:R-:W-:Y:S05]  /*ce80*/  EXIT ;  /* 0x000000000000794d */ /* 0x000fea0003800000 */
.L_x_7097:
        /* <DEDUP_REMOVED lines=15> */
[----:B-1----:R-:W-:-:S04]  /*cf80*/  SHF.R.U32.HI R2, RZ, 0x17, R6 ;  /* 0x00000017ff027819 */ /* 0x002fc80000011606 */
        /* <DEDUP_REMOVED lines=14> */
.L_x_7107:
[----:B------:R-:W0:Y:S02]  /*d070*/  F2I.U64.F64.TRUNC R4, R4 ;  /* 0x0000000400047311 */ /* 0x000e24000030d800 */
[----:B0-----:R-:W-:Y:S01]  /*d080*/  STG.E.64 desc[UR36][R16.64], R4 ;  /* 0x0000000410007986 */ /* 0x001fe2000c101b24 */
[----:B------:R-:W-:Y:S05]  /*d090*/  EXIT ;  /* 0x000000000000794d */ /* 0x000fea0003800000 */
.L_x_7106:
[----:B------:R-:W0:Y:S02]  /*d0a0*/  F2I.U32.F64.TRUNC R5, R4 ;  /* 0x0000000400057311 */ /* 0x000e24000030d000 */
[----:B0-----:R-:W-:Y:S01]  /*d0b0*/  STG.E desc[UR36][R16.64], R5 ;  /* 0x0000000510007986 */ /* 0x001fe2000c101924 */
[----:B------:R-:W-:Y:S05]  /*d0c0*/  EXIT ;  /* 0x000000000000794d */ /* 0x000fea0003800000 */
.L_x_7096:
        /* <DEDUP_REMOVED lines=8> */
[----:B------:R-:W-:Y:S01]  /*d150*/  STG.E.U8 desc[UR36][R16.64], R3 ;  /* 0x0000000310007986 */ /* 0x000fe2000c101124 */
[----:B------:R-:W-:Y:S05]  /*d160*/  EXIT ;  /* 0x000000000000794d */ /* 0x000fea0003800000 */
.L_x_7109:
[----:B------:R-:W-:-:S05]  /*d170*/  CS2R R6, SRZ ;  /* 0x0000000000067805 */ /* 0x000fca000001ff00 */
[----:B------:R-:W-:Y:S01]  /*d180*/  STG.E.128 desc[UR36][R16.64], R4 ;  /* 0x0000000410007986 */ /* 0x000fe2000c101d24 */
[----:B------:R-:W-:Y:S05]  /*d190*/  EXIT ;  /* 0x000000000000794d */ /* 0x000fea0003800000 */
.L_x_7108:
[----:B------:R-:W-:-:S09]  /*d1a0*/  UISETP.NE.AND UP0, UPT, UR4, 0xf, UPT ;  /* 0x0000000f0400788c */ /* 0x000fd2000bf05270 */
[----:B------:R-:W-:Y:S05]  /*d1b0*/  BRA.U !UP0, `(.L_x_7110) ;  /* 0x0000000508287547 */ /* 0x000fea000b800000 */
[----:B------:R-:W-:-:S09]  /*d1c0*/  UISETP.NE.AND UP0, UPT, UR4, 0x17, UPT ;  /* 0x000000170400788c */ /* 0x000fd2000bf05270 */
[----:B------:R-:W-:Y:S05]  /*d1d0*/  BRA.U !UP0, `(.L_x_7111) ;  /* 0x0000000108b07547 */ /* 0x000fea000b800000 */
[----:B------:R-:W-:-:S09]  /*d1e0*/  UISETP.NE.AND UP0, UPT, UR4, 0x18, UPT ;  /* 0x000000180400788c */ /* 0x000fd2000bf05270 */
[----:B------:R-:W-:Y:S05]  /*d1f0*/  BRA.U !UP0, `(.L_x_7112) ;  /* 0x0000000108447547 */ /* 0x000fea000b800000 */
.L_x_7089:
[----:B------:R-:W-:Y:S01]  /*d200*/  MOV R0, 0x0 ;  /* 0x0000000000007802 */ /* 0x000fe20000000f00 */
[----:B------:R-:W0:Y:S01]  /*d210*/  LDCU.64 UR4, c[0x4][0x128] ;  /* 0x01002500ff0477ac */ /* 0x000e220008000a00 */
[----:B------:R-:W-:Y:S02]  /*d220*/  HFMA2 R8, -RZ, RZ, 0, 6.020069122314453125e-06 ;  /* 0x00000065ff087431 */ /* 0x000fe400000001ff */
[----:B------:R-:W-:Y:S01]  /*d230*/  IMAD.MOV.U32 R12, RZ, RZ, 0x1 ;  /* 0x00000001ff0c7424 */ /* 0x000fe200078e00ff */
[----:B-1----:R1:W2:Y:S01]  /*d240*/  LDC.64 R2, c[0x4][R0] ;  /* 0x0100000000027b82 */ /* 0x0022a20000000a00 */
        /* <DEDUP_REMOVED lines=11> */
.L_x_7113:
[----:B------:R-:W-:Y:S05]  /*d300*/  EXIT ;  /* 0x000000000000794d */ /* 0x000fea0003800000 */
.L_x_7112:
        /* <DEDUP_REMOVED lines=11> */
[----:B-1----:R-:W-:Y:S02]  /*d3c0*/  LOP3.LUT R2, R7, 0x7fffffff, RZ, 0xc0, !PT ;  /* 0x7fffffff07027812 */ /* 0x002fe400078ec0ff */
        /* <DEDUP_REMOVED lines=9> */
.L_x_7115:
[----:B------:R-:W-:Y:S05]  /*d460*/  BSYNC.RECONVERGENT B0 ;  /* 0x0000000000007941 */ /* 0x000fea0003800200 */
.L_x_7114:
[----:B------:R-:W-:-:S05]  /*d470*/  LOP3.LUT R3, R0, 0x80, R3, 0xf8, !PT ;  /* 0x0000008000037812 */ /* 0x000fca00078ef803 */
[----:B------:R-:W-:Y:S01]  /*d480*/  STG.E.U8 desc[UR36][R16.64], R3 ;  /* 0x0000000310007986 */ /* 0x000fe2000c101124 */
[----:B------:R-:W-:Y:S05]  /*d490*/  EXIT ;  /* 0x000000000000794d */ /* 0x000fea0003800000 */
.L_x_7111:
        /* <DEDUP_REMOVED lines=20> */
.L_x_7117:
[----:B------:R-:W-:Y:S02]  /*d5e0*/  ISETP.GT.U32.AND P0, PT, R2, 0x7f800000, PT ;  /* 0x7f8000000200780c */ /* 0x000fe40003f04070 */
[----:B------:R-:W-:-:S04]  /*d5f0*/  MOV R0, 0x7f ;  /* 0x0000007f00007802 */ /* 0x000fc80000000f00 */
[----:B------:R-:W-:-:S07]  /*d600*/  SEL R0, R0, 0x7c, P0 ;  /* 0x0000007c00007807 */ /* 0x000fce0000000000 */
.L_x_7118:
[----:B------:R-:W-:Y:S05]  /*d610*/  BSYNC.RECONVERGENT B0 ;  /* 0x0000000000007941 */ /* 0x000fea0003800200 */
.L_x_7116:
[----:B------:R-:W-:-:S04]  /*d620*/  SHF.R.U32.HI R3, RZ, 0x18, R3 ;  /* 0x00000018ff037819 */ /* 0x000fc80000011603 */
[----:B------:R-:W-:-:S05]  /*d630*/  LOP3.LUT R3, R0, 0x80, R3, 0xf8, !PT ;  /* 0x0000008000037812 */ /* 0x000fca00078ef803 */
[----:B------:R-:W-:Y:S01]  /*d640*/  STG.E.U8 desc[UR36][R16.64], R3 ;  /* 0x0000000310007986 */ /* 0x000fe2000c101124 */
[----:B------:R-:W-:Y:S05]  /*d650*/  EXIT ;  /* 0x000000000000794d */ /* 0x000fea0003800000 */
.L_x_7110:
        /* <DEDUP_REMOVED lines=12> */
.L_x_7119:
        /* <DEDUP_REMOVED lines=14> */
.L_x_8050:


//--------------------- .text._ZN2at6native27unrolled_elementwise_kernelINS0_13BUnaryFunctorIdddZZZNS0_20copysign_kernel_cudaERNS_18TensorIteratorBaseEENKUlvE_clEvENKUlvE_clEvEUlddE_EESt5arrayIPcLm2EELi4E23TrivialOffsetCalculatorILi1EjESD_NS0_6memory12LoadWithCastILi1EEENSE_13StoreWithCastILi1EEEEEviT_T0_T2_T3_T4_T5_ --------------------------
	.section	.text._ZN2at6native27unrolled_elementwise_kernelINS0_13BUnaryFunctorIdddZZZNS0_20copysign_kernel_cudaERNS_18TensorIteratorBaseEENKUlvE_clEvENKUlvE_clEvEUlddE_EESt5arrayIPcLm2EELi4E23TrivialOffsetCalculatorILi1EjESD_NS0_6memory12LoadWithCastILi1EEENSE_13StoreWithCastILi1EEEEEviT_T0_T2_T3_T4_T5_,"ax",@progbits
	.align	128
        .global         _ZN2at6native27unrolled_elementwise_kernelINS0_13BUnaryFunctorIdddZZZNS0_20copysign_kernel_cudaERNS_18TensorIteratorBaseEENKUlvE_clEvENKUlvE_clEvEUlddE_EESt5arrayIPcLm2EELi4E23TrivialOffsetCalculatorILi1EjESD_NS0_6memory12LoadWithCastILi1EEENSE_13StoreWithCastILi1EEEEEviT_T0_T2_T3_T4_T5_
        .type           _ZN2at6native27unrolled_elementwise_kernelINS0_13BUnaryFunctorIdddZZZNS0_20copysign_kernel_cudaERNS_18TensorIteratorBaseEENKUlvE_clEvENKUlvE_clEvEUlddE_EESt5arrayIPcLm2EELi4E23TrivialOffsetCalculatorILi1EjESD_NS0_6memory12LoadWithCastILi1EEENSE_13StoreWithCastILi1EEEEEviT_T0_T2_T3_T4_T5_,@function
        .size           _ZN2at6native27unrolled_elementwise_kernelINS0_13BUnaryFunctorIdddZZZNS0_20copysign_kernel_cudaERNS_18TensorIteratorBaseEENKUlvE_clEvENKUlvE_clEvEUlddE_EESt5arrayIPcLm2EELi4E23TrivialOffsetCalculatorILi1EjESD_NS0_6memory12LoadWithCastILi1EEENSE_13StoreWithCastILi1EEEEEviT_T0_T2_T3_T4_T5_,(.L_x_8051 - _ZN2at6native27unrolled_elementwise_kernelINS0_13BUnaryFunctorIdddZZZNS0_20copysign_kernel_cudaERNS_18TensorIteratorBaseEENKUlvE_clEvENKUlvE_clEvEUlddE_EESt5arrayIPcLm2EELi4E23TrivialOffsetCalculatorILi1EjESD_NS0_6memory12LoadWithCastILi1EEENSE_13StoreWithCastILi1EEEEEviT_T0_T2_T3_T4_T5_)
        .other          _ZN2at6native27unrolled_elementwise_kernelINS0_13BUnaryFunctorIdddZZZNS0_20copysign_kernel_cudaERNS_18TensorIteratorBaseEENKUlvE_clEvENKUlvE_clEvEUlddE_EESt5arrayIPcLm2EELi4E23TrivialOffsetCalculatorILi1EjESD_NS0_6memory12LoadWithCastILi1EEENSE_13StoreWithCastILi1EEEEEviT_T0_T2_T3_T4_T5_,@"STO_CUDA_ENTRY STV_DEFAULT"
_ZN2at6native27unrolled_elementwise_kernelINS0_13BUnaryFunctorIdddZZZNS0_20copysign_kernel_cudaERNS_18TensorIteratorBaseEENKUlvE_clEvENKUlvE_clEvEUlddE_EESt5arrayIPcLm2EELi4E23TrivialOffsetCalculatorILi1EjESD_NS0_6memory12LoadWithCastILi1EEENSE_13StoreWithCastILi1EEEEEviT_T0_T2_T3_T4_T5_:
.text._ZN2at6native27unrolled_elementwise_kernelINS0_13BUnaryFunctorIdddZZZNS0_20copysign_kernel_cudaERNS_18TensorIteratorBaseEENKUlvE_clEvENKUlvE_clEvEUlddE_EESt5arrayIPcLm2EELi4E23TrivialOffsetCalculatorILi1EjESD_NS0_6memory12LoadWithCastILi1EEENSE_13StoreWithCastILi1EEEEEviT_T0_T2_T3_T4_T5_:
[----:B------:R-:W0:Y:S01]  /*0000*/  LDC R1, c[0x0][0x37c] ;  /* 0x0000df00ff017b82 */ /* 0x000e220000000800 */
[----:B------:R-:W1:Y:S07]  /*0010*/  S2R R18, SR_CTAID.X ;  /* 0x0000000000127919 */ /* 0x000e6e0000002500 */
[----:B------:R-:W1:Y:S01]  /*0020*/  LDC R19, c[0x0][0x380] ;  /* 0x0000e000ff137b82 */ /* 0x000e620000000800 */
[----:B------:R-:W2:Y:S01]  /*0030*/  LDCU.64 UR36, c[0x0][0x358] ;  /* 0x00006b00ff2477ac */ /* 0x000ea20008000a00 */
[----:B------:R-:W-:Y:S01]  /*0040*/  BSSY.RECONVERGENT B7, `(.L_x_7120) ;  /* 0x00000fa000077945 */ /* 0x000fe20003800200 */
[----:B------:R-:W3:Y:S01]  /*0050*/  S2R R2, SR_TID.X ;  /* 0x0000000000027919 */ /* 0x000ee20000002100 */
[----:B------:R-:W-:Y:S01]  /*0060*/  CS2R R26, SRZ ;  /* 0x00000000001a7805 */ /* 0x000fe2000001ff00 */
        /* <DEDUP_REMOVED lines=26> */
.L_x_7126:
[----:B------:R-:W2:Y:S02]  /*0210*/  LDG.E.U8 R2, desc[UR36][R2.64] ;  /* 0x0000002402027981 */ /* 0x000ea4000c1e1100 */
[----:B--2---:R0:W1:Y:S02]  /*0220*/  I2F.F64.U16 R26, R2 ;  /* 0x00000002001a7312 */ /* 0x0040640000101800 */
[----:B01----:R-:W-:Y:S05]  /*0230*/  BRA `(.L_x_7128) ;  /* 0x0000000c00607947 */ /* 0x003fea0003800000 */
.L_x_7125:
        /* <DEDUP_REMOVED lines=9> */
.L_x_7130:
[----:B------:R-:W2:Y:S02]  /*02d0*/  LDG.E R2, desc[UR36][R2.64] ;  /* 0x0000002402027981 */ /* 0x000ea4000c1e1900 */
[----:B--2---:R0:W1:Y:S02]  /*02e0*/  I2F.F64 R26, R2 ;  /* 0x00000002001a7312 */ /* 0x0040640000201c00 */
[----:B01----:R-:W-:Y:S05]  /*02f0*/  BRA `(.L_x_7128) ;  /* 0x0000000c00307947 */ /* 0x003fea0003800000 */
.L_x_7129:
[----:B------:R-:W2:Y:S02]  /*0300*/  LDG.E.U16 R2, desc[UR36][R2.64] ;  /* 0x0000002402027981 */ /* 0x000ea4000c1e1500 */
[----:B--2---:R0:W1:Y:S02]  /*0310*/  I2F.F64.S16 R26, R2 ;  /* 0x00000002001a7312 */ /* 0x0040640000101c00 */
[----:B01----:R-:W-:Y:S05]  /*0320*/  BRA `(.L_x_7128) ;  /* 0x0000000c00247947 */ /* 0x003fea0003800000 */
.L_x_7124:
        /* <DEDUP_REMOVED lines=10> */
.L_x_7132:
[----:B------:R-:W2:Y:S02]  /*03d0*/  LDG.E.U16 R0, desc[UR36][R2.64] ;  /* 0x0000002402007981 */ /* 0x000ea4000c1e1500 */
[----:B--2---:R-:W-:-:S05]  /*03e0*/  HADD2.F32 R0, -RZ, R0.H0_H0 ;  /* 0x20000000ff007230 */ /* 0x004fca0000004100 */
[----:B------:R-:W-:-:S04]  /*03f0*/  FMUL.FTZ R0, R0, 1 ;  /* 0x3f80000000007820 */ /* 0x000fc80000410000 */
[----:B------:R1:W2:Y:S02]  /*0400*/  F2F.F64.F32 R26, R0 ;  /* 0x00000000001a7310 */ /* 0x0002a40000201800 */
[----:B-12---:R-:W-:Y:S05]  /*0410*/  BRA `(.L_x_7128) ;  /* 0x0000000800e87947 */ /* 0x006fea0003800000 */
.L_x_7131:
        /* <DEDUP_REMOVED lines=10> */
.L_x_7134:
[----:B------:R-:W2:Y:S02]  /*04c0*/  LDG.E.U16 R2, desc[UR36][R2.64] ;  /* 0x0000002402027981 */ /* 0x000ea4000c1e1500 */
[----:B--2---:R-:W-:-:S05]  /*04d0*/  HADD2.F32 R0, -RZ, R2.H0_H0 ;  /* 0x20000002ff007230 */ /* 0x004fca0000004100 */
[----:B------:R-:W-:-:S04]  /*04e0*/  FMUL.FTZ R0, R0, 1 ;  /* 0x3f80000000007820 */ /* 0x000fc80000410000 */
[----:B------:R1:W2:Y:S02]  /*04f0*/  F2F.F64.F32 R26, R0 ;  /* 0x00000000001a7310 */ /* 0x0002a40000201800 */
[----:B-12---:R-:W-:Y:S05]  /*0500*/  BRA `(.L_x_7128) ;  /* 0x0000000800ac7947 */ /* 0x006fea0003800000 */
.L_x_7133:
[----:B------:R0:W5:Y:S01]  /*0510*/  LDG.E.64 R26, desc[UR36][R2.64] ;  /* 0x00000024021a7981 */ /* 0x000162000c1e1b00 */
[----:B------:R-:W-:Y:S05]  /*0520*/  BRA `(.L_x_7128) ;  /* 0x0000000800a47947 */ /* 0x000fea0003800000 */
.L_x_7123:
        /* <DEDUP_REMOVED lines=13> */
.L_x_7137:
[----:B------:R1:W5:Y:S01]  /*0600*/  LDG.E.64 R26, desc[UR36][R2.64] ;  /* 0x00000024021a7981 */ /* 0x000362000c1e1b00 */
[----:B------:R-:W-:Y:S05]  /*0610*/  BRA `(.L_x_7128) ;  /* 0x0000000800687947 */ /* 0x000fea0003800000 */
.L_x_7136:
        /* <DEDUP_REMOVED lines=27> */
.L_x_7139:
        /* <DEDUP_REMOVED lines=14> */
.L_x_7138:
[----:B------:R-:W2:Y:S02]  /*08b0*/  LDG.E.U16 R0, desc[UR36][R2.64] ;  /* 0x0000002402007981 */ /* 0x000ea4000c1e1500 */
[----:B--2---:R-:W-:-:S04]  /*08c0*/  IMAD.U32 R0, R0, 0x10000, RZ ;  /* 0x0001000000007824 */ /* 0x004fc800078e00ff */
[----:B------:R-:W-:-:S04]  /*08d0*/  FMUL.FTZ R0, R0, 1 ;  /* 0x3f80000000007820 */ /* 0x000fc80000410000 */
[----:B------:R2:W3:Y:S02]  /*08e0*/  F2F.F64.F32 R26, R0 ;  /* 0x00000000001a7310 */ /* 0x0004e40000201800 */
[----:B--23--:R-:W-:Y:S05]  /*08f0*/  BRA `(.L_x_7128) ;  /* 0x0000000400b07947 */ /* 0x00cfea0003800000 */
.L_x_7135:
        /* <DEDUP_REMOVED lines=11> */
.L_x_7142:
        /* <DEDUP_REMOVED lines=21> */
.L_x_7144:
[----:B------:R-:W-:Y:S05]  /*0b00*/  BSYNC.RECONVERGENT B0 ;  /* 0x0000000000007941 */ /* 0x000fea0003800200 */
.L_x_7143:
[----:B------:R-:W-:Y:S01]  /*0b10*/  IMAD.SHL.U32 R0, R0, 0x100000, RZ ;  /* 0x0010000000007824 */ /* 0x000fe200078e00ff */
[----:B------:R-:W-:-:S04]  /*0b20*/  LEA R2, R2, 0x3b800000, 0x17 ;  /* 0x3b80000002027811 */ /* 0x000fc800078eb8ff */
[----:B------:R-:W-:-:S05]  /*0b30*/  LOP3.LUT R0, R2, R0, R7, 0xfe, !PT ;  /* 0x0000000002007212 */ /* 0x000fca00078efe07 */
[----:B------:R-:W-:-:S04]  /*0b40*/  FMUL.FTZ R0, R0, 1 ;  /* 0x3f80000000007820 */ /* 0x000fc80000410000 */
[----:B------:R4:W0:Y:S02]  /*0b50*/  F2F.F64.F32 R26, R0 ;  /* 0x00000000001a7310 */ /* 0x0008240000201800 */
[----:B0---4-:R-:W-:Y:S05]  /*0b60*/  BRA `(.L_x_7128) ;  /* 0x0000000400147947 */ /* 0x011fea0003800000 */
.L_x_7141:
        /* <DEDUP_REMOVED lines=21> */
.L_x_7146:
[----:B------:R-:W-:Y:S05]  /*0cc0*/  BSYNC.RECONVERGENT B0 ;  /* 0x0000000000007941 */ /* 0x000fea0003800200 */
.L_x_7145:
[----:B------:R-:W-:Y:S01]  /*0cd0*/  IMAD.SHL.U32 R0, R0, 0x200000, RZ ;  /* 0x0020000000007824 */ /* 0x000fe200078e00ff */
[----:B------:R-:W-:-:S04]  /*0ce0*/  LEA R2, R2, 0x37800000, 0x17 ;  /* 0x3780000002027811 */ /* 0x000fc800078eb8ff */
[----:B------:R-:W-:-:S05]  /*0cf0*/  LOP3.LUT R0, R2, R0, R7, 0xfe, !PT ;  /* 0x0000000002007212 */ /* 0x000fca00078efe07 */
[----:B------:R-:W-:-:S04]  /*0d00*/  FMUL.FTZ R0, R0, 1 ;  /* 0x3f80000000007820 */ /* 0x000fc80000410000 */
[----:B------:R4:W0:Y:S02]  /*0d10*/  F2F.F64.F32 R26, R0 ;  /* 0x00000000001a7310 */ /* 0x0008240000201800 */
[----:B0---4-:R-:W-:Y:S05]  /*0d20*/  BRA `(.L_x_7128) ;  /* 0x0000000000a47947 */ /* 0x011fea0003800000 */
.L_x_7140:
[----:B------:R-:W-:-:S09]  /*0d30*/  UISETP.NE.AND UP0, UPT, UR4, 0x1c, UPT ;  /* 0x0000001c0400788c */ /* 0x000fd2000bf05270 */
[----:B------:R-:W-:Y:S05]  /*0d40*/  BRA.U !UP0, `(.L_x_7147) ;  /* 0x0000000108947547 */ /* 0x000fea000b800000 */
[----:B------:R-:W-:-:S09]  /*0d50*/  UISETP.NE.AND UP0, UPT, UR4, 0x1d, UPT ;  /* 0x0000001d0400788c */ /* 0x000fd2000bf05270 */
[----:B------:R-:W-:Y:S05]  /*0d60*/  BRA.U !UP0, `(.L_x_7148) ;  /* 0x0000000108807547 */ /* 0x000fea000b800000 */
[----:B------:R-:W-:-:S09]  /*0d70*/  UISETP.NE.AND UP0, UPT, UR4, 0x2c, UPT ;  /* 0x0000002c0400788c */ /* 0x000fd2000bf05270 */
[----:B------:R-:W-:Y:S05]  /*0d80*/  BRA.U !UP0, `(.L_x_7149) ;  /* 0x0000000108487547 */ /* 0x000fea000b800000 */
.L_x_7127:
        /* <DEDUP_REMOVED lines=16> */
.L_x_7150:
[----:B------:R-:W-:Y:S01]  /*0e90*/  CS2R R26, SRZ ;  /* 0x00000000001a7805 */ /* 0x000fe2000001ff00 */
[----:B------:R-:W-:Y:S06]  /*0ea0*/  BRA `(.L_x_7128) ;  /* 0x0000000000447947 */ /* 0x000fec0003800000 */
.L_x_7149:
        /* <DEDUP_REMOVED lines=12> */
.L_x_7148:
[----:B------:R-:W2:Y:S02]  /*0f70*/  LDG.E.64 R26, desc[UR36][R2.64] ;  /* 0x00000024021a7981 */ /* 0x000ea4000c1e1b00 */
[----:B--2---:R-:W4:Y:S02]  /*0f80*/  I2F.F64.U64 R26, R26 ;  /* 0x0000001a001a7312 */ /* 0x004f240000301800 */
[----:B----4-:R-:W-:Y:S05]  /*0f90*/  BRA `(.L_x_7128) ;  /* 0x0000000000087947 */ /* 0x010fea0003800000 */
.L_x_7147:
[----:B------:R-:W2:Y:S02]  /*0fa0*/  LDG.E R2, desc[UR36][R2.64] ;  /* 0x0000002402027981 */ /* 0x000ea4000c1e1900 */
[----:B--2---:R2:W3:Y:S02]  /*0fb0*/  I2F.F64.U32 R26, R2 ;  /* 0x00000002001a7312 */ /* 0x0044e40000201800 */
.L_x_7128:
[----:B------:R-:W-:Y:S05]  /*0fc0*/  BSYNC.RECONVERGENT B6 ;  /* 0x0000000000067941 */ /* 0x000fea0003800200 */
.L_x_7122:
[----:B012---:R-:W-:-:S07]  /*0fd0*/  VIADD R2, R23, 0x80 ;  /* 0x0000008017027836 */ /* 0x007fce0000000000 */
.L_x_7121:
[----:B------:R-:W-:Y:S05]  /*0fe0*/  BSYNC.RECONVERGENT B7 ;  /* 0x0000000000077941 */ /* 0x000fea0003800200 */
.L_x_7120:
[----:B------:R-:W-:Y:S01]  /*0ff0*/  ISETP.GE.AND P0, PT, R2, R19, PT ;  /* 0x000000130200720c */ /* 0x000fe20003f06270 */
[----:B------:R-:W-:Y:S01]  /*1000*/  BSSY.RECONVERGENT B7, `(.L_x_7151) ;  /* 0x00000f6000077945 */ /* 0x000fe20003800200 */
[----:B------:R-:W-:-:S11]  /*1010*/  CS2R R28, SRZ ;  /* 0x00000000001c7805 */ /* 0x000fd6000001ff00 */
[----:B------:R-:W-:Y:S05]  /*1020*/  @P0 BRA `(.L_x_7152) ;  /* 0x0000000c00cc0947 */ /* 0x000fea0003800000 */
        /* <DEDUP_REMOVED lines=21> */
.L_x_7157:
[----:B------:R-:W2:Y:S02]  /*1180*/  LDG.E.U8 R4, desc[UR36][R4.64] ;  /* 0x0000002404047981 */ /* 0x000ea4000c1e1100 */
[----:B--2---:R1:W2:Y:S02]  /*1190*/  I2F.F64.U16 R28, R4 ;  /* 0x00000004001c7312 */ /* 0x0042a40000101800 */
[----:B-12---:R-:W-:Y:S05]  /*11a0*/  BRA `(.L_x_7159) ;  /* 0x0000000c00647947 */ /* 0x006fea0003800000 */
.L_x_7156:
        /* <DEDUP_REMOVED lines=9> */
.L_x_7161:
[----:B------:R-:W2:Y:S02]  /*1240*/  LDG.E R4, desc[UR36][R4.64] ;  /* 0x0000002404047981 */ /* 0x000ea4000c1e1900 */
[----:B--2---:R1:W2:Y:S02]  /*1250*/  I2F.F64 R28, R4 ;  /* 0x00000004001c7312 */ /* 0x0042a40000201c00 */
[----:B-12---:R-:W-:Y:S05]  /*1260*/  BRA `(.L_x_7159) ;  /* 0x0000000c00347947 */ /* 0x006fea0003800000 */
.L_x_7160:
[----:B------:R-:W2:Y:S02]  /*1270*/  LDG.E.U16 R4, desc[UR36][R4.64] ;  /* 0x0000002404047981 */ /* 0x000ea4000c1e1500 */
[----:B--2---:R1:W2:Y:S02]  /*1280*/  I2F.F64.S16 R28, R4 ;  /* 0x00000004001c7312 */ /* 0x0042a40000101c00 */
[----:B-12---:R-:W-:Y:S05]  /*1290*/  BRA `(.L_x_7159) ;  /* 0x0000000c00287947 */ /* 0x006fea0003800000 */
.L_x_7155:
        /* <DEDUP_REMOVED lines=10> */
.L_x_7163:
[----:B------:R-:W2:Y:S02]  /*1340*/  LDG.E.U16 R0, desc[UR36][R4.64] ;  /* 0x0000002404007981 */ /* 0x000ea4000c1e1500 */
[----:B--2---:R-:W-:-:S05]  /*1350*/  HADD2.F32 R0, -RZ, R0.H0_H0 ;  /* 0x20000000ff007230 */ /* 0x004fca0000004100 */
[----:B------:R-:W-:-:S04]  /*1360*/  FMUL.FTZ R0, R0, 1 ;  /* 0x3f80000000007820 */ /* 0x000fc80000410000 */
[----:B------:R0:W1:Y:S02]  /*1370*/  F2F.F64.F32 R28, R0 ;  /* 0x00000000001c7310 */ /* 0x0000640000201800 */
[----:B01----:R-:W-:Y:S05]  /*1380*/  BRA `(.L_x_7159) ;  /* 0x0000000800ec7947 */ /* 0x003fea0003800000 */
.L_x_7162:
        /* <DEDUP_REMOVED lines=10> */
.L_x_7165:
[----:B------:R-:W2:Y:S02]  /*1430*/  LDG.E.U16 R4, desc[UR36][R4.64] ;  /* 0x0000002404047981 */ /* 0x000ea4000c1e1500 */
[----:B--2---:R-:W-:-:S05]  /*1440*/  HADD2.F32 R0, -RZ, R4.H0_H0 ;  /* 0x20000004ff007230 */ /* 0x004fca0000004100 */
[----:B------:R-:W-:-:S04]  /*1450*/  FMUL.FTZ R0, R0, 1 ;  /* 0x3f80000000007820 */ /* 0x000fc80000410000 */
[----:B------:R0:W1:Y:S02]  /*1460*/  F2F.F64.F32 R28, R0 ;  /* 0x00000000001c7310 */ /* 0x0000640000201800 */
[----:B01----:R-:W-:Y:S05]  /*1470*/  BRA `(.L_x_7159) ;  /* 0x0000000800b07947 */ /* 0x003fea0003800000 */
.L_x_7164:
[----:B------:R0:W5:Y:S01]  /*1480*/  LDG.E.64 R28, desc[UR36][R4.64] ;  /* 0x00000024041c7981 */ /* 0x000162000c1e1b00 */
[----:B------:R-:W-:Y:S05]  /*1490*/  BRA `(.L_x_7159) ;  /* 0x0000000800a87947 */ /* 0x000fea0003800000 */
.L_x_7154:
        /* <DEDUP_REMOVED lines=13> */
.L_x_7168:
[----:B------:R4:W5:Y:S01]  /*1570*/  LDG.E.64 R28, desc[UR36][R4.64] ;  /* 0x00000024041c7981 */ /* 0x000962000c1e1b00 */
[----:B------:R-:W-:Y:S05]  /*1580*/  BRA `(.L_x_7159) ;  /* 0x00000008006c7947 */ /* 0x000fea0003800000 */
.L_x_7167:
        /* <DEDUP_REMOVED lines=26> */
[----:B0---4-:R-:W-:Y:S05]  /*1730*/  BRA `(.L_x_7159) ;  /* 0x0000000800007947 */ /* 0x011fea0003800000 */
.L_x_7170:
        /* <DEDUP_REMOVED lines=14> */
[----:B0---4-:R-:W-:Y:S05]  /*1820*/  BRA `(.L_x_7159) ;  /* 0x0000000400c47947 */ /* 0x011fea0003800000 */
.L_x_7169:
[----:B------:R-:W2:Y:S02]  /*1830*/  LDG.E.U16 R0, desc[UR36][R4.64] ;  /* 0x0000002404007981 */ /* 0x000ea4000c1e1500 */
[----:B--2---:R-:W-:-:S04]  /*1840*/  IMAD.U32 R0, R0, 0x10000, RZ ;  /* 0x0001000000007824 */ /* 0x004fc800078e00ff */
[----:B------:R-:W-:-:S04]  /*1850*/  FMUL.FTZ R0, R0, 1 ;  /* 0x3f80000000007820 */ /* 0x000fc80000410000 */
[----:B------:R4:W0:Y:S02]  /*1860*/  F2F.F64.F32 R28, R0 ;  /* 0x00000000001c7310 */ /* 0x0008240000201800 */
[----:B0---4-:R-:W-:Y:S05]  /*1870*/  BRA `(.L_x_7159) ;  /* 0x0000000400b07947 */ /* 0x011fea0003800000 */
.L_x_7166:
        /* <DEDUP_REMOVED lines=11> */
.L_x_7173:
        /* <DEDUP_REMOVED lines=21> */
.L_x_7175:
[----:B------:R-:W-:Y:S05]  /*1a80*/  BSYNC.RECONVERGENT B0 ;  /* 0x0000000000007941 */ /* 0x000fea0003800200 */
.L_x_7174:
[----:B------:R-:W-:Y:S01]  /*1a90*/  IMAD.SHL.U32 R0, R0, 0x100000, RZ ;  /* 0x0010000000007824 */ /* 0x000fe200078e00ff */
[----:B------:R-:W-:-:S04]  /*1aa0*/  LEA R3, R3, 0x3b800000, 0x17 ;  /* 0x3b80000003037811 */ /* 0x000fc800078eb8ff */
[----:B------:R-:W-:-:S05]  /*1ab0*/  LOP3.LUT R0, R3, R0, R7, 0xfe, !PT ;  /* 0x0000000003007212 */ /* 0x000fca00078efe07 */
[----:B------:R-:W-:-:S04]  /*1ac0*/  FMUL.FTZ R0, R0, 1 ;  /* 0x3f80000000007820 */ /* 0x000fc80000410000 */
[----:B------:R4:W0:Y:S02]  /*1ad0*/  F2F.F64.F32 R28, R0 ;  /* 0x00000000001c7310 */ /* 0x0008240000201800 */
[----:B0---4-:R-:W-:Y:S05]  /*1ae0*/  BRA `(.L_x_7159) ;  /* 0x0000000400147947 */ /* 0x011fea0003800000 */
.L_x_7172:
        /* <DEDUP_REMOVED lines=21> */
.L_x_7177:
[----:B------:R-:W-:Y:S05]  /*1c40*/  BSYNC.RECONVERGENT B0 ;  /* 0x0000000000007941 */ /* 0x000fea0003800200 */
.L_x_7176:
[----:B------:R-:W-:Y:S01]  /*1c50*/  IMAD.SHL.U32 R0, R0, 0x200000, RZ ;  /* 0x0020000000007824 */ /* 0x000fe200078e00ff */
[----:B------:R-:W-:-:S04]  /*1c60*/  LEA R3, R3, 0x37800000, 0x17 ;  /* 0x3780000003037811 */ /* 0x000fc800078eb8ff */
[----:B------:R-:W-:-:S05]  /*1c70*/  LOP3.LUT R0, R3, R0, R7, 0xfe, !PT ;  /* 0x0000000003007212 */ /* 0x000fca00078efe07 */
[----:B------:R-:W-:-:S04]  /*1c80*/  FMUL.FTZ R0, R0, 1 ;  /* 0x3f80000000007820 */ /* 0x000fc80000410000 */
[----:B------:R4:W0:Y:S02]  /*1c90*/  F2F.F64.F32 R28, R0 ;  /* 0x00000000001c7310 */ /* 0x0008240000201800 */
[----:B0---4-:R-:W-:Y:S05]  /*1ca0*/  BRA `(.L_x_7159) ;  /* 0x0000000000a47947 */ /* 0x011fea0003800000 */
.L_x_7171:
        /* <DEDUP_REMOVED lines=17> */
[----:B-12---:R-:W-:Y:S05]  /*1dc0*/  BRA `(.L_x_7159) ;  /* 0x00000000005c7947 */ /* 0x006fea0003800000 */
.L_x_7158:
        /* <DEDUP_REMOVED lines=16> */
.L_x_7180:
[----:B------:R-:W-:Y:S01]  /*1ed0*/  CS2R R28, SRZ ;  /* 0x00000000001c7805 */ /* 0x000fe2000001ff00 */
[----:B------:R-:W-:Y:S06]  /*1ee0*/  BRA `(.L_x_7159) ;  /* 0x0000000000147947 */ /* 0x000fec0003800000 */
.L_x_7179:
[----:B------:R-:W2:Y:S02]  /*1ef0*/  LDG.E.64 R28, desc[UR36][R4.64] ;  /* 0x00000024041c7981 */ /* 0x000ea4000c1e1b00 */
[----:B--2---:R-:W1:Y:S02]  /*1f00*/  I2F.F64.U64 R28, R28 ;  /* 0x0000001c001c7312 */ /* 0x004e640000301800 */
[----:B-1----:R-:W-:Y:S05]  /*1f10*/  BRA `(.L_x_7159) ;  /* 0x0000000000087947 */ /* 0x002fea0003800000 */
.L_x_7178:
[----:B------:R-:W2:Y:S02]  /*1f20*/  LDG.E R4, desc[UR36][R4.64] ;  /* 0x0000002404047981 */ /* 0x000ea4000c1e1900 */
[----:B--2---:R1:W2:Y:S02]  /*1f30*/  I2F.F64.U32 R28, R4 ;  /* 0x00000004001c7312 */ /* 0x0042a40000201800 */
.L_x_7159:
[----:B------:R-:W-:Y:S05]  /*1f40*/  BSYNC.RECONVERGENT B6 ;  /* 0x0000000000067941 */ /* 0x000fea0003800200 */
.L_x_7153:
[----:B------:R-:W-:-:S07]  /*1f50*/  VIADD R2, R2, 0x80 ;  /* 0x0000008002027836 */ /* 0x000fce0000000000 */
.L_x_7152:
[----:B------:R-:W-:Y:S05]  /*1f60*/  BSYNC.RECONVERGENT B7 ;  /* 0x0000000000077941 */ /* 0x000fea0003800200 */
.L_x_7151:
[----:B------:R-:W-:Y:S01]  /*1f70*/  ISETP.GE.AND P0, PT, R2, R19, PT ;  /* 0x000000130200720c */ /* 0x000fe20003f06270 */
[----:B------:R-:W-:Y:S01]  /*1f80*/  BSSY.RECONVERGENT B7, `(.L_x_7181) ;  /* 0x00000f6000077945 */ /* 0x000fe20003800200 */
[----:B------:R-:W-:-:S11]  /*1f90*/  CS2R R24, SRZ ;  /* 0x0000000000187805 */ /* 0x000fd6000001ff00 */
[----:B------:R-:W-:Y:S05]  /*1fa0*/  @P0 BRA `(.L_x_7182) ;  /* 0x0000000c00cc0947 */ /* 0x000fea0003800000 */
[----:B01--4-:R-:W0:Y:S01]  /*1fb0*/  LDC.64 R4, c[0x0][0x3a0] ;  /* 0x0000e800ff047b82 */ /* 0x013e220000000a00 */
        /* <DEDUP_REMOVED lines=18> */
[----:B----4-:R0:W1:Y:S02]  /*20e0*/  I2F.F64.S16 R24, R4 ;  /* 0x0000000400187312 */ /* 0x0100640000101c00 */
[----:B01----:R-:W-:Y:S05]  /*20f0*/  BRA `(.L_x_7189) ;  /* 0x0000000c00707947 */ /* 0x003fea0003800000 */
.L_x_7187:
[----:B------:R-:W4:Y:S02]  /*2100*/  LDG.E.U8 R4, desc[UR36][R4.64] ;  /* 0x0000002404047981 */ /* 0x000f24000c1e1100 */
[----:B----4-:R0:W1:Y:S02]  /*2110*/  I2F.F64.U16 R24, R4 ;  /* 0x0000000400187312 */ /* 0x0100640000101800 */
[----:B01----:R-:W-:Y:S05]  /*2120*/  BRA `(.L_x_7189) ;  /* 0x0000000c00647947 */ /* 0x003fea0003800000 */
.L_x_7186:
[----:B------:R-:W-:-:S09]  /*2130*/  UISETP.NE.AND UP0, UPT, UR4, 0x2, UPT ;  /* 0x000000020400788c */ /* 0x000fd2000bf05270 */
[----:B------:R-:W-:Y:S05]  /*2140*/  BRA.U !UP0, `(.L_x_7190) ;  /* 0x0000000108287547 */ /* 0x000fea000b800000 */
[----:B------:R-:W-:-:S09]  /*2150*/  UISETP.NE.AND UP0, UPT, UR4, 0x3, UPT ;  /* 0x000000030400788c */ /* 0x000fd2000bf05270 */
[----:B------:R-:W-:Y:S05]  /*2160*/  BRA.U !UP0, `(.L_x_7191) ;  /* 0x0000000108147547 */ /* 0x000fea000b800000 */
[----:B------:R-:W-:-:S09]  /*2170*/  UISETP.NE.AND UP0, UPT, UR4, 0x4, UPT ;  /* 0x000000040400788c */ /* 0x000fd2000bf05270 */
[----:B------:R-:W-:Y:S05]  /*2180*/  BRA.U UP0, `(.L_x_7188) ;  /* 0x0000000900f07547 */ /* 0x000fea000b800000 */
[----:B------:R-:W4:Y:S02]  /*2190*/  LDG.E.64 R24, desc[UR36][R4.64] ;  /* 0x0000002404187981 */ /* 0x000f24000c1e1b00 */
[----:B----4-:R-:W0:Y:S02]  /*21a0*/  I2F.F64.S64 R24, R24 ;  /* 0x0000001800187312 */ /* 0x010e240000301c00 */
[----:B0-----:R-:W-:Y:S05]  /*21b0*/  BRA `(.L_x_7189) ;  /* 0x0000000c00407947 */ /* 0x001fea0003800000 */
.L_x_7191:
[----:B------:R-:W4:Y:S02]  /*21c0*/  LDG.E R4, desc[UR36][R4.64] ;  /* 0x0000002404047981 */ /* 0x000f24000c1e1900 */
[----:B----4-:R0:W1:Y:S02]  /*21d0*/  I2F.F64 R24, R4 ;  /* 0x0000000400187312 */ /* 0x0100640000201c00 */
[----:B01----:R-:W-:Y:S05]  /*21e0*/  BRA `(.L_x_7189) ;  /* 0x0000000c00347947 */ /* 0x003fea0003800000 */
.L_x_7190:
[----:B------:R-:W4:Y:S02]  /*21f0*/  LDG.E.U16 R4, desc[UR36][R4.64] ;  /* 0x0000002404047981 */ /* 0x000f24000c1e1500 */
[----:B----4-:R0:W1:Y:S02]  /*2200*/  I2F.F64.S16 R24, R4 ;  /* 0x0000000400187312 */ /* 0x0100640000101c00 */
[----:B01----:R-:W-:Y:S05]  /*2210*/  BRA `(.L_x_7189) ;  /* 0x0000000c00287947 */ /* 0x003fea0003800000 */
.L_x_7185:
        /* <DEDUP_REMOVED lines=8> */
[----:B------:R-:W1:Y:S02]  /*22a0*/  F2F.F64.F32 R24, R24 ;  /* 0x0000001800187310 */ /* 0x000e640000201800 */
[----:B-1----:R-:W-:Y:S05]  /*22b0*/  BRA `(.L_x_7189) ;  /* 0x0000000c00007947 */ /* 0x002fea0003800000 */
.L_x_7193:
[----:B------:R-:W4:Y:S02]  /*22c0*/  LDG.E.U16 R0, desc[UR36][R4.64] ;  /* 0x0000002404007981 */ /* 0x000f24000c1e1500 */
[----:B----4-:R-:W-:-:S05]  /*22d0*/  HADD2.F32 R0, -RZ, R0.H0_H0 ;  /* 0x20000000ff007230 */ /* 0x010fca0000004100 */
[----:B------:R-:W-:-:S04]  /*22e0*/  FMUL.FTZ R0, R0, 1 ;  /* 0x3f80000000007820 */ /* 0x000fc80000410000 */
[----:B------:R1:W4:Y:S02]  /*22f0*/  F2F.F64.F32 R24, R0 ;  /* 0x0000000000187310 */ /* 0x0003240000201800 */
[----:B-1--4-:R-:W-:Y:S05]  /*2300*/  BRA `(.L_x_7189) ;  /* 0x0000000800ec7947 */ /* 0x012fea0003800000 */
.L_x_7192:
        /* <DEDUP_REMOVED lines=10> */
.L_x_7195:
[----:B------:R-:W4:Y:S02]  /*23b0*/  LDG.E.U16 R4, desc[UR36][R4.64] ;  /* 0x0000002404047981 */ /* 0x000f24000c1e1500 */
[----:B----4-:R-:W-:-:S05]  /*23c0*/  HADD2.F32 R0, -RZ, R4.H0_H0 ;  /* 0x20000004ff007230 */ /* 0x010fca0000004100 */
[----:B------:R-:W-:-:S04]  /*23d0*/  FMUL.FTZ R0, R0, 1 ;  /* 0x3f80000000007820 */ /* 0x000fc80000410000 */
[----:B------:R1:W4:Y:S02]  /*23e0*/  F2F.F64.F32 R24, R0 ;  /* 0x0000000000187310 */ /* 0x0003240000201800 */
[----:B-1--4-:R-:W-:Y:S05]  /*23f0*/  BRA `(.L_x_7189) ;  /* 0x0000000800b07947 */ /* 0x012fea0003800000 */
.L_x_7194:
[----:B------:R0:W5:Y:S01]  /*2400*/  LDG.E.64 R24, desc[UR36][R4.64] ;  /* 0x0000002404187981 */ /* 0x000162000c1e1b00 */
[----:B------:R-:W-:Y:S05]  /*2410*/  BRA `(.L_x_7189) ;  /* 0x0000000800a87947 */ /* 0x000fea0003800000 */
.L_x_7184:
        /* <DEDUP_REMOVED lines=8> */
[----:B------:R-:W4:Y:S01]  /*24a0*/  LDG.E.U8 R4, desc[UR36][R4.64] ;  /* 0x0000002404047981 */ /* 0x000f22000c1e1100 */
[----:B------:R-:W-:Y:S01]  /*24b0*/  IMAD.MOV.U32 R24, RZ, RZ, RZ ;  /* 0x000000ffff187224 */ /* 0x000fe200078e00ff */
[----:B----4-:R-:W-:-:S04]  /*24c0*/  ISETP.NE.AND P0, PT, R4, RZ, PT ;  /* 0x000000ff0400720c */ /* 0x010fc80003f05270 */
[----:B------:R-:W-:Y:S01]  /*24d0*/  FSEL R25, RZ, 1.875, !P0 ;  /* 0x3ff00000ff197808 */ /* 0x000fe20004000000 */
[----:B------:R-:W-:Y:S08]  /*24e0*/  BRA `(.L_x_7189) ;  /* 0x0000000800747947 */ /* 0x000ff00003800000 */
.L_x_7198:
[----:B------:R1:W5:Y:S01]  /*24f0*/  LDG.E.64 R24, desc[UR36][R4.64] ;  /* 0x0000002404187981 */ /* 0x000362000c1e1b00 */
[----:B------:R-:W-:Y:S05]  /*2500*/  BRA `(.L_x_7189) ;  /* 0x00000008006c7947 */ /* 0x000fea0003800000 */
.L_x_7197:
        /* <DEDUP_REMOVED lines=27> */
.L_x_7200:
        /* <DEDUP_REMOVED lines=15> */
.L_x_7199:
[----:B------:R-:W4:Y:S02]  /*27b0*/  LDG.E.U16 R0, desc[UR36][R4.64] ;  /* 0x0000002404007981 */ /* 0x000f24000c1e1500 */
[----:B----4-:R-:W-:-:S04]  /*27c0*/  IMAD.U32 R0, R0, 0x10000, RZ ;  /* 0x0001000000007824 */ /* 0x010fc800078e00ff */
[----:B------:R-:W-:-:S04]  /*27d0*/  FMUL.FTZ R0, R0, 1 ;  /* 0x3f80000000007820 */ /* 0x000fc80000410000 */
[----:B------:R4:W0:Y:S02]  /*27e0*/  F2F.F64.F32 R24, R0 ;  /* 0x0000000000187310 */ /* 0x0008240000201800 */
[----:B0---4-:R-:W-:Y:S05]  /*27f0*/  BRA `(.L_x_7189) ;  /* 0x0000000400b07947 */ /* 0x011fea0003800000 */
.L_x_7196:
        /* <DEDUP_REMOVED lines=9> */
[----:B----4-:R0:W1:Y:S02]  /*2890*/  I2F.F64.U16 R24, R4 ;  /* 0x0000000400187312 */ /* 0x0100640000101800 */
[----:B01----:R-:W-:Y:S05]  /*28a0*/  BRA `(.L_x_7189) ;  /* 0x0000000400847947 */ /* 0x003fea0003800000 */
.L_x_7203:
[----:B------:R-:W4:Y:S01]  /*28b0*/  LDG.E.U8 R4, desc[UR36][R4.64] ;  /* 0x0000002404047981 */ /* 0x000f22000c1e1100 */
[----:B------:R-:W-:Y:S02]  /*28c0*/  CS2R R24, SRZ ;  /* 0x0000000000187805 */ /* 0x000fe4000001ff00 */
[----:B----4-:R-:W-:-:S13]  /*28d0*/  ISETP.NE.AND P0, PT, R4, RZ, PT ;  /* 0x000000ff0400720c */ /* 0x010fda0003f05270 */
        /* <DEDUP_REMOVED lines=18> */
.L_x_7205:
[----:B------:R-:W-:Y:S05]  /*2a00*/  BSYNC.RECONVERGENT B0 ;  /* 0x0000000000007941 */ /* 0x000fea0003800200 */
.L_x_7204:
[----:B------:R-:W-:Y:S01]  /*2a10*/  IMAD.SHL.U32 R0, R0, 0x100000, RZ ;  /* 0x0010000000007824 */ /* 0x000fe200078e00ff */
[----:B------:R-:W-:-:S04]  /*2a20*/  LEA R3, R3, 0x3b800000, 0x17 ;  /* 0x3b80000003037811 */ /* 0x000fc800078eb8ff */
[----:B------:R-:W-:-:S05]  /*2a30*/  LOP3.LUT R0, R3, R0, R7, 0xfe, !PT ;  /* 0x0000000003007212 */ /* 0x000fca00078efe07 */
[----:B------:R-:W-:-:S04]  /*2a40*/  FMUL.FTZ R0, R0, 1 ;  /* 0x3f80000000007820 */ /* 0x000fc80000410000 */
[----:B------:R0:W1:Y:S02]  /*2a50*/  F2F.F64.F32 R24, R0 ;  /* 0x0000000000187310 */ /* 0x0000640000201800 */
[----:B01----:R-:W-:Y:S05]  /*2a60*/  BRA `(.L_x_7189) ;  /* 0x0000000400147947 */ /* 0x003fea0003800000 */
.L_x_7202:
        /* <DEDUP_REMOVED lines=21> */
.L_x_7207:
[----:B------:R-:W-:Y:S05]  /*2bc0*/  BSYNC.RECONVERGENT B0 ;  /* 0x0000000000007941 */ /* 0x000fea0003800200 */
.L_x_7206:
[----:B------:R-:W-:Y:S01]  /*2bd0*/  IMAD.SHL.U32 R0, R0, 0x200000, RZ ;  /* 0x0020000000007824 */ /* 0x000fe200078e00ff */
[----:B------:R-:W-:-:S04]  /*2be0*/  LEA R3, R3, 0x37800000, 0x17 ;  /* 0x3780000003037811 */ /* 0x000fc800078eb8ff */
[----:B------:R-:W-:-:S05]  /*2bf0*/  LOP3.LUT R0, R3, R0, R7, 0xfe, !PT ;  /* 0x0000000003007212 */ /* 0x000fca00078efe07 */
[----:B------:R-:W-:-:S04]  /*2c00*/  FMUL.FTZ R0, R0, 1 ;  /* 0x3f80000000007820 */ /* 0x000fc80000410000 */
[----:B------:R0:W1:Y:S02]  /*2c10*/  F2F.F64.F32 R24, R0 ;  /* 0x0000000000187310 */ /* 0x0000640000201800 */
[----:B01----:R-:W-:Y:S05]  /*2c20*/  BRA `(.L_x_7189) ;  /* 0x0000000000a47947 */ /* 0x003fea0003800000 */
.L_x_7201:
        /* <DEDUP_REMOVED lines=8> */
[----:B------:R-:W-:Y:S01]  /*2cb0*/  IMAD.MOV.U32 R25, RZ, RZ, 0x38000000 ;  /* 0x38000000ff197424 */ /* 0x000fe200078e00ff */
[----:B----4-:R-:W-:-:S13]  /*2cc0*/  ISETP.NE.AND P0, PT, R0, RZ, PT ;  /* 0x000000ff0000720c */ /* 0x010fda0003f05270 */
        /* <DEDUP_REMOVED lines=8> */
.L_x_7188:
        /* <DEDUP_REMOVED lines=16> */
.L_x_7210:
[----:B------:R-:W-:Y:S01]  /*2e50*/  CS2R R24, SRZ ;  /* 0x0000000000187805 */ /* 0x000fe2000001ff00 */
[----:B------:R-:W-:Y:S06]  /*2e60*/  BRA `(.L_x_7189) ;  /* 0x0000000000147947 */ /* 0x000fec0003800000 */
.L_x_7209:
[----:B------:R-:W4:Y:S02]  /*2e70*/  LDG.E.64 R24, desc[UR36][R4.64] ;  /* 0x0000002404187981 */ /* 0x000f24000c1e1b00 */
[----:B----4-:R-:W0:Y:S02]  /*2e80*/  I2F.F64.U64 R24, R24 ;  /* 0x0000001800187312 */ /* 0x010e240000301800 */
[----:B0-----:R-:W-:Y:S05]  /*2e90*/  BRA `(.L_x_7189) ;  /* 0x0000000000087947 */ /* 0x001fea0003800000 */
.L_x_7208:
[----:B------:R-:W4:Y:S02]  /*2ea0*/  LDG.E R4, desc[UR36][R4.64] ;  /* 0x0000002404047981 */ /* 0x000f24000c1e1900 */
[----:B----4-:R4:W0:Y:S02]  /*2eb0*/  I2F.F64.U32 R24, R4 ;  /* 0x0000000400187312 */ /* 0x0108240000201800 */
.L_x_7189:
[----:B------:R-:W-:Y:S05]  /*2ec0*/  BSYNC.RECONVERGENT B6 ;  /* 0x0000000000067941 */ /* 0x000fea0003800200 */
.L_x_7183:
[----:B------:R-:W-:-:S07]  /*2ed0*/  VIADD R2, R2, 0x80 ;  /* 0x0000008002027836 */ /* 0x000fce0000000000 */
.L_x_7182:
[----:B------:R-:W-:Y:S05]  /*2ee0*/  BSYNC.RECONVERGENT B7 ;  /* 0x0000000000077941 */ /* 0x000fea0003800200 */
.L_x_7181:
[----:B------:R-:W-:Y:S01]  /*2ef0*/  ISETP.GE.AND P0, PT, R2, R19, PT ;  /* 0x000000130200720c */ /* 0x000fe20003f06270 */
[----:B------:R-:W-:Y:S01]  /*2f00*/  BSSY.RECONVERGENT B6, `(.L_x_7211) ;  /* 0x00000ef000067945 */ /* 0x000fe20003800200 */
[----:B------:R-:W-:-:S11]  /*2f10*/  CS2R R16, SRZ ;  /* 0x0000000000107805 */ /* 0x000fd6000001ff00 */
[----:B------:R-:W-:Y:S05]  /*2f20*/  @P0 BRA `(.L_x_7212) ;  /* 0x0000000c00b00947 */ /* 0x000fea0003800000 */
[----:B01--4-:R-:W0:Y:S01]  /*2f30*/  LDC.64 R4, c[0x0][0x3a0] ;  /* 0x0000e800ff047b82 */ /* 0x013e220000000a00 */
        /* <DEDUP_REMOVED lines=19> */
.L_x_7216:
[----:B------:R-:W4:Y:S02]  /*3070*/  LDG.E.U8 R2, desc[UR36][R2.64] ;  /* 0x0000002402027981 */ /* 0x000f24000c1e1100 */
[----:B----4-:R0:W1:Y:S02]  /*3080*/  I2F.F64.U16 R16, R2 ;  /* 0x0000000200107312 */ /* 0x0100640000101800 */
[----:B01----:R-:W-:Y:S05]  /*3090*/  BRA `(.L_x_7212) ;  /* 0x0000000c00547947 */ /* 0x003fea0003800000 */
.L_x_7215:
        /* <DEDUP_REMOVED lines=9> */
.L_x_7219:
[----:B------:R-:W4:Y:S02]  /*3130*/  LDG.E R2, desc[UR36][R2.64] ;  /* 0x0000002402027981 */ /* 0x000f24000c1e1900 */
[----:B----4-:R0:W1:Y:S02]  /*3140*/  I2F.F64 R16, R2 ;  /* 0x0000000200107312 */ /* 0x0100640000201c00 */
[----:B01----:R-:W-:Y:S05]  /*3150*/  BRA `(.L_x_7212) ;  /* 0x0000000c00247947 */ /* 0x003fea0003800000 */
.L_x_7218:
[----:B------:R-:W4:Y:S02]  /*3160*/  LDG.E.U16 R2, desc[UR36][R2.64] ;  /* 0x0000002402027981 */ /* 0x000f24000c1e1500 */
[----:B----4-:R0:W1:Y:S02]  /*3170*/  I2F.F64.S16 R16, R2 ;  /* 0x0000000200107312 */ /* 0x0100640000101c00 */
[----:B01----:R-:W-:Y:S05]  /*3180*/  BRA `(.L_x_7212) ;  /* 0x0000000c00187947 */ /* 0x003fea0003800000 */
.L_x_7214:
        /* <DEDUP_REMOVED lines=10> */
.L_x_7221:
[----:B------:R-:W4:Y:S02]  /*3230*/  LDG.E.U16 R0, desc[UR36][R2.64] ;  /* 0x0000002402007981 */ /* 0x000f24000c1e1500 */
[----:B----4-:R-:W-:-:S05]  /*3240*/  HADD2.F32 R0, -RZ, R0.H0_H0 ;  /* 0x20000000ff007230 */ /* 0x010fca0000004100 */
[----:B------:R-:W-:-:S04]  /*3250*/  FMUL.FTZ R0, R0, 1 ;  /* 0x3f80000000007820 */ /* 0x000fc80000410000 */
[----:B------:R0:W1:Y:S02]  /*3260*/  F2F.F64.F32 R16, R0 ;  /* 0x0000000000107310 */ /* 0x0000640000201800 */
[----:B01----:R-:W-:Y:S05]  /*3270*/  BRA `(.L_x_7212) ;  /* 0x0000000800dc7947 */ /* 0x003fea0003800000 */
.L_x_7220:
        /* <DEDUP_REMOVED lines=10> */
.L_x_7223:
[----:B------:R-:W4:Y:S02]  /*3320*/  LDG.E.U16 R2, desc[UR36][R2.64] ;  /* 0x0000002402027981 */ /* 0x000f24000c1e1500 */
[----:B----4-:R-:W-:-:S05]  /*3330*/  HADD2.F32 R0, -RZ, R2.H0_H0 ;  /* 0x20000002ff007230 */ /* 0x010fca0000004100 */
[----:B------:R-:W-:-:S04]  /*3340*/  FMUL.FTZ R0, R0, 1 ;  /* 0x3f80000000007820 */ /* 0x000fc80000410000 */
[----:B------:R0:W1:Y:S02]  /*3350*/  F2F.F64.F32 R16, R0 ;  /* 0x0000000000107310 */ /* 0x0000640000201800 */
[----:B01----:R-:W-:Y:S05]  /*3360*/  BRA `(.L_x_7212) ;  /* 0x0000000800a07947 */ /* 0x003fea0003800000 */
.L_x_7222:
[----:B------:R0:W5:Y:S01]  /*3370*/  LDG.E.64 R16, desc[UR36][R2.64] ;  /* 0x0000002402107981 */ /* 0x000162000c1e1b00 */
[----:B------:R-:W-:Y:S05]  /*3380*/  BRA `(.L_x_7212) ;  /* 0x0000000800987947 */ /* 0x000fea0003800000 */
.L_x_7213:
        /* <DEDUP_REMOVED lines=13> */
.L_x_7226:
[----:B------:R0:W5:Y:S01]  /*3460*/  LDG.E.64 R16, desc[UR36][R2.64] ;  /* 0x0000002402107981 */ /* 0x000162000c1e1b00 */
[----:B------:R-:W-:Y:S05]  /*3470*/  BRA `(.L_x_7212) ;  /* 0x00000008005c7947 */ /* 0x000fea0003800000 */
.L_x_7225:
        /* <DEDUP_REMOVED lines=27> */
.L_x_7228:
[----:B------:R-:W4:Y:S02]  /*3630*/  LDG.E.U8 R2, desc[UR36][R2.64] ;  /* 0x0000002402027981 */ /* 0x000f24000c1e1100 */
[C---:B----4-:R-:W-:Y:S02]  /*3640*/  IMAD.SHL.U32 R0, R2.reuse, 0x2000000, RZ ;  /* 0x0200000002007824 */ /* 0x050fe400078e00ff */
        /* <DEDUP_REMOVED lines=12> */
.L_x_7227:
[----:B------:R-:W4:Y:S02]  /*3710*/  LDG.E.U16 R0, desc[UR36][R2.64] ;  /* 0x0000002402007981 */ /* 0x000f24000c1e1500 */
[----:B----4-:R-:W-:-:S04]  /*3720*/  IMAD.U32 R0, R0, 0x10000, RZ ;  /* 0x0001000000007824 */ /* 0x010fc800078e00ff */
[----:B------:R-:W-:-:S04]  /*3730*/  FMUL.FTZ R0, R0, 1 ;  /* 0x3f80000000007820 */ /* 0x000fc80000410000 */
[----:B------:R0:W1:Y:S02]  /*3740*/  F2F.F64.F32 R16, R0 ;  /* 0x0000000000107310 */ /* 0x0000640000201800 */
[----:B01----:R-:W-:Y:S05]  /*3750*/  BRA `(.L_x_7212) ;  /* 0x0000000400a47947 */ /* 0x003fea0003800000 */
.L_x_7224:
        /* <DEDUP_REMOVED lines=11> */
.L_x_7231:
[----:B------:R-:W4:Y:S02]  /*3810*/  LDG.E.U8 R3, desc[UR36][R2.64] ;  /* 0x0000002402037981 */ /* 0x000f24000c1e1100 */
        /* <DEDUP_REMOVED lines=19> */
.L_x_7233:
[----:B------:R-:W-:Y:S05]  /*3950*/  BSYNC.RECONVERGENT B0 ;  /* 0x0000000000007941 */ /* 0x000fea0003800200 */
.L_x_7232:
[----:B------:R-:W-:Y:S01]  /*3960*/  IMAD.SHL.U32 R0, R0, 0x100000, RZ ;  /* 0x0010000000007824 */ /* 0x000fe200078e00ff */
[----:B------:R-:W-:-:S04]  /*3970*/  LEA R2, R2, 0x3b800000, 0x17 ;  /* 0x3b80000002027811 */ /* 0x000fc800078eb8ff */
[----:B------:R-:W-:-:S05]  /*3980*/  LOP3.LUT R0, R2, R0, R7, 0xfe, !PT ;  /* 0x0000000002007212 */ /* 0x000fca00078efe07 */
[----:B------:R-:W-:-:S04]  /*3990*/  FMUL.FTZ R0, R0, 1 ;  /* 0x3f80000000007820 */ /* 0x000fc80000410000 */
[----:B------:R0:W1:Y:S02]  /*39a0*/  F2F.F64.F32 R16, R0 ;  /* 0x0000000000107310 */ /* 0x0000640000201800 */
[----:B01----:R-:W-:Y:S05]  /*39b0*/  BRA `(.L_x_7212) ;  /* 0x00000004000c7947 */ /* 0x003fea0003800000 */
.L_x_7230:
        /* <DEDUP_REMOVED lines=20> */
.L_x_7235:
[----:B------:R-:W-:Y:S05]  /*3b00*/  BSYNC.RECONVERGENT B0 ;  /* 0x0000000000007941 */ /* 0x000fea0003800200 */
.L_x_7234:
[----:B------:R-:W-:Y:S01]  /*3b10*/  IMAD.SHL.U32 R0, R0, 0x200000, RZ ;  /* 0x0020000000007824 */ /* 0x000fe200078e00ff */
[----:B------:R-:W-:-:S04]  /*3b20*/  LEA R2, R2, 0x37800000, 0x17 ;  /* 0x3780000002027811 */ /* 0x000fc800078eb8ff */
[----:B------:R-:W-:-:S05]  /*3b30*/  LOP3.LUT R0, R2, R0, R7, 0xfe, !PT ;  /* 0x0000000002007212 */ /* 0x000fca00078efe07 */
[----:B------:R-:W-:-:S04]  /*3b40*/  FMUL.FTZ R0, R0, 1 ;  /* 0x3f80000000007820 */ /* 0x000fc80000410000 */
[----:B------:R0:W1:Y:S02]  /*3b50*/  F2F.F64.F32 R16, R0 ;  /* 0x0000000000107310 */ /* 0x0000640000201800 */
[----:B01----:R-:W-:Y:S05]  /*3b60*/  BRA `(.L_x_7212) ;  /* 0x0000000000a07947 */ /* 0x003fea0003800000 */
.L_x_7229:
        /* <DEDUP_REMOVED lines=18> */
.L_x_7217:
        /* <DEDUP_REMOVED lines=16> */
.L_x_7238:
[----:B------:R-:W-:Y:S05]  /*3d90*/  BRA `(.L_x_7212) ;  /* 0x0000000000147947 */ /* 0x000fea0003800000 */
.L_x_7237:
[----:B------:R-:W4:Y:S02]  /*3da0*/  LDG.E.64 R16, desc[UR36][R2.64] ;  /* 0x0000002402107981 */ /* 0x000f24000c1e1b00 */
[----:B----4-:R-:W0:Y:S02]  /*3db0*/  I2F.F64.U64 R16, R16 ;  /* 0x0000001000107312 */ /* 0x010e240000301800 */
[----:B0-----:R-:W-:Y:S05]  /*3dc0*/  BRA `(.L_x_7212) ;  /* 0x0000000000087947 */ /* 0x001fea0003800000 */
.L_x_7236:
[----:B------:R-:W4:Y:S02]  /*3dd0*/  LDG.E R2, desc[UR36][R2.64] ;  /* 0x0000002402027981 */ /* 0x000f24000c1e1900 */
[----:B----4-:R0:W1:Y:S02]  /*3de0*/  I2F.F64.U32 R16, R2 ;  /* 0x0000000200107312 */ /* 0x0100640000201800 */
.L_x_7212:
[----:B------:R-:W-:Y:S05]  /*3df0*/  BSYNC.RECONVERGENT B6 ;  /* 0x0000000000067941 */ /* 0x000fea0003800200 */
.L_x_7211:
[----:B0-----:R-:W0:Y:S01]  /*3e00*/  LDC R3, c[0x0][0x394] ;  /* 0x0000e500ff037b82 */ /* 0x001e220000000800 */
[----:B------:R-:W-:Y:S01]  /*3e10*/  ISETP.GE.AND P0, PT, R23, R19, PT ;  /* 0x000000131700720c */ /* 0x000fe20003f06270 */
[----:B------:R-:W-:Y:S04]  /*3e20*/  BSSY.RECONVERGENT B7, `(.L_x_7239) ;  /* 0x00003bd000077945 */ /* 0x000fe80003800200 */
[----:B------:R-:W-:Y:S01]  /*3e30*/  BSSY.RELIABLE B6, `(.L_x_7240) ;  /* 0x0000281000067945 */ /* 0x000fe20003800100 */
[----:B-1-345:R-:W-:Y:S01]  /*3e40*/  IMAD.MOV.U32 R4, RZ, RZ, R26 ;  /* 0x000000ffff047224 */ /* 0x03afe200078e001a */
[----:B------:R-:W1:Y:S01]  /*3e50*/  LDC.U8 R2, c[0x0][0x3b4] ;  /* 0x0000ed00ff027b82 */ /* 0x000e620000000000 */
[--C-:B0-----:R-:W-:Y:S02]  /*3e60*/  LOP3.LUT R5, R27, 0x80000000, R3.reuse, 0xb8, !PT ;  /* 0x800000001b057812 */ /* 0x101fe400078eb803 */
[----:B--2---:R-:W-:-:S02]  /*3e70*/  LOP3.LUT R29, R29, 0x80000000, R3, 0xb8, !PT ;  /* 0x800000001d1d7812 */ /* 0x004fc400078eb803 */
[--C-:B------:R-:W-:Y:S02]  /*3e80*/  LOP3.LUT R25, R25, 0x80000000, R3.reuse, 0xb8, !PT ;  /* 0x8000000019197812 */ /* 0x100fe400078eb803 */
[----:B------:R-:W-:Y:S01]  /*3e90*/  LOP3.LUT R17, R17, 0x80000000, R3, 0xb8, !PT ;  /* 0x8000000011117812 */ /* 0x000fe200078eb803 */
[----:B------:R-:W-:Y:S06]  /*3ea0*/  @P0 BRA `(.L_x_7241) ;  /* 0x0000002400d80947 */ /* 0x000fec0003800000 */
[----:B------:R-:W0:Y:S01]  /*3eb0*/  LDCU UR4, c[0x0][0x3b8] ;  /* 0x00007700ff0477ac */ /* 0x000e220008000800 */
[----:B------:R-:W2:Y:S01]  /*3ec0*/  LDC.64 R8, c[0x0][0x398] ;  /* 0x0000e600ff087b82 */ /* 0x000ea20000000a00 */
[----:B------:R-:W-:Y:S01]  /*3ed0*/  IMAD R0, R18, 0x200, R23 ;  /* 0x0000020012007824 */ /* 0x000fe200078e0217 */
[----:B-1----:R-:W-:Y:S01]  /*3ee0*/  PRMT R6, R2, 0x9910, RZ ;  /* 0x0000991002067816 */ /* 0x002fe200000000ff */
[----:B------:R-:W-:Y:S02]  /*3ef0*/  VIADD R23, R23, 0x80 ;  /* 0x0000008017177836 */ /* 0x000fe40000000000 */
[----:B0-----:R-:W-:Y:S02]  /*3f00*/  IMAD R3, R0, UR4, RZ ;  /* 0x0000000400037c24 */ /* 0x001fe4000f8e02ff */
        /* <DEDUP_REMOVED lines=16> */
.L_x_7245:
[----:B------:R-:W0:Y:S02]  /*4010*/  F2I.S64.F64.TRUNC R4, R4 ;  /* 0x0000000400047311 */ /* 0x000e24000030d900 */
[----:B0-----:R-:W-:-:S05]  /*4020*/  IMAD.MOV.U32 R3, RZ, RZ, R4 ;  /* 0x000000ffff037224 */ /* 0x001fca00078e0004 */
[----:B------:R0:W-:Y:S01]  /*4030*/  STG.E.U8 desc[UR36][R8.64], R3 ;  /* 0x0000000308007986 */ /* 0x0001e2000c101124 */
[----:B------:R-:W-:Y:S05]  /*4040*/  BRA `(.L_x_7247) ;  /* 0x00000010007c7947 */ /* 0x000fea0003800000 */
.L_x_7244:
        /* <DEDUP_REMOVED lines=9> */
.L_x_7249:
[----:B------:R-:W0:Y:S02]  /*40e0*/  F2I.F64.TRUNC R5, R4 ;  /* 0x0000000400057311 */ /* 0x000e24000030d100 */
[----:B0-----:R0:W-:Y:S01]  /*40f0*/  STG.E desc[UR36][R8.64], R5 ;  /* 0x0000000508007986 */ /* 0x0011e2000c101924 */
[----:B------:R-:W-:Y:S05]  /*4100*/  BRA `(.L_x_7247) ;  /* 0x00000010004c7947 */ /* 0x000fea0003800000 */
.L_x_7248:
[----:B------:R-:W0:Y:S02]  /*4110*/  F2I.F64.TRUNC R5, R4 ;  /* 0x0000000400057311 */ /* 0x000e24000030d100 */
[----:B0-----:R0:W-:Y:S01]  /*4120*/  STG.E.U16 desc[UR36][R8.64], R5 ;  /* 0x0000000508007986 */ /* 0x0011e2000c101524 */
[----:B------:R-:W-:Y:S05]  /*4130*/  BRA `(.L_x_7247) ;  /* 0x0000001000407947 */ /* 0x000fea0003800000 */
.L_x_7243:
        /* <DEDUP_REMOVED lines=17> */
.L_x_7251:
        /* <DEDUP_REMOVED lines=12> */
.L_x_7250:
        /* <DEDUP_REMOVED lines=18> */
.L_x_7253:
        /* <DEDUP_REMOVED lines=13> */
.L_x_7252:
[----:B------:R0:W-:Y:S01]  /*4500*/  STG.E.64 desc[UR36][R8.64], R4 ;  /* 0x0000000408007986 */ /* 0x0001e2000c101b24 */
[----:B------:R-:W-:Y:S05]  /*4510*/  BRA `(.L_x_7247) ;  /* 0x0000000c00487947 */ /* 0x000fea0003800000 */
.L_x_7242:
        /* <DEDUP_REMOVED lines=12> */
.L_x_7256:
[----:B------:R-:W-:-:S05]  /*45e0*/  CS2R R6, SRZ ;  /* 0x0000000000067805 */ /* 0x000fca000001ff00 */
[----:B------:R0:W-:Y:S01]  /*45f0*/  STG.E.128 desc[UR36][R8.64], R4 ;  /* 0x0000000408007986 */ /* 0x0001e2000c101d24 */
[----:B------:R-:W-:Y:S05]  /*4600*/  BRA `(.L_x_7247) ;  /* 0x0000000c000c7947 */ /* 0x000fea0003800000 */
.L_x_7255:
        /* <DEDUP_REMOVED lines=27> */
.L_x_7260:
[----:B------:R-:W-:Y:S05]  /*47c0*/  BSYNC.RECONVERGENT B0 ;  /* 0x0000000000007941 */ /* 0x000fea0003800200 */
.L_x_7259:
[----:B------:R-:W-:-:S05]  /*47d0*/  LOP3.LUT R7, R0, 0x80, R7, 0xf8, !PT ;  /* 0x0000008000077812 */ /* 0x000fca00078ef807 */
[----:B------:R0:W-:Y:S01]  /*47e0*/  STG.E.U8 desc[UR36][R8.64], R7 ;  /* 0x0000000708007986 */ /* 0x0001e2000c101124 */
[----:B------:R-:W-:Y:S05]  /*47f0*/  BRA `(.L_x_7247) ;  /* 0x0000000800907947 */ /* 0x000fea0003800000 */
.L_x_7258:
        /* <DEDUP_REMOVED lines=23> */
.L_x_7262:
[----:B------:R-:W-:Y:S05]  /*4970*/  BSYNC.RECONVERGENT B0 ;  /* 0x0000000000007941 */ /* 0x000fea0003800200 */
.L_x_7261:
[----:B------:R-:W-:-:S05]  /*4980*/  LOP3.LUT R7, R0, 0x80, R7, 0xf8, !PT ;  /* 0x0000008000077812 */ /* 0x000fca00078ef807 */
[----:B------:R0:W-:Y:S01]  /*4990*/  STG.E.U8 desc[UR36][R8.64], R7 ;  /* 0x0000000708007986 */ /* 0x0001e2000c101124 */
[----:B------:R-:W-:Y:S05]  /*49a0*/  BRA `(.L_x_7247) ;  /* 0x0000000800247947 */ /* 0x000fea0003800000 */
.L_x_7257:
        /* <DEDUP_REMOVED lines=12> */
.L_x_7254:
        /* <DEDUP_REMOVED lines=11> */
.L_x_7265:
        /* <DEDUP_REMOVED lines=21> */
.L_x_7268:
[----:B------:R-:W-:-:S04]  /*4c70*/  SHF.R.U32.HI R0, RZ, 0x14, R7 ;  /* 0x00000014ff007819 */ /* 0x000fc80000011607 */
[----:B------:R-:W-:-:S04]  /*4c80*/  LOP3.LUT R0, R0, 0x1, RZ, 0xc0, !PT ;  /* 0x0000000100007812 */ /* 0x000fc800078ec0ff */
[----:B------:R-:W-:-:S04]  /*4c90*/  IADD3 R0, PT, PT, R7, 0x487ffff, R0 ;  /* 0x0487ffff07007810 */ /* 0x000fc80007ffe000 */
[----:B------:R-:W-:-:S04]  /*4ca0*/  SHF.R.U32.HI R0, RZ, 0x14, R0 ;  /* 0x00000014ff007819 */ /* 0x000fc80000011600 */
[----:B------:R-:W-:-:S07]  /*4cb0*/  LOP3.LUT R3, R0, 0xff, RZ, 0xc0, !PT ;  /* 0x000000ff00037812 */ /* 0x000fce00078ec0ff */
.L_x_7269:
[----:B------:R-:W-:-:S04]  /*4cc0*/  SHF.R.U32.HI R0, RZ, 0x18, R7 ;  /* 0x00000018ff007819 */ /* 0x000fc80000011607 */
[----:B------:R-:W-:-:S07]  /*4cd0*/  LOP3.LUT R0, R3, 0x80, R0, 0xf8, !PT ;  /* 0x0000008003007812 */ /* 0x000fce00078ef800 */
.L_x_7267:
[----:B------:R-:W-:Y:S05]  /*4ce0*/  BSYNC.RECONVERGENT B0 ;  /* 0x0000000000007941 */ /* 0x000fea0003800200 */
.L_x_7266:
[----:B------:R1:W-:Y:S01]  /*4cf0*/  STG.E.U8 desc[UR36][R8.64], R0 ;  /* 0x0000000008007986 */ /* 0x0003e2000c101124 */
[----:B------:R-:W-:Y:S05]  /*4d00*/  BRA `(.L_x_7247) ;  /* 0x00000004004c7947 */ /* 0x000fea0003800000 */
.L_x_7264:
        /* <DEDUP_REMOVED lines=21> */
.L_x_7272:
[----:B------:R-:W-:-:S04]  /*4e60*/  SHF.R.U32.HI R0, RZ, 0x15, R7 ;  /* 0x00000015ff007819 */ /* 0x000fc80000011607 */
[----:B------:R-:W-:-:S04]  /*4e70*/  LOP3.LUT R0, R0, 0x1, RZ, 0xc0, !PT ;  /* 0x0000000100007812 */ /* 0x000fc800078ec0ff */
[----:B------:R-:W-:-:S04]  /*4e80*/  IADD3 R0, PT, PT, R7, 0x88fffff, R0 ;  /* 0x088fffff07007810 */ /* 0x000fc80007ffe000 */
[----:B------:R-:W-:-:S04]  /*4e90*/  SHF.R.U32.HI R0, RZ, 0x15, R0 ;  /* 0x00000015ff007819 */ /* 0x000fc80000011600 */
[----:B------:R-:W-:-:S07]  /*4ea0*/  LOP3.LUT R3, R0, 0xff, RZ, 0xc0, !PT ;  /* 0x000000ff00037812 */ /* 0x000fce00078ec0ff */
.L_x_7273:
[----:B------:R-:W-:-:S04]  /*4eb0*/  SHF.R.U32.HI R0, RZ, 0x18, R7 ;  /* 0x00000018ff007819 */ /* 0x000fc80000011607 */
[----:B------:R-:W-:-:S07]  /*4ec0*/  LOP3.LUT R0, R3, 0x80, R0, 0xf8, !PT ;  /* 0x0000008003007812 */ /* 0x000fce00078ef800 */
.L_x_7271:
[----:B------:R-:W-:Y:S05]  /*4ed0*/  BSYNC.RECONVERGENT B0 ;  /* 0x0000000000007941 */ /* 0x000fea0003800200 */
.L_x_7270:
[----:B------:R2:W-:Y:S01]  /*4ee0*/  STG.E.U8 desc[UR36][R8.64], R0 ;  /* 0x0000000008007986 */ /* 0x0005e2000c101124 */
[----:B------:R-:W-:Y:S05]  /*4ef0*/  BRA `(.L_x_7247) ;  /* 0x0000000000d07947 */ /* 0x000fea0003800000 */
.L_x_7263:
[----:B------:R-:W-:-:S13]  /*4f00*/  ISETP.NE.AND P0, PT, R0, 0x1c, PT ;  /* 0x0000001c0000780c */ /* 0x000fda0003f05270 */
[----:B------:R-:W-:Y:S05]  /*4f10*/  @!P0 BRA `(.L_x_7274) ;  /* 0x0000000000c08947 */ /* 0x000fea0003800000 */
[----:B------:R-:W-:-:S13]  /*4f20*/  ISETP.NE.AND P0, PT, R0, 0x1d, PT ;  /* 0x0000001d0000780c */ /* 0x000fda0003f05270 */
[----:B------:R-:W-:Y:S05]  /*4f30*/  @!P0 BRA `(.L_x_7275) ;  /* 0x0000000000ac8947 */ /* 0x000fea0003800000 */
[----:B------:R-:W-:-:S13]  /*4f40*/  ISETP.NE.AND P0, PT, R0, 0x2c, PT ;  /* 0x0000002c0000780c */ /* 0x000fda0003f05270 */
[----:B------:R-:W-:Y:S05]  /*4f50*/  @!P0 BRA `(.L_x_7276) ;  /* 0x0000000000448947 */ /* 0x000fea0003800000 */
.L_x_7246:
        /* <DEDUP_REMOVED lines=16> */
.L_x_7277:
[----:B------:R-:W-:Y:S05]  /*5060*/  BRA `(.L_x_7247) ;  /* 0x0000000000747947 */ /* 0x000fea0003800000 */
.L_x_7276:
        /* <DEDUP_REMOVED lines=24> */
.L_x_7275:
[----:B------:R-:W0:Y:S02]  /*51f0*/  F2I.U64.F64.TRUNC R4, R4 ;  /* 0x0000000400047311 */ /* 0x000e24000030d800 */
[----:B0-----:R0:W-:Y:S01]  /*5200*/  STG.E.64 desc[UR36][R8.64], R4 ;  /* 0x0000000408007986 */ /* 0x0011e2000c101b24 */
[----:B------:R-:W-:Y:S05]  /*5210*/  BRA `(.L_x_7247) ;  /* 0x0000000000087947 */ /* 0x000fea0003800000 */
.L_x_7274:
[----:B------:R-:W0:Y:S02]  /*5220*/  F2I.U32.F64.TRUNC R5, R4 ;  /* 0x0000000400057311 */ /* 0x000e24000030d000 */
[----:B0-----:R3:W-:Y:S02]  /*5230*/  STG.E desc[UR36][R8.64], R5 ;  /* 0x0000000508007986 */ /* 0x0017e4000c101924 */
.L_x_7247:
[----:B------:R-:W-:-:S13]  /*5240*/  ISETP.GE.AND P0, PT, R23, R19, PT ;  /* 0x000000131700720c */ /* 0x000fda0003f06270 */
[----:B------:R-:W-:Y:S05]  /*5250*/  @P0 BREAK.RELIABLE B6 ;  /* 0x0000000000060942 */ /* 0x000fea0003800100 */
[----:B------:R-:W-:Y:S05]  /*5260*/  @P0 BRA `(.L_x_7278) ;  /* 0x0000002400e00947 */ /* 0x000fea0003800000 */
[----:B------:R-:W4:Y:S01]  /*5270*/  LDCU UR4, c[0x0][0x3b8] ;  /* 0x00007700ff0477ac */ /* 0x000f220008000800 */
[----:B0--3--:R-:W0:Y:S01]  /*5280*/  LDC.64 R4, c[0x0][0x398] ;  /* 0x0000e600ff047b82 */ /* 0x009e220000000a00 */
[----:B-12---:R-:W-:Y:S01]  /*5290*/  IMAD R0, R18, 0x200, R23 ;  /* 0x0000020012007824 */ /* 0x006fe200078e0217 */
[----:B------:R-:W-:-:S03]  /*52a0*/  PRMT R6, R2, 0x9910, RZ ;  /* 0x0000991002067816 */ /* 0x000fc600000000ff */
[----:B----4-:R-:W-:Y:S02]  /*52b0*/  IMAD R3, R0, UR4, RZ ;  /* 0x0000000400037c24 */ /* 0x010fe4000f8e02ff */
        /* <DEDUP_REMOVED lines=16> */
.L_x_7282:
[----:B------:R-:W0:Y:S02]  /*53c0*/  F2I.S64.F64.TRUNC R28, R28 ;  /* 0x0000001c001c7311 */ /* 0x000e24000030d900 */
[----:B0-----:R-:W-:-:S05]  /*53d0*/  IMAD.MOV.U32 R3, RZ, RZ, R28 ;  /* 0x000000ffff037224 */ /* 0x001fca00078e001c */
[----:B------:R0:W-:Y:S01]  /*53e0*/  STG.E.U8 desc[UR36][R4.64], R3 ;  /* 0x0000000304007986 */ /* 0x0001e2000c101124 */
[----:B------:R-:W-:Y:S05]  /*53f0*/  BRA `(.L_x_7284) ;  /* 0x0000001000807947 */ /* 0x000fea0003800000 */
.L_x_7281:
        /* <DEDUP_REMOVED lines=9> */
.L_x_7286:
[----:B------:R-:W0:Y:S02]  /*5490*/  F2I.F64.TRUNC R29, R28 ;  /* 0x0000001c001d7311 */ /* 0x000e24000030d100 */
[----:B0-----:R0:W-:Y:S01]  /*54a0*/  STG.E desc[UR36][R4.64], R29 ;  /* 0x0000001d04007986 */ /* 0x0011e2000c101924 */
[----:B------:R-:W-:Y:S05]  /*54b0*/  BRA `(.L_x_7284) ;  /* 0x0000001000507947 */ /* 0x000fea0003800000 */
.L_x_7285:
[----:B------:R-:W0:Y:S02]  /*54c0*/  F2I.F64.TRUNC R29, R28 ;  /* 0x0000001c001d7311 */ /* 0x000e24000030d100 */
[----:B0-----:R0:W-:Y:S01]  /*54d0*/  STG.E.U16 desc[UR36][R4.64], R29 ;  /* 0x0000001d04007986 */ /* 0x0011e2000c101524 */
[----:B------:R-:W-:Y:S05]  /*54e0*/  BRA `(.L_x_7284) ;  /* 0x0000001000447947 */ /* 0x000fea0003800000 */
.L_x_7280:
        /* <DEDUP_REMOVED lines=17> */
.L_x_7288:
        /* <DEDUP_REMOVED lines=12> */
.L_x_7287:
        /* <DEDUP_REMOVED lines=18> */
.L_x_7290:
        /* <DEDUP_REMOVED lines=13> */
.L_x_7289:
[----:B------:R0:W-:Y:S01]  /*58b0*/  STG.E.64 desc[UR36][R4.64], R28 ;  /* 0x0000001c04007986 */ /* 0x0001e2000c101b24 */
[----:B------:R-:W-:Y:S05]  /*58c0*/  BRA `(.L_x_7284) ;  /* 0x0000000c004c7947 */ /* 0x000fea0003800000 */
.L_x_7279:
        /* <DEDUP_REMOVED lines=13> */
.L_x_7294:
        /* <DEDUP_REMOVED lines=26> */
.L_x_7297:
[----:B------:R-:W-:-:S04]  /*5b40*/  SHF.R.U32.HI R3, RZ, 0x18, R7 ;  /* 0x00000018ff037819 */ /* 0x000fc80000011607 */
[----:B------:R-:W-:-:S07]  /*5b50*/  LOP3.LUT R0, R0, 0x80, R3, 0xf8, !PT ;  /* 0x0000008000007812 */ /* 0x000fce00078ef803 */
.L_x_7296:
[----:B------:R-:W-:Y:S05]  /*5b60*/  BSYNC.RECONVERGENT B0 ;  /* 0x0000000000007941 */ /* 0x000fea0003800200 */
.L_x_7295:
[----:B------:R3:W-:Y:S01]  /*5b70*/  STG.E.U8 desc[UR36][R4.64], R0 ;  /* 0x0000000004007986 */ /* 0x0007e2000c101124 */
[----:B------:R-:W-:Y:S05]  /*5b80*/  BRA `(.L_x_7284) ;  /* 0x00000008009c7947 */ /* 0x000fea0003800000 */
.L_x_7293:
        /* <DEDUP_REMOVED lines=26> */
.L_x_7300:
[----:B------:R-:W-:-:S04]  /*5d30*/  SHF.R.U32.HI R3, RZ, 0x18, R7 ;  /* 0x00000018ff037819 */ /* 0x000fc80000011607 */
[----:B------:R-:W-:-:S07]  /*5d40*/  LOP3.LUT R0, R0, 0x80, R3, 0xf8, !PT ;  /* 0x0000008000007812 */ /* 0x000fce00078ef803 */
.L_x_7299:
[----:B------:R-:W-:Y:S05]  /*5d50*/  BSYNC.RECONVERGENT B0 ;  /* 0x0000000000007941 */ /* 0x000fea0003800200 */
.L_x_7298:
[----:B------:R0:W-:Y:S01]  /*5d60*/  STG.E.U8 desc[UR36][R4.64], R0 ;  /* 0x0000000004007986 */ /* 0x0001e2000c101124 */
[----:B------:R-:W-:Y:S05]  /*5d70*/  BRA `(.L_x_7284) ;  /* 0x0000000800207947 */ /* 0x000fea0003800000 */
.L_x_7292:
        /* <DEDUP_REMOVED lines=30> */
.L_x_7302:
[----:B------:R-:W0:Y:S02]  /*5f60*/  F2I.U64.F64.TRUNC R28, R28 ;  /* 0x0000001c001c7311 */ /* 0x000e24000030d800 */
[----:B0-----:R1:W-:Y:S01]  /*5f70*/  STG.E.64 desc[UR36][R4.64], R28 ;  /* 0x0000001c04007986 */ /* 0x0013e2000c101b24 */
[----:B------:R-:W-:Y:S05]  /*5f80*/  BRA `(.L_x_7284) ;  /* 0x00000004009c7947 */ /* 0x000fea0003800000 */
.L_x_7301:
[----:B------:R-:W0:Y:S02]  /*5f90*/  F2I.U32.F64.TRUNC R29, R28 ;  /* 0x0000001c001d7311 */ /* 0x000e24000030d000 */
[----:B0-----:R0:W-:Y:S01]  /*5fa0*/  STG.E desc[UR36][R4.64], R29 ;  /* 0x0000001d04007986 */ /* 0x0011e2000c101924 */
[----:B------:R-:W-:Y:S05]  /*5fb0*/  BRA `(.L_x_7284) ;  /* 0x0000000400907947 */ /* 0x000fea0003800000 */
.L_x_7291:
        /* <DEDUP_REMOVED lines=10> */
.L_x_7304:
[----:B------:R-:W-:-:S05]  /*6060*/  CS2R R30, SRZ ;  /* 0x00000000001e7805 */ /* 0x000fca000001ff00 */
[----:B------:R0:W-:Y:S01]  /*6070*/  STG.E.128 desc[UR36][R4.64], R28 ;  /* 0x0000001c04007986 */ /* 0x0001e2000c101d24 */
[----:B------:R-:W-:Y:S05]  /*6080*/  BRA `(.L_x_7284) ;  /* 0x00000004005c7947 */ /* 0x000fea0003800000 */
.L_x_7303:
[----:B------:R-:W-:-:S13]  /*6090*/  ISETP.NE.AND P0, PT, R0, 0xf, PT ;  /* 0x0000000f0000780c */ /* 0x000fda0003f05270 */
[----:B------:R-:W-:Y:S05]  /*60a0*/  @!P0 BRA `(.L_x_7305) ;  /* 0x0000000400288947 */ /* 0x000fea0003800000 */
[----:B------:R-:W-:-:S13]  /*60b0*/  ISETP.NE.AND P0, PT, R0, 0x17, PT ;  /* 0x000000170000780c */ /* 0x000fda0003f05270 */
[----:B------:R-:W-:Y:S05]  /*60c0*/  @!P0 BRA `(.L_x_7306) ;  /* 0x0000000000b08947 */ /* 0x000fea0003800000 */
[----:B------:R-:W-:-:S13]  /*60d0*/  ISETP.NE.AND P0, PT, R0, 0x18, PT ;  /* 0x000000180000780c */ /* 0x000fda0003f05270 */
[----:B------:R-:W-:Y:S05]  /*60e0*/  @!P0 BRA `(.L_x_7307) ;  /* 0x0000000000448947 */ /* 0x000fea0003800000 */
.L_x_7283:
        /* <DEDUP_REMOVED lines=16> */
.L_x_7308:
[----:B------:R-:W-:Y:S05]  /*61f0*/  BRA `(.L_x_7284) ;  /* 0x0000000400007947 */ /* 0x000fea0003800000 */
.L_x_7307:
        /* <DEDUP_REMOVED lines=21> */
.L_x_7310:
[----:B------:R-:W-:Y:S05]  /*6350*/  BSYNC.RECONVERGENT B0 ;  /* 0x0000000000007941 */ /* 0x000fea0003800200 */
.L_x_7309:
[----:B------:R-:W-:-:S05]  /*6360*/  LOP3.LUT R3, R0, 0x80, R3, 0xf8, !PT ;  /* 0x0000008000037812 */ /* 0x000fca00078ef803 */
[----:B------:R0:W-:Y:S01]  /*6370*/  STG.E.U8 desc[UR36][R4.64], R3 ;  /* 0x0000000304007986 */ /* 0x0001e2000c101124 */
[----:B------:R-:W-:Y:S05]  /*6380*/  BRA `(.L_x_7284) ;  /* 0x00000000009c7947 */ /* 0x000fea0003800000 */
.L_x_7306:
        /* <DEDUP_REMOVED lines=20> */
.L_x_7312:
[----:B------:R-:W-:Y:S01]  /*64d0*/  IMAD.MOV.U32 R0, RZ, RZ, 0x7f ;  /* 0x0000007fff007424 */ /* 0x000fe200078e00ff */
[----:B------:R-:W-:-:S04]  /*64e0*/  ISETP.GT.U32.AND P0, PT, R3, 0x7f800000, PT ;  /* 0x7f8000000300780c */ /* 0x000fc80003f04070 */
[----:B------:R-:W-:-:S09]  /*64f0*/  SEL R0, R0, 0x7c, P0 ;  /* 0x0000007c00007807 */ /* 0x000fd20000000000 */
.L_x_7313:
[----:B------:R-:W-:Y:S05]  /*6500*/  BSYNC.RECONVERGENT B0 ;  /* 0x0000000000007941 */ /* 0x000fea0003800200 */
.L_x_7311:
[----:B------:R-:W-:-:S04]  /*6510*/  SHF.R.U32.HI R3, RZ, 0x18, R7 ;  /* 0x00000018ff037819 */ /* 0x000fc80000011607 */
[----:B------:R-:W-:-:S05]  /*6520*/  LOP3.LUT R3, R0, 0x80, R3, 0xf8, !PT ;  /* 0x0000008000037812 */ /* 0x000fca00078ef803 */
[----:B------:R0:W-:Y:S01]  /*6530*/  STG.E.U8 desc[UR36][R4.64], R3 ;  /* 0x0000000304007986 */ /* 0x0001e2000c101124 */
[----:B------:R-:W-:Y:S05]  /*6540*/  BRA `(.L_x_7284) ;  /* 0x00000000002c7947 */ /* 0x000fea0003800000 */
.L_x_7305:
        /* <DEDUP_REMOVED lines=11> */
.L_x_7284:
[----:B------:R-:W-:-:S07]  /*6600*/  VIADD R23, R23, 0x80 ;  /* 0x0000008017177836 */ /* 0x000fce0000000000 */
.L_x_7241:
[----:B------:R-:W-:-:S13]  /*6610*/  ISETP.GE.AND P0, PT, R23, R19, PT ;  /* 0x000000131700720c */ /* 0x000fda0003f06270 */
[----:B------:R-:W-:Y:S05]  /*6620*/  @P0 BREAK.RELIABLE B6 ;  /* 0x0000000000060942 */ /* 0x000fea0003800100 */
[----:B------:R-:W-:Y:S05]  /*6630*/  @P0 BRA `(.L_x_7278) ;  /* 0x0000001000ec0947 */ /* 0x000fea0003800000 */
[----:B------:R-:W-:Y:S05]  /*6640*/  BSYNC.RELIABLE B6 ;  /* 0x0000000000067941 */ /* 0x000fea0003800100 */
.L_x_7240:
        /* <DEDUP_REMOVED lines=21> */
.L_x_7317:
[----:B------:R-:W0:Y:S02]  /*67a0*/  F2I.S64.F64.TRUNC R24, R24 ;  /* 0x0000001800187311 */ /* 0x000e24000030d900 */
[----:B0-----:R-:W-:-:S05]  /*67b0*/  IMAD.MOV.U32 R3, RZ, RZ, R24 ;  /* 0x000000ffff037224 */ /* 0x001fca00078e0018 */
[----:B------:R0:W-:Y:S01]  /*67c0*/  STG.E.U8 desc[UR36][R4.64], R3 ;  /* 0x0000000304007986 */ /* 0x0001e2000c101124 */
[----:B------:R-:W-:Y:S05]  /*67d0*/  BRA `(.L_x_7319) ;  /* 0x0000001000807947 */ /* 0x000fea0003800000 */
.L_x_7316:
        /* <DEDUP_REMOVED lines=9> */
.L_x_7321:
[----:B------:R-:W0:Y:S02]  /*6870*/  F2I.F64.TRUNC R25, R24 ;  /* 0x0000001800197311 */ /* 0x000e24000030d100 */
[----:B0-----:R0:W-:Y:S01]  /*6880*/  STG.E desc[UR36][R4.64], R25 ;  /* 0x0000001904007986 */ /* 0x0011e2000c101924 */
[----:B------:R-:W-:Y:S05]  /*6890*/  BRA `(.L_x_7319) ;  /* 0x0000001000507947 */ /* 0x000fea0003800000 */
.L_x_7320:
[----:B------:R-:W0:Y:S02]  /*68a0*/  F2I.F64.TRUNC R25, R24 ;  /* 0x0000001800197311 */ /* 0x000e24000030d100 */
[----:B0-----:R0:W-:Y:S01]  /*68b0*/  STG.E.U16 desc[UR36][R4.64], R25 ;  /* 0x0000001904007986 */ /* 0x0011e2000c101524 */
[----:B------:R-:W-:Y:S05]  /*68c0*/  BRA `(.L_x_7319) ;  /* 0x0000001000447947 */ /* 0x000fea0003800000 */
.L_x_7315:
        /* <DEDUP_REMOVED lines=17> */
.L_x_7323:
        /* <DEDUP_REMOVED lines=12> */
.L_x_7322:
        /* <DEDUP_REMOVED lines=18> */
.L_x_7325:
        /* <DEDUP_REMOVED lines=13> */
.L_x_7324:
[----:B------:R0:W-:Y:S01]  /*6c90*/  STG.E.64 desc[UR36][R4.64], R24 ;  /* 0x0000001804007986 */ /* 0x0001e2000c101b24 */
[----:B------:R-:W-:Y:S05]  /*6ca0*/  BRA `(.L_x_7319) ;  /* 0x0000000c004c7947 */ /* 0x000fea0003800000 */
.L_x_7314:
        /* <DEDUP_REMOVED lines=13> */
.L_x_7329:
        /* <DEDUP_REMOVED lines=26> */
.L_x_7332:
[----:B------:R-:W-:-:S04]  /*6f20*/  SHF.R.U32.HI R3, RZ, 0x18, R7 ;  /* 0x00000018ff037819 */ /* 0x000fc80000011607 */
[----:B------:R-:W-:-:S07]  /*6f30*/  LOP3.LUT R0, R0, 0x80, R3, 0xf8, !PT ;  /* 0x0000008000007812 */ /* 0x000fce00078ef803 */
.L_x_7331:
[----:B------:R-:W-:Y:S05]  /*6f40*/  BSYNC.RECONVERGENT B0 ;  /* 0x0000000000007941 */ /* 0x000fea0003800200 */
.L_x_7330:
[----:B------:R4:W-:Y:S01]  /*6f50*/  STG.E.U8 desc[UR36][R4.64], R0 ;  /* 0x0000000004007986 */ /* 0x0009e2000c101124 */
[----:B------:R-:W-:Y:S05]  /*6f60*/  BRA `(.L_x_7319) ;  /* 0x00000008009c7947 */ /* 0x000fea0003800000 */
.L_x_7328:
        /* <DEDUP_REMOVED lines=26> */
.L_x_7335:
[----:B------:R-:W-:-:S04]  /*7110*/  SHF.R.U32.HI R3, RZ, 0x18, R7 ;  /* 0x00000018ff037819 */ /* 0x000fc80000011607 */
[----:B------:R-:W-:-:S07]  /*7120*/  LOP3.LUT R0, R0, 0x80, R3, 0xf8, !PT ;  /* 0x0000008000007812 */ /* 0x000fce00078ef803 */
.L_x_7334:
[----:B------:R-:W-:Y:S05]  /*7130*/  BSYNC.RECONVERGENT B0 ;  /* 0x0000000000007941 */ /* 0x000fea0003800200 */
.L_x_7333:
[----:B------:R3:W-:Y:S01]  /*7140*/  STG.E.U8 desc[UR36][R4.64], R0 ;  /* 0x0000000004007986 */ /* 0x0007e2000c101124 */
[----:B------:R-:W-:Y:S05]  /*7150*/  BRA `(.L_x_7319) ;  /* 0x0000000800207947 */ /* 0x000fea0003800000 */
.L_x_7327:
        /* <DEDUP_REMOVED lines=30> */
.L_x_7337:
[----:B------:R-:W0:Y:S02]  /*7340*/  F2I.U64.F64.TRUNC R24, R24 ;  /* 0x0000001800187311 */ /* 0x000e24000030d800 */
[----:B0-----:R0:W-:Y:S01]  /*7350*/  STG.E.64 desc[UR36][R4.64], R24 ;  /* 0x0000001804007986 */ /* 0x0011e2000c101b24 */
[----:B------:R-:W-:Y:S05]  /*7360*/  BRA `(.L_x_7319) ;  /* 0x00000004009c7947 */ /* 0x000fea0003800000 */
.L_x_7336:
[----:B------:R-:W0:Y:S02]  /*7370*/  F2I.U32.F64.TRUNC R25, R24 ;  /* 0x0000001800197311 */ /* 0x000e24000030d000 */
[----:B0-----:R2:W-:Y:S01]  /*7380*/  STG.E desc[UR36][R4.64], R25 ;  /* 0x0000001904007986 */ /* 0x0015e2000c101924 */
[----:B------:R-:W-:Y:S05]  /*7390*/  BRA `(.L_x_7319) ;  /* 0x0000000400907947 */ /* 0x000fea0003800000 */
.L_x_7326:
        /* <DEDUP_REMOVED lines=10> */
.L_x_7339:
[----:B------:R-:W-:-:S05]  /*7440*/  CS2R R26, SRZ ;  /* 0x00000000001a7805 */ /* 0x000fca000001ff00 */
[----:B------:R0:W-:Y:S01]  /*7450*/  STG.E.128 desc[UR36][R4.64], R24 ;  /* 0x0000001804007986 */ /* 0x0001e2000c101d24 */
[----:B------:R-:W-:Y:S05]  /*7460*/  BRA `(.L_x_7319) ;  /* 0x00000004005c7947 */ /* 0x000fea0003800000 */
.L_x_7338:
[----:B------:R-:W-:-:S13]  /*7470*/  ISETP.NE.AND P0, PT, R0, 0xf, PT ;  /* 0x0000000f0000780c */ /* 0x000fda0003f05270 */
[----:B------:R-:W-:Y:S05]  /*7480*/  @!P0 BRA `(.L_x_7340) ;  /* 0x0000000400288947 */ /* 0x000fea0003800000 */
[----:B------:R-:W-:-:S13]  /*7490*/  ISETP.NE.AND P0, PT, R0, 0x17, PT ;  /* 0x000000170000780c */ /* 0x000fda0003f05270 */
[----:B------:R-:W-:Y:S05]  /*74a0*/  @!P0 BRA `(.L_x_7341) ;  /* 0x0000000000b08947 */ /* 0x000fea0003800000 */
[----:B------:R-:W-:-:S13]  /*74b0*/  ISETP.NE.AND P0, PT, R0, 0x18, PT ;  /* 0x000000180000780c */ /* 0x000fda0003f05270 */
[----:B------:R-:W-:Y:S05]  /*74c0*/  @!P0 BRA `(.L_x_7342) ;  /* 0x0000000000448947 */ /* 0x000fea0003800000 */
.L_x_7318:
        /* <DEDUP_REMOVED lines=16> */
.L_x_7343:
[----:B------:R-:W-:Y:S05]  /*75d0*/  BRA `(.L_x_7319) ;  /* 0x0000000400007947 */ /* 0x000fea0003800000 */
.L_x_7342:
        /* <DEDUP_REMOVED lines=21> */
.L_x_7345:
[----:B------:R-:W-:Y:S05]  /*7730*/  BSYNC.RECONVERGENT B0 ;  /* 0x0000000000007941 */ /* 0x000fea0003800200 */
.L_x_7344:
[----:B------:R-:W-:-:S05]  /*7740*/  LOP3.LUT R3, R0, 0x80, R3, 0xf8, !PT ;  /* 0x0000008000037812 */ /* 0x000fca00078ef803 */
[----:B------:R0:W-:Y:S01]  /*7750*/  STG.E.U8 desc[UR36][R4.64], R3 ;  /* 0x0000000304007986 */ /* 0x0001e2000c101124 */
[----:B------:R-:W-:Y:S05]  /*7760*/  BRA `(.L_x_7319) ;  /* 0x00000000009c7947 */ /* 0x000fea0003800000 */
.L_x_7341:
        /* <DEDUP_REMOVED lines=20> */
.L_x_7347:
[----:B------:R-:W-:Y:S01]  /*78b0*/  IMAD.MOV.U32 R0, RZ, RZ, 0x7f ;  /* 0x0000007fff007424 */ /* 0x000fe200078e00ff */
[----:B------:R-:W-:-:S04]  /*78c0*/  ISETP.GT.U32.AND P0, PT, R3, 0x7f800000, PT ;  /* 0x7f8000000300780c */ /* 0x000fc80003f04070 */
[----:B------:R-:W-:-:S09]  /*78d0*/  SEL R0, R0, 0x7c, P0 ;  /* 0x0000007c00007807 */ /* 0x000fd20000000000 */
.L_x_7348:
[----:B------:R-:W-:Y:S05]  /*78e0*/  BSYNC.RECONVERGENT B0 ;  /* 0x0000000000007941 */ /* 0x000fea0003800200 */
.L_x_7346:
[----:B------:R-:W-:-:S04]  /*78f0*/  SHF.R.U32.HI R3, RZ, 0x18, R7 ;  /* 0x00000018ff037819 */ /* 0x000fc80000011607 */
[----:B------:R-:W-:-:S05]  /*7900*/  LOP3.LUT R3, R0, 0x80, R3, 0xf8, !PT ;  /* 0x0000008000037812 */ /* 0x000fca00078ef803 */
[----:B------:R0:W-:Y:S01]  /*7910*/  STG.E.U8 desc[UR36][R4.64], R3 ;  /* 0x0000000304007986 */ /* 0x0001e2000c101124 */
[----:B------:R-:W-:Y:S05]  /*7920*/  BRA `(.L_x_7319) ;  /* 0x00000000002c7947 */ /* 0x000fea0003800000 */
.L_x_7340:
        /* <DEDUP_REMOVED lines=11> */
.L_x_7319:
[----:B------:R-:W-:-:S07]  /*79e0*/  VIADD R23, R23, 0x80 ;  /* 0x0000008017177836 */ /* 0x000fce0000000000 */
.L_x_7278:
[----:B------:R-:W-:Y:S05]  /*79f0*/  BSYNC.RECONVERGENT B7 ;  /* 0x0000000000077941 */ /* 0x000fea0003800200 */
.L_x_7239:
        /* <DEDUP_REMOVED lines=22> */
.L_x_7352:
[----:B------:R-:W0:Y:S02]  /*7b60*/  F2I.S64.F64.TRUNC R16, R16 ;  /* 0x0000001000107311 */ /* 0x000e24000030d900 */
[----:B0-----:R-:W-:-:S05]  /*7b70*/  IMAD.MOV.U32 R3, RZ, RZ, R16 ;  /* 0x000000ffff037224 */ /* 0x001fca00078e0010 */
[----:B------:R-:W-:Y:S01]  /*7b80*/  STG.E.U8 desc[UR36][R4.64], R3 ;  /* 0x0000000304007986 */ /* 0x000fe2000c101124 */
[----:B------:R-:W-:Y:S05]  /*7b90*/  EXIT ;  /* 0x000000000000794d */ /* 0x000fea0003800000 */
.L_x_7351:
        /* <DEDUP_REMOVED lines=9> */
.L_x_7355:
[----:B------:R-:W0:Y:S02]  /*7c30*/  F2I.F64.TRUNC R17, R16 ;  /* 0x0000001000117311 */ /* 0x000e24000030d100 */
[----:B0-----:R-:W-:Y:S01]  /*7c40*/  STG.E desc[UR36][R4.64], R17 ;  /* 0x0000001104007986 */ /* 0x001fe2000c101924 */
[----:B------:R-:W-:Y:S05]  /*7c50*/  EXIT ;  /* 0x000000000000794d */ /* 0x000fea0003800000 */
.L_x_7354:
[----:B------:R-:W0:Y:S02]  /*7c60*/  F2I.F64.TRUNC R17, R16 ;  /* 0x0000001000117311 */ /* 0x000e24000030d100 */
[----:B0-----:R-:W-:Y:S01]  /*7c70*/  STG.E.U16 desc[UR36][R4.64], R17 ;  /* 0x0000001104007986 */ /* 0x001fe2000c101524 */
[----:B------:R-:W-:Y:S05]  /*7c80*/  EXIT ;  /* 0x000000000000794d */ /* 0x000fea0003800000 */
.L_x_7350:
        /* <DEDUP_REMOVED lines=17> */
.L_x_7357:
        /* <DEDUP_REMOVED lines=12> */
.L_x_7356:
        /* <DEDUP_REMOVED lines=18> */
.L_x_7359:
        /* <DEDUP_REMOVED lines=13> */
.L_x_7358:
[----:B------:R-:W-:Y:S01]  /*8050*/  STG.E.64 desc[UR36][R4.64], R16 ;  /* 0x0000001004007986 */ /* 0x000fe2000c101b24 */
[----:B------:R-:W-:Y:S05]  /*8060*/  EXIT ;  /* 0x000000000000794d */ /* 0x000fea0003800000 */
.L_x_7349:
        /* <DEDUP_REMOVED lines=13> */
.L_x_7363:
        /* <DEDUP_REMOVED lines=25> */
.L_x_7366:
[----:B------:R-:W-:-:S04]  /*82d0*/  SHF.R.U32.HI R3, RZ, 0x18, R7 ;  /* 0x00000018ff037819 */ /* 0x000fc80000011607 */
[----:B------:R-:W-:-:S04]  /*82e0*/  LOP3.LUT R0, R0, 0x80, R3, 0xf8, !PT ;  /* 0x0000008000007812 */ /* 0x000fc800078ef803 */
[----:B------:R-:W-:-:S07]  /*82f0*/  PRMT R2, R0, 0x7610, R2 ;  /* 0x0000761000027816 */ /* 0x000fce0000000002 */
.L_x_7365:
[----:B------:R-:W-:Y:S05]  /*8300*/  BSYNC.RECONVERGENT B0 ;  /* 0x0000000000007941 */ /* 0x000fea0003800200 */
.L_x_7364:
[----:B------:R-:W-:Y:S01]  /*8310*/  STG.E.U8 desc[UR36][R4.64], R2 ;  /* 0x0000000204007986 */ /* 0x000fe2000c101124 */
[----:B------:R-:W-:Y:S05]  /*8320*/  EXIT ;  /* 0x000000000000794d */ /* 0x000fea0003800000 */
.L_x_7362:
        /* <DEDUP_REMOVED lines=25> */
.L_x_7369:
[----:B------:R-:W-:-:S04]  /*84c0*/  SHF.R.U32.HI R3, RZ, 0x18, R7 ;  /* 0x00000018ff037819 */ /* 0x000fc80000011607 */
[----:B------:R-:W-:-:S04]  /*84d0*/  LOP3.LUT R0, R0, 0x80, R3, 0xf8, !PT ;  /* 0x0000008000007812 */ /* 0x000fc800078ef803 */
[----:B------:R-:W-:-:S07]  /*84e0*/  PRMT R2, R0, 0x7610, R2 ;  /* 0x0000761000027816 */ /* 0x000fce0000000002 */
.L_x_7368:
[----:B------:R-:W-:Y:S05]  /*84f0*/  BSYNC.RECONVERGENT B0 ;  /* 0x0000000000007941 */ /* 0x000fea0003800200 */
.L_x_7367:
[----:B------:R-:W-:Y:S01]  /*8500*/  STG.E.U8 desc[UR36][R4.64], R2 ;  /* 0x0000000204007986 */ /* 0x000fe2000c101124 */
[----:B------:R-:W-:Y:S05]  /*8510*/  EXIT ;  /* 0x000000000000794d */ /* 0x000fea0003800000 */
.L_x_7361:
        /* <DEDUP_REMOVED lines=30> */
.L_x_7371:
[----:B------:R-:W0:Y:S02]  /*8700*/  F2I.U64.F64.TRUNC R16, R16 ;  /* 0x0000001000107311 */ /* 0x000e24000030d800 */
[----:B0-----:R-:W-:Y:S01]  /*8710*/  STG.E.64 desc[UR36][R4.64], R16 ;  /* 0x0000001004007986 */ /* 0x001fe2000c101b24 */
[----:B------:R-:W-:Y:S05]  /*8720*/  EXIT ;  /* 0x000000000000794d */ /* 0x000fea0003800000 */
.L_x_7370:
[----:B------:R-:W0:Y:S02]  /*8730*/  F2I.U32.F64.TRUNC R17, R16 ;  /* 0x0000001000117311 */ /* 0x000e24000030d000 */
[----:B0-----:R-:W-:Y:S01]  /*8740*/  STG.E desc[UR36][R4.64], R17 ;  /* 0x0000001104007986 */ /* 0x001fe2000c101924 */
[----:B------:R-:W-:Y:S05]  /*8750*/  EXIT ;  /* 0x000000000000794d */ /* 0x000fea0003800000 */
.L_x_7360:
        /* <DEDUP_REMOVED lines=10> */
.L_x_7373:
[----:B------:R-:W-:-:S05]  /*8800*/  CS2R R18, SRZ ;  /* 0x0000000000127805 */ /* 0x000fca000001ff00 */
[----:B------:R-:W-:Y:S01]  /*8810*/  STG.E.128 desc[UR36][R4.64], R16 ;  /* 0x0000001004007986 */ /* 0x000fe2000c101d24 */
[----:B------:R-:W-:Y:S05]  /*8820*/  EXIT ;  /* 0x000000000000794d */ /* 0x000fea0003800000 */
.L_x_7372:
[----:B------:R-:W-:-:S13]  /*8830*/  ISETP.NE.AND P0, PT, R0, 0xf, PT ;  /* 0x0000000f0000780c */ /* 0x000fda0003f05270 */
[----:B------:R-:W-:Y:S05]  /*8840*/  @!P0 BRA `(.L_x_7374) ;  /* 0x0000000400288947 */ /* 0x000fea0003800000 */
[----:B------:R-:W-:-:S13]  /*8850*/  ISETP.NE.AND P0, PT, R0, 0x17, PT ;  /* 0x000000170000780c */ /* 0x000fda0003f05270 */
[----:B------:R-:W-:Y:S05]  /*8860*/  @!P0 BRA `(.L_x_7375) ;  /* 0x0000000000b08947 */ /* 0x000fea0003800000 */
[----:B------:R-:W-:-:S13]  /*8870*/  ISETP.NE.AND P0, PT, R0, 0x18, PT ;  /* 0x000000180000780c */ /* 0x000fda0003f05270 */
[----:B------:R-:W-:Y:S05]  /*8880*/  @!P0 BRA `(.L_x_7376) ;  /* 0x0000000000448947 */ /* 0x000fea0003800000 */
.L_x_7353:
        /* <DEDUP_REMOVED lines=16> */
.L_x_7377:
[----:B------:R-:W-:Y:S05]  /*8990*/  EXIT ;  /* 0x000000000000794d */ /* 0x000fea0003800000 */
.L_x_7376:
        /* <DEDUP_REMOVED lines=21> */
.L_x_7379:
[----:B------:R-:W-:Y:S05]  /*8af0*/  BSYNC.RECONVERGENT B0 ;  /* 0x0000000000007941 */ /* 0x000fea0003800200 */
.L_x_7378:
[----:B------:R-:W-:-:S05]  /*8b00*/  LOP3.LUT R3, R0, 0x80, R3, 0xf8, !PT ;  /* 0x0000008000037812 */ /* 0x000fca00078ef803 */
[----:B------:R-:W-:Y:S01]  /*8b10*/  STG.E.U8 desc[UR36][R4.64], R3 ;  /* 0x0000000304007986 */ /* 0x000fe2000c101124 */
[----:B------:R-:W-:Y:S05]  /*8b20*/  EXIT ;  /* 0x000000000000794d */ /* 0x000fea0003800000 */
.L_x_7375:
        /* <DEDUP_REMOVED lines=20> */
.L_x_7381:
[----:B------:R-:W-:Y:S01]  /*8c70*/  IMAD.MOV.U32 R0, RZ, RZ, 0x7f ;  /* 0x0000007fff007424 */ /* 0x000fe200078e00ff */
[----:B------:R-:W-:-:S04]  /*8c80*/  ISETP.GT.U32.AND P0, PT, R2, 0x7f800000, PT ;  /* 0x7f8000000200780c */ /* 0x000fc80003f04070 */
[----:B------:R-:W-:-:S09]  /*8c90*/  SEL R0, R0, 0x7c, P0 ;  /* 0x0000007c00007807 */ /* 0x000fd20000000000 */
.L_x_7382:
[----:B------:R-:W-:Y:S05]  /*8ca0*/  BSYNC.RECONVERGENT B0 ;  /* 0x0000000000007941 */ /* 0x000fea0003800200 */
.L_x_7380:
[----:B------:R-:W-:-:S04]  /*8cb0*/  SHF.R.U32.HI R3, RZ, 0x18, R3 ;  /* 0x00000018ff037819 */ /* 0x000fc80000011603 */
[----:B------:R-:W-:-:S05]  /*8cc0*/  LOP3.LUT R3, R0, 0x80, R3, 0xf8, !PT ;  /* 0x0000008000037812 */ /* 0x000fca00078ef803 */
[----:B------:R-:W-:Y:S01]  /*8cd0*/  STG.E.U8 desc[UR36][R4.64], R3 ;  /* 0x0000000304007986 */ /* 0x000fe2000c101124 */
[----:B------:R-:W-:Y:S05]  /*8ce0*/  EXIT ;  /* 0x000000000000794d */ /* 0x000fea0003800000 */
.L_x_7374:
        /* <DEDUP_REMOVED lines=12> */
.L_x_7383:
        /* <DEDUP_REMOVED lines=13> */
.L_x_8051:


//--------------------- .text._ZN2at6native18elementwise_kernelILi128ELi2EZNS0_22gpu_kernel_impl_nocastINS0_13BUnaryFunctorIdddZZZNS0_20copysign_kernel_cudaERNS_18TensorIteratorBaseEENKUlvE_clEvENKUlvE_clEvEUlddE_EEEEvS5_RKT_EUliE_EEviT1_ --------------------------
	.section	.text._ZN2at6native18elementwise_kernelILi128ELi2EZNS0_22gpu_kernel_impl_nocastINS0_13BUnaryFunctorIdddZZZNS0_20copysign_kernel_cudaERNS_18TensorIteratorBaseEENKUlvE_clEvENKUlvE_clEvEUlddE_EEEEvS5_RKT_EUliE_EEviT1_,"ax",@progbits
	.align	128
        .global         _ZN2at6native18elementwise_kernelILi128ELi2EZNS0_22gpu_kernel_impl_nocastINS0_13BUnaryFunctorIdddZZZNS0_20copysign_kernel_cudaERNS_18TensorIteratorBaseEENKUlvE_clEvENKUlvE_clEvEUlddE_EEEEvS5_RKT_EUliE_EEviT1_
        .type           _ZN2at6native18elementwise_kernelILi128ELi2EZNS0_22gpu_kernel_impl_nocastINS0_13BUnaryFunctorIdddZZZNS0_20copysign_kernel_cudaERNS_18TensorIteratorBaseEENKUlvE_clEvENKUlvE_clEvEUlddE_EEEEvS5_RKT_EUliE_EEviT1_,@function
        .size           _ZN2at6native18elementwise_kernelILi128ELi2EZNS0_22gpu_kernel_impl_nocastINS0_13BUnaryFunctorIdddZZZNS0_20copysign_kernel_cudaERNS_18TensorIteratorBaseEENKUlvE_clEvENKUlvE_clEvEUlddE_EEEEvS5_RKT_EUliE_EEviT1_,(.L_x_8052 - _ZN2at6native18elementwise_kernelILi128ELi2EZNS0_22gpu_kernel_impl_nocastINS0_13BUnaryFunctorIdddZZZNS0_20copysign_kernel_cudaERNS_18TensorIteratorBaseEENKUlvE_clEvENKUlvE_clEvEUlddE_EEEEvS5_RKT_EUliE_EEviT1_)
        .other          _ZN2at6native18elementwise_kernelILi128ELi2EZNS0_22gpu_kernel_impl_nocastINS0_13BUnaryFunctorIdddZZZNS0_20copysign_kernel_cudaERNS_18TensorIteratorBaseEENKUlvE_clEvENKUlvE_clEvEUlddE_EEEEvS5_RKT_EUliE_EEviT1_,@"STO_CUDA_ENTRY STV_DEFAULT"
_ZN2at6native18elementwise_kernelILi128ELi2EZNS0_22gpu_kernel_impl_nocastINS0_13BUnaryFunctorIdddZZZNS0_20copysign_kernel_cudaERNS_18TensorIteratorBaseEENKUlvE_clEvENKUlvE_clEvEUlddE_EEEEvS5_RKT_EUliE_EEviT1_:
.text._ZN2at6native18elementwise_kernelILi128ELi2EZNS0_22gpu_kernel_impl_nocastINS0_13BUnaryFunctorIdddZZZNS0_20copysign_kernel_cudaERNS_18TensorIteratorBaseEENKUlvE_clEvENKUlvE_clEvEUlddE_EEEEvS5_RKT_EUliE_EEviT1_:
        /* <DEDUP_REMOVED lines=15> */
[----:B0-----:R-:W1:Y:S07]  /*00f0*/  LDG.E.64 R4, desc[UR6][R4.64] ;  /* 0x0000000604047981 */ /* 0x001e6e000c1e1b00 */
[----:B------:R-:W0:Y:S01]  /*0100*/  LDC.64 R8, c[0x0][0x580] ;  /* 0x00016000ff087b82 */ /* 0x000e220000000a00 */
[----:B------:R-:W-:-:S02]  /*0110*/  IADD3 R3, PT, PT, R3, 0x80, RZ ;  /* 0x0000008003037810 */ /* 0x000fc40007ffe0ff */
[----:B-1----:R-:W-:Y:S02]  /*0120*/  LOP3.LUT R7, R5, 0x80000000, R7, 0xb8, !PT ;  /* 0x8000000005077812 */ /* 0x002fe400078eb807 */
[----:B------:R-:W-:-:S05]  /*0130*/  MOV R6, R4 ;  /* 0x0000000400067202 */ /* 0x000fca0000000f00 */
[----:B0-----:R0:W-:Y:S02]  /*0140*/  STG.E.64 desc[UR6][R8.64], R6 ;  /* 0x0000000608007986 */ /* 0x0011e4000c101b06 */
.L_x_7386:
[----:B------:R-:W-:Y:S05]  /*0150*/  BSYNC.RECONVERGENT B0 ;  /* 0x0000000000007941 */ /* 0x000fea0003800200 */
.L_x_7385:
[----:B------:R-:W-:-:S13]  /*0160*/  ISETP.GE.AND P0, PT, R3, UR4, PT ;  /* 0x0000000403007c0c */ /* 0x000fda000bf06270 */
[----:B------:R-:W-:Y:S05]  /*0170*/  @P0 EXIT ;  /* 0x000000000000094d */ /* 0x000fea0003800000 */
[----:B------:R-:W1:Y:S08]  /*0180*/  LDC.64 R4, c[0x0][0x588] ;  /* 0x00016200ff047b82 */ /* 0x000e700000000a00 */
[----:B0-----:R-:W0:Y:S01]  /*0190*/  LDC R9, c[0x0][0x59c] ;  /* 0x00016700ff097b82 */ /* 0x001e220000000800 */
[----:B-1----:R-:W0:Y:S07]  /*01a0*/  LDG.E.64 R2, desc[UR6][R4.64] ;  /* 0x0000000604027981 */ /* 0x002e2e000c1e1b00 */
[----:B------:R-:W1:Y:S01]  /*01b0*/  LDC.64 R6, c[0x0][0x580] ;  /* 0x00016000ff067b82 */ /* 0x000e620000000a00 */
[----:B0-----:R-:W-:-:S05]  /*01c0*/  LOP3.LUT R3, R3, 0x80000000, R9, 0xb8, !PT ;  /* 0x8000000003037812 */ /* 0x001fca00078eb809 */
[----:B-1----:R-:W-:Y:S01]  /*01d0*/  STG.E.64 desc[UR6][R6.64], R2 ;  /* 0x0000000206007986 */ /* 0x002fe2000c101b06 */
[----:B------:R-:W-:Y:S05]  /*01e0*/  EXIT ;  /* 0x000000000000794d */ /* 0x000fea0003800000 */
.L_x_7384:
        /* <DEDUP_REMOVED lines=305> */
.L_x_7389:
[----:B------:R-:W0:Y:S01]  /*1500*/  LDCU.128 UR8, c[0x0][0x580] ;  /* 0x0000b000ff0877ac */ /* 0x000e220008000c00 */
[----:B------:R-:W1:Y:S01]  /*1510*/  LDC R11, c[0x0][0x59c] ;  /* 0x00016700ff0b7b82 */ /* 0x000e620000000800 */
[----:B0-----:R-:W-:-:S04]  /*1520*/  IADD3 R8, P0, PT, R4, UR10, RZ ;  /* 0x0000000a04087c10 */ /* 0x001fc8000ff1e0ff */
[----:B------:R-:W-:-:S05]  /*1530*/  IADD3.X R9, PT, PT, RZ, UR11, RZ, P0, !PT ;  /* 0x0000000bff097c10 */ /* 0x000fca00087fe4ff */
[----:B------:R-:W1:Y:S01]  /*1540*/  LDG.E.64 R6, desc[UR6][R8.64] ;  /* 0x0000000608067981 */ /* 0x000e62000c1e1b00 */
[----:B------:R-:W-:Y:S01]  /*1550*/  IADD3 R4, P0, PT, R5, UR8, RZ ;  /* 0x0000000805047c10 */ /* 0x000fe2000ff1e0ff */
[----:B------:R-:W-:-:S03]  /*1560*/  VIADD R3, R3, 0x80 ;  /* 0x0000008003037836 */ /* 0x000fc60000000000 */
[----:B------:R-:W-:Y:S02]  /*1570*/  IADD3.X R5, PT, PT, RZ, UR9, RZ, P0, !PT ;  /* 0x00000009ff057c10 */ /* 0x000fe400087fe4ff */
[----:B-1----:R-:W-:-:S05]  /*1580*/  LOP3.LUT R7, R7, 0x80000000, R11, 0xb8, !PT ;  /* 0x8000000007077812 */ /* 0x002fca00078eb80b */
[----:B------:R0:W-:Y:S02]  /*1590*/  STG.E.64 desc[UR6][R4.64], R6 ;  /* 0x0000000604007986 */ /* 0x0001e4000c101b06 */
.L_x_7388:
[----:B------:R-:W-:Y:S05]  /*15a0*/  BSYNC.RECONVERGENT B0 ;  /* 0x0000000000007941 */ /* 0x000fea0003800200 */
.L_x_7387:
        /* <DEDUP_REMOVED lines=300> */
.L_x_7390:
[----:B------:R-:W0:Y:S01]  /*2870*/  LDCU.128 UR8, c[0x0][0x580] ;  /* 0x0000b000ff0877ac */ /* 0x000e220008000c00 */
[----:B------:R-:W1:Y:S01]  /*2880*/  LDC R9, c[0x0][0x59c] ;  /* 0x00016700ff097b82 */ /* 0x000e620000000800 */
[----:B0-----:R-:W-:-:S04]  /*2890*/  IADD3 R6, P0, PT, R2, UR10, RZ ;  /* 0x0000000a02067c10 */ /* 0x001fc8000ff1e0ff */
[----:B------:R-:W-:-:S05]  /*28a0*/  IADD3.X R7, PT, PT, RZ, UR11, RZ, P0, !PT ;  /* 0x0000000bff077c10 */ /* 0x000fca00087fe4ff */
[----:B------:R-:W1:Y:S01]  /*28b0*/  LDG.E.64 R4, desc[UR6][R6.64] ;  /* 0x0000000606047981 */ /* 0x000e62000c1e1b00 */
[----:B------:R-:W-:-:S04]  /*28c0*/  IADD3 R2, P0, PT, R3, UR8, RZ ;  /* 0x0000000803027c10 */ /* 0x000fc8000ff1e0ff */
[----:B------:R-:W-:Y:S02]  /*28d0*/  IADD3.X R3, PT, PT, RZ, UR9, RZ, P0, !PT ;  /* 0x00000009ff037c10 */ /* 0x000fe400087fe4ff */
[----:B-1----:R-:W-:-:S05]  /*28e0*/  LOP3.LUT R5, R5, 0x80000000, R9, 0xb8, !PT ;  /* 0x8000000005057812 */ /* 0x002fca00078eb809 */
[----:B------:R-:W-:Y:S01]  /*28f0*/  STG.E.64 desc[UR6][R2.64], R4 ;  /* 0x0000000402007986 */ /* 0x000fe2000c101b06 */
[----:B------:R-:W-:Y:S05]  /*2900*/  EXIT ;  /* 0x000000000000794d */ /* 0x000fea0003800000 */
.L_x_7391:
        /* <DEDUP_REMOVED lines=15> */
.L_x_8052:


//--------------------- .text._ZN2at6native27unrolled_elementwise_kernelINS0_13BUnaryFunctorIdddZZZNS0_20copysign_kernel_cudaERNS_18TensorIteratorBaseEENKUlvE_clEvENKUlvE_clEvEUlddE_EESt5arrayIPcLm2EELi4E23TrivialOffsetCalculatorILi1EjESD_NS0_6memory15LoadWithoutCastENSE_16StoreWithoutCastEEEviT_T0_T2_T3_T4_T5_ --------------------------
	.section	.text._ZN2at6native27unrolled_elementwise_kernelINS0_13BUnaryFunctorIdddZZZNS0_20copysign_kernel_cudaERNS_18TensorIteratorBaseEENKUlvE_clEvENKUlvE_clEvEUlddE_EESt5arrayIPcLm2EELi4E23TrivialOffsetCalculatorILi1EjESD_NS0_6memory15LoadWithoutCastENSE_16StoreWithoutCastEEEviT_T0_T2_T3_T4_T5_,"ax",@progbits
	.align	128
        .global         _ZN2at6native27unrolled_elementwise_kernelINS0_13BUnaryFunctorIdddZZZNS0_20copysign_kernel_cudaERNS_18TensorIteratorBaseEENKUlvE_clEvENKUlvE_clEvEUlddE_EESt5arrayIPcLm2EELi4E23TrivialOffsetCalculatorILi1EjESD_NS0_6memory15LoadWithoutCastENSE_16StoreWithoutCastEEEviT_T0_T2_T3_T4_T5_
        .type           _ZN2at6native27unrolled_elementwise_kernelINS0_13BUnaryFunctorIdddZZZNS0_20copysign_kernel_cudaERNS_18TensorIteratorBaseEENKUlvE_clEvENKUlvE_clEvEUlddE_EESt5arrayIPcLm2EELi4E23TrivialOffsetCalculatorILi1EjESD_NS0_6memory15LoadWithoutCastENSE_16StoreWithoutCastEEEviT_T0_T2_T3_T4_T5_,@function
        .size           _ZN2at6native27unrolled_elementwise_kernelINS0_13BUnaryFunctorIdddZZZNS0_20copysign_kernel_cudaERNS_18TensorIteratorBaseEENKUlvE_clEvENKUlvE_clEvEUlddE_EESt5arrayIPcLm2EELi4E23TrivialOffsetCalculatorILi1EjESD_NS0_6memory15LoadWithoutCastENSE_16StoreWithoutCastEEEviT_T0_T2_T3_T4_T5_,(.L_x_8053 - _ZN2at6native27unrolled_elementwise_kernelINS0_13BUnaryFunctorIdddZZZNS0_20copysign_kernel_cudaERNS_18TensorIteratorBaseEENKUlvE_clEvENKUlvE_clEvEUlddE_EESt5arrayIPcLm2EELi4E23TrivialOffsetCalculatorILi1EjESD_NS0_6memory15LoadWithoutCastENSE_16StoreWithoutCastEEEviT_T0_T2_T3_T4_T5_)
        .other          _ZN2at6native27unrolled_elementwise_kernelINS0_13BUnaryFunctorIdddZZZNS0_20copysign_kernel_cudaERNS_18TensorIteratorBaseEENKUlvE_clEvENKUlvE_clEvEUlddE_EESt5arrayIPcLm2EELi4E23TrivialOffsetCalculatorILi1EjESD_NS0_6memory15LoadWithoutCastENSE_16StoreWithoutCastEEEviT_T0_T2_T3_T4_T5_,@"STO_CUDA_ENTRY STV_DEFAULT"
_ZN2at6native27unrolled_elementwise_kernelINS0_13BUnaryFunctorIdddZZZNS0_20copysign_kernel_cudaERNS_18TensorIteratorBaseEENKUlvE_clEvENKUlvE_clEvEUlddE_EESt5arrayIPcLm2EELi4E23TrivialOffsetCalculatorILi1EjESD_NS0_6memory15LoadWithoutCastENSE_16StoreWithoutCastEEEviT_T0_T2_T3_T4_T5_:
.text._ZN2at6native27unrolled_elementwise_kernelINS0_13BUnaryFunctorIdddZZZNS0_20copysign_kernel_cudaERNS_18TensorIteratorBaseEENKUlvE_clEvENKUlvE_clEvEUlddE_EESt5arrayIPcLm2EELi4E23TrivialOffsetCalculatorILi1EjESD_NS0_6memory15LoadWithoutCastENSE_16StoreWithoutCastEEEviT_T0_T2_T3_T4_T5_:
        /* <DEDUP_REMOVED lines=26> */
[----:B0-----:R-:W-:Y:S01]  /*01a0*/  @!P3 IMAD.WIDE.U32 R20, R21, 0x8, R8 ;  /* 0x000000081514b825 */ /* 0x001fe200078e0008 */
[----:B------:R-:W-:-:S04]  /*01b0*/  CS2R R8, SRZ ;  /* 0x0000000000087805 */ /* 0x000fc8000001ff00 */
[----:B-1----:R-:W4:Y:S04]  /*01c0*/  @!P3 LDG.E.64 R14, desc[UR4][R20.64] ;  /* 0x00000004140eb981 */ /* 0x002f28000c1e1b00 */
[----:B------:R-:W3:Y:S01]  /*01d0*/  @!P0 LDG.E.64 R8, desc[UR4][R6.64] ;  /* 0x0000000406088981 */ /* 0x000ee2000c1e1b00 */
[----:B--2---:R-:W-:Y:S01]  /*01e0*/  @!P2 IMAD.WIDE.U32 R16, R13, 0x8, R4 ;  /* 0x000000080d10a825 */ /* 0x004fe200078e0004 */
[----:B------:R-:W-:Y:S02]  /*01f0*/  CS2R R12, SRZ ;  /* 0x00000000000c7805 */ /* 0x000fe4000001ff00 */
[----:B------:R-:W-:-:S04]  /*0200*/  CS2R R4, SRZ ;  /* 0x0000000000047805 */ /* 0x000fc8000001ff00 */
[----:B------:R-:W2:Y:S04]  /*0210*/  @!P1 LDG.E.64 R12, desc[UR4][R10.64] ;  /* 0x000000040a0c9981 */ /* 0x000ea8000c1e1b00 */
[----:B------:R-:W5:Y:S01]  /*0220*/  @!P2 LDG.E.64 R4, desc[UR4][R16.64] ;  /* 0x000000041004a981 */ /* 0x000f62000c1e1b00 */
[----:B------:R-:W-:Y:S01]  /*0230*/  ISETP.GE.AND P0, PT, R3, R2, PT ;  /* 0x000000020300720c */ /* 0x000fe20003f06270 */
[----:B------:R-:W-:Y:S04]  /*0240*/  BSSY.RECONVERGENT B0, `(.L_x_7392) ;  /* 0x000001d000007945 */ /* 0x000fe80003800200 */
[----:B------:R-:W-:Y:S01]  /*0250*/  BSSY.RELIABLE B1, `(.L_x_7393) ;  /* 0x0000015000017945 */ /* 0x000fe20003800100 */
[----:B---3--:R-:W-:-:S02]  /*0260*/  LOP3.LUT R19, R9, 0x80000000, R23, 0xb8, !PT ;  /* 0x8000000009137812 */ /* 0x008fc400078eb817 */
[----:B------:R-:W-:Y:S01]  /*0270*/  MOV R18, R8 ;  /* 0x0000000800127202 */ /* 0x000fe20000000f00 */
[----:B----4-:R-:W-:Y:S01]  /*0280*/  IMAD.MOV.U32 R8, RZ, RZ, R14 ;  /* 0x000000ffff087224 */ /* 0x010fe200078e000e */
[--C-:B------:R-:W-:Y:S02]  /*0290*/  LOP3.LUT R9, R15, 0x80000000, R23.reuse, 0xb8, !PT ;  /* 0x800000000f097812 */ /* 0x100fe400078eb817 */
[--C-:B--2---:R-:W-:Y:S02]  /*02a0*/  LOP3.LUT R13, R13, 0x80000000, R23.reuse, 0xb8, !PT ;  /* 0x800000000d0d7812 */ /* 0x104fe400078eb817 */
[----:B-----5:R-:W-:Y:S01]  /*02b0*/  LOP3.LUT R5, R5, 0x80000000, R23, 0xb8, !PT ;  /* 0x8000000005057812 */ /* 0x020fe200078eb817 */
[----:B------:R-:W-:Y:S06]  /*02c0*/  @P0 BRA `(.L_x_7394) ;  /* 0x0000000000340947 */ /* 0x000fec0003800000 */
[----:B------:R-:W0:Y:S01]  /*02d0*/  LDC.64 R6, c[0x0][0x398] ;  /* 0x0000e600ff067b82 */ /* 0x000e220000000a00 */
[----:B------:R-:W-:Y:S01]  /*02e0*/  IMAD R11, R0, 0x200, R3 ;  /* 0x00000200000b7824 */ /* 0x000fe200078e0203 */
[----:B------:R-:W-:-:S04]  /*02f0*/  IADD3 R3, PT, PT, R3, 0x80, RZ ;  /* 0x0000008003037810 */ /* 0x000fc80007ffe0ff */
[----:B------:R-:W-:-:S13]  /*0300*/  ISETP.GE.AND P0, PT, R3, R2, PT ;  /* 0x000000020300720c */ /* 0x000fda0003f06270 */
[----:B------:R-:W-:Y:S05]  /*0310*/  @P0 BREAK.RELIABLE B1 ;  /* 0x0000000000010942 */ /* 0x000fea0003800100 */
[----:B0-----:R-:W-:-:S05]  /*0320*/  IMAD.WIDE.U32 R6, R11, 0x8, R6 ;  /* 0x000000080b067825 */ /* 0x001fca00078e0006 */
[----:B------:R0:W-:Y:S01]  /*0330*/  STG.E.64 desc[UR4][R6.64], R18 ;  /* 0x0000001206007986 */ /* 0x0001e2000c101b04 */
[----:B------:R-:W-:Y:S05]  /*0340*/  @P0 BRA `(.L_x_7395) ;  /* 0x0000000000300947 */ /* 0x000fea0003800000 */
[----:B0-----:R-:W0:Y:S01]  /*0350*/  LDC.64 R6, c[0x0][0x398] ;  /* 0x0000e600ff067b82 */ /* 0x001e220000000a00 */
[----:B------:R-:W-:Y:S02]  /*0360*/  IMAD R11, R0, 0x200, R3 ;  /* 0x00000200000b7824 */ /* 0x000fe400078e0203 */
[----:B------:R-:W-:Y:S02]  /*0370*/  VIADD R3, R3, 0x80 ;  /* 0x0000008003037836 */ /* 0x000fe40000000000 */
[----:B0-----:R-:W-:-:S05]  /*0380*/  IMAD.WIDE.U32 R6, R11, 0x8, R6 ;  /* 0x000000080b067825 */ /* 0x001fca00078e0006 */
[----:B------:R0:W-:Y:S02]  /*0390*/  STG.E.64 desc[UR4][R6.64], R12 ;  /* 0x0000000c06007986 */ /* 0x0001e4000c101b04 */
.L_x_7394:
[----:B------:R-:W-:Y:S05]  /*03a0*/  BSYNC.RELIABLE B1 ;  /* 0x0000000000017941 */ /* 0x000fea0003800100 */
.L_x_7393:
[----:B------:R-:W-:-:S13]  /*03b0*/  ISETP.GE.AND P0, PT, R3, R2, PT ;  /* 0x000000020300720c */ /* 0x000fda0003f06270 */
[----:B0-----:R-:W0:Y:S01]  /*03c0*/  @!P0 LDC.64 R6, c[0x0][0x398] ;  /* 0x0000e600ff068b82 */ /* 0x001e220000000a00 */
[----:B------:R-:W-:Y:S01]  /*03d0*/  @!P0 LEA R11, R0, R3, 0x9 ;  /* 0x00000003000b8211 */ /* 0x000fe200078e48ff */
[----:B------:R-:W-:-:S04]  /*03e0*/  @!P0 VIADD R3, R3, 0x80 ;  /* 0x0000008003038836 */ /* 0x000fc80000000000 */
[----:B0-----:R-:W-:-:S05]  /*03f0*/  @!P0 IMAD.WIDE.U32 R6, R11, 0x8, R6 ;  /* 0x000000080b068825 */ /* 0x001fca00078e0006 */
[----:B------:R1:W-:Y:S02]  /*0400*/  @!P0 STG.E.64 desc[UR4][R6.64], R8 ;  /* 0x0000000806008986 */ /* 0x0003e4000c101b04 */
.L_x_7395:
[----:B------:R-:W-:Y:S05]  /*0410*/  BSYNC.RECONVERGENT B0 ;  /* 0x0000000000007941 */ /* 0x000fea0003800200 */
.L_x_7392:
        /* <DEDUP_REMOVED lines=8> */
.L_x_7396:
        /* <DEDUP_REMOVED lines=14> */
.L_x_8053:


//--------------------- .text._ZN2at6native29vectorized_elementwise_kernelILi2ENS0_13BUnaryFunctorIdddZZZNS0_20copysign_kernel_cudaERNS_18TensorIteratorBaseEENKUlvE_clEvENKUlvE_clEvEUlddE_EESt5arrayIPcLm2EEEEviT0_T1_ --------------------------
	.section	.text._ZN2at6native29vectorized_elementwise_kernelILi2ENS0_13BUnaryFunctorIdddZZZNS0_20copysign_kernel_cudaERNS_18TensorIteratorBaseEENKUlvE_clEvENKUlvE_clEvEUlddE_EESt5arrayIPcLm2EEEEviT0_T1_,"ax",@progbits
	.align	128
        .global         _ZN2at6native29vectorized_elementwise_kernelILi2ENS0_13BUnaryFunctorIdddZZZNS0_20copysign_kernel_cudaERNS_18TensorIteratorBaseEENKUlvE_clEvENKUlvE_clEvEUlddE_EESt5arrayIPcLm2EEEEviT0_T1_
        .type           _ZN2at6native29vectorized_elementwise_kernelILi2ENS0_13BUnaryFunctorIdddZZZNS0_20copysign_kernel_cudaERNS_18TensorIteratorBaseEENKUlvE_clEvENKUlvE_clEvEUlddE_EESt5arrayIPcLm2EEEEviT0_T1_,@function
        .size           _ZN2at6native29vectorized_elementwise_kernelILi2ENS0_13BUnaryFunctorIdddZZZNS0_20copysign_kernel_cudaERNS_18TensorIteratorBaseEENKUlvE_clEvENKUlvE_clEvEUlddE_EESt5arrayIPcLm2EEEEviT0_T1_,(.L_x_8054 - _ZN2at6native29vectorized_elementwise_kernelILi2ENS0_13BUnaryFunctorIdddZZZNS0_20copysign_kernel_cudaERNS_18TensorIteratorBaseEENKUlvE_clEvENKUlvE_clEvEUlddE_EESt5arrayIPcLm2EEEEviT0_T1_)
        .other          _ZN2at6native29vectorized_elementwise_kernelILi2ENS0_13BUnaryFunctorIdddZZZNS0_20copysign_kernel_cudaERNS_18TensorIteratorBaseEENKUlvE_clEvENKUlvE_clEvEUlddE_EESt5arrayIPcLm2EEEEviT0_T1_,@"STO_CUDA_ENTRY STV_DEFAULT"
_ZN2at6native29vectorized_elementwise_kernelILi2ENS0_13BUnaryFunctorIdddZZZNS0_20copysign_kernel_cudaERNS_18TensorIteratorBaseEENKUlvE_clEvENKUlvE_clEvEUlddE_EESt5arrayIPcLm2EEEEviT0_T1_:
.text._ZN2at6native29vectorized_elementwise_kernelILi2ENS0_13BUnaryFunctorIdddZZZNS0_20copysign_kernel_cudaERNS_18TensorIteratorBaseEENKUlvE_clEvENKUlvE_clEvEUlddE_EESt5arrayIPcLm2EEEEviT0_T1_:
        /* <DEDUP_REMOVED lines=8> */
[----:B------:R-:W0:Y:S02]  /*0080*/  S2R R0, SR_TID.X ;  /* 0x0000000000007919 */ /* 0x000e240000002100 */
[----:B0-----:R-:W-:Y:S01]  /*0090*/  ISETP.GE.U32.AND P6, PT, R0, R5, PT ;  /* 0x000000050000720c */ /* 0x001fe20003fc6070 */
[----:B------:R-:W-:-:S12]  /*00a0*/  IMAD.MOV.U32 R2, RZ, RZ, R0 ;  /* 0x000000ffff027224 */ /* 0x000fd800078e0000 */
[----:B------:R-:W-:Y:S01]  /*00b0*/  @!P6 VIADD R0, R2, 0x80 ;  /* 0x000000800200e836 */ /* 0x000fe20000000000 */
[----:B------:R-:W0:Y:S01]  /*00c0*/  @!P6 LDC.64 R14, c[0x0][0x3a0] ;  /* 0x0000e800ff0eeb82 */ /* 0x000e220000000a00 */
[----:B------:R-:W-:-:S03]  /*00d0*/  @!P6 IMAD.IADD R7, R3, 0x1, R2 ;  /* 0x000000010307e824 */ /* 0x000fc600078e0202 */
[----:B------:R-:W-:-:S13]  /*00e0*/  ISETP.GE.U32.AND P5, PT, R0, R5, PT ;  /* 0x000000050000720c */ /* 0x000fda0003fa6070 */
[----:B------:R-:W-:Y:S01]  /*00f0*/  @!P5 IMAD.IADD R9, R3, 0x1, R0 ;  /* 0x000000010309d824 */ /* 0x000fe200078e0200 */
[----:B------:R-:W-:Y:S01]  /*0100*/  @!P5 IADD3 R0, PT, PT, R0, 0x80, RZ ;  /* 0x000000800000d810 */ /* 0x000fe20007ffe0ff */
[----:B------:R-:W1:Y:S03]  /*0110*/  @!P5 LDC.64 R10, c[0x0][0x3a0] ;  /* 0x0000e800ff0adb82 */ /* 0x000e660000000a00 */
[----:B------:R-:W-:Y:S01]  /*0120*/  ISETP.GE.U32.AND P4, PT, R0, R5, PT ;  /* 0x000000050000720c */ /* 0x000fe20003f86070 */
[----:B0-----:R-:W-:Y:S01]  /*0130*/  @!P6 IMAD.WIDE.U32 R14, R7, 0x8, R14 ;  /* 0x00000008070ee825 */ /* 0x001fe200078e000e */
[----:B------:R-:W-:-:S06]  /*0140*/  CS2R R6, SRZ ;  /* 0x0000000000067805 */ /* 0x000fcc000001ff00 */
[----:B------:R0:W2:Y:S05]  /*0150*/  @!P6 LDG.E.64 R6, desc[UR4][R14.64] ;  /* 0x000000040e06e981 */ /* 0x0000aa000c1e1b00 */
[----:B------:R-:W-:Y:S01]  /*0160*/  @!P4 IMAD.IADD R13, R3, 0x1, R0 ;  /* 0x00000001030dc824 */ /* 0x000fe200078e0200 */
[----:B------:R-:W3:Y:S01]  /*0170*/  @!P4 LDC.64 R22, c[0x0][0x3a0] ;  /* 0x0000e800ff16cb82 */ /* 0x000ee20000000a00 */
[----:B------:R-:W-:-:S05]  /*0180*/  @!P4 VIADD R0, R0, 0x80 ;  /* 0x000000800000c836 */ /* 0x000fca0000000000 */
        /* <DEDUP_REMOVED lines=10> */
[----:B------:R-:W4:Y:S01]  /*0230*/  @!P1 LDC.64 R16, c[0x0][0x3a0] ;  /* 0x0000e800ff109b82 */ /* 0x000f220000000a00 */
[----:B------:R-:W-:-:S05]  /*0240*/  @!P1 VIADD R0, R0, 0x80 ;  /* 0x0000008000009836 */ /* 0x000fca0000000000 */
[----:B------:R-:W-:Y:S01]  /*0250*/  ISETP.GE.U32.AND P0, PT, R0, R5, PT ;  /* 0x000000050000720c */ /* 0x000fe20003f06070 */
[----:B-1----:R-:W-:-:S12]  /*0260*/  @!P5 IMAD.WIDE.U32 R10, R9, 0x8, R10 ;  /* 0x00000008090ad825 */ /* 0x002fd800078e000a */
[----:B------:R-:W-:Y:S01]  /*0270*/  @!P0 IADD3 R29, PT, PT, R3, R0, RZ ;  /* 0x00000000031d8210 */ /* 0x000fe20007ffe0ff */
[----:B------:R-:W-:Y:S01]  /*0280*/  @!P0 VIADD R0, R0, 0x80 ;  /* 0x0000008000008836 */ /* 0x000fe20000000000 */
[----:B0-----:R-:W0:Y:S04]  /*0290*/  @!P0 LDC.64 R14, c[0x0][0x3a0] ;  /* 0x0000e800ff0e8b82 */ /* 0x001e280000000a00 */
[----:B------:R-:W-:Y:S02]  /*02a0*/  ISETP.GE.U32.AND P6, PT, R0, R5, PT ;  /* 0x000000050000720c */ /* 0x000fe40003fc6070 */
[----:B------:R-:W-:-:S06]  /*02b0*/  CS2R R8, SRZ ;  /* 0x0000000000087805 */ /* 0x000fcc000001ff00 */
[----:B------:R1:W2:Y:S05]  /*02c0*/  @!P5 LDG.E.64 R8, desc[UR4][R10.64] ;  /* 0x000000040a08d981 */ /* 0x0002aa000c1e1b00 */
[----:B-1----:R-:W1:Y:S01]  /*02d0*/  @!P6 LDC.64 R10, c[0x0][0x3a0] ;  /* 0x0000e800ff0aeb82 */ /* 0x002e620000000a00 */
[----:B-----5:R-:W-:Y:S01]  /*02e0*/  @!P2 IMAD.WIDE.U32 R18, R27, 0x8, R18 ;  /* 0x000000081b12a825 */ /* 0x020fe200078e0012 */
[----:B------:R-:W-:-:S03]  /*02f0*/  CS2R R26, SRZ ;  /* 0x00000000001a7805 */ /* 0x000fc6000001ff00 */
[----:B---3--:R-:W-:Y:S01]  /*0300*/  @!P4 IMAD.WIDE.U32 R22, R13, 0x8, R22 ;  /* 0x000000080d16c825 */ /* 0x008fe200078e0016 */
[----:B------:R-:W-:Y:S02]  /*0310*/  CS2R R12, SRZ ;  /* 0x00000000000c7805 */ /* 0x000fe4000001ff00 */
[----:B------:R-:W3:Y:S01]  /*0320*/  @!P2 LDG.E.64 R26, desc[UR4][R18.64] ;  /* 0x00000004121aa981 */ /* 0x000ee2000c1e1b00 */
[----:B------:R-:W-:Y:S02]  /*0330*/  @!P6 IMAD.IADD R0, R3, 0x1, R0 ;  /* 0x000000010300e824 */ /* 0x000fe400078e0200 */
[----:B----4-:R-:W-:Y:S01]  /*0340*/  @!P3 IMAD.WIDE.U32 R20, R25, 0x8, R20 ;  /* 0x000000081914b825 */ /* 0x010fe200078e0014 */
[----:B------:R4:W5:Y:S01]  /*0350*/  @!P4 LDG.E.64 R12, desc[UR4][R22.64] ;  /* 0x00000004160cc981 */ /* 0x000962000c1e1b00 */
[----:B------:R-:W-:Y:S02]  /*0360*/  CS2R R24, SRZ ;  /* 0x0000000000187805 */ /* 0x000fe4000001ff00 */
[----:B0-----:R-:W-:Y:S01]  /*0370*/  @!P0 IMAD.WIDE.U32 R28, R29, 0x8, R14 ;  /* 0x000000081d1c8825 */ /* 0x001fe200078e000e */
[----:B------:R-:W-:-:S03]  /*0380*/  CS2R R14, SRZ ;  /* 0x00000000000e7805 */ /* 0x000fc6000001ff00 */
[----:B------:R-:W-:Y:S01]  /*0390*/  @!P1 IMAD.WIDE.U32 R16, R4, 0x8, R16 ;  /* 0x0000000804109825 */ /* 0x000fe200078e0010 */
[----:B------:R0:W5:Y:S01]  /*03a0*/  @!P3 LDG.E.64 R24, desc[UR4][R20.64] ;  /* 0x000000041418b981 */ /* 0x000162000c1e1b00 */
[----:B----4-:R-:W-:Y:S02]  /*03b0*/  CS2R R22, SRZ ;  /* 0x0000000000167805 */ /* 0x010fe4000001ff00 */
[----:B-1----:R-:W-:Y:S01]  /*03c0*/  @!P6 IMAD.WIDE.U32 R18, R0, 0x8, R10 ;  /* 0x000000080012e825 */ /* 0x002fe200078e000a */
[----:B------:R-:W-:Y:S01]  /*03d0*/  CS2R R10, SRZ ;  /* 0x00000000000a7805 */ /* 0x000fe2000001ff00 */
[----:B------:R-:W4:Y:S04]  /*03e0*/  @!P1 LDG.E.64 R14, desc[UR4][R16.64] ;  /* 0x00000004100e9981 */ /* 0x000f28000c1e1b00 */
[----:B------:R-:W4:Y:S01]  /*03f0*/  @!P6 LDG.E.64 R22, desc[UR4][R18.64] ;  /* 0x000000041216e981 */ /* 0x000f22000c1e1b00 */
[----:B0-----:R-:W2:Y:S03]  /*0400*/  LDC R21, c[0x0][0x394] ;  /* 0x0000e500ff157b82 */ /* 0x001ea60000000800 */
[----:B------:R-:W4:Y:S01]  /*0410*/  @!P0 LDG.E.64 R10, desc[UR4][R28.64] ;  /* 0x000000041c0a8981 */ /* 0x000f22000c1e1b00 */
[----:B------:R-:W-:Y:S01]  /*0420*/  ISETP.GE.U32.AND P0, PT, R2, R5, PT ;  /* 0x000000050200720c */ /* 0x000fe20003f06070 */
[----:B------:R-:W-:Y:S04]  /*0430*/  BSSY.RECONVERGENT B0, `(.L_x_7398) ;  /* 0x000003b000007945 */ /* 0x000fe80003800200 */
[----:B------:R-:W-:Y:S01]  /*0440*/  BSSY.RELIABLE B1, `(.L_x_7399) ;  /* 0x0000033000017945 */ /* 0x000fe20003800100 */
[----:B--2---:R-:W-:-:S02]  /*0450*/  LOP3.LUT R7, R7, 0x80000000, R21, 0xb8, !PT ;  /* 0x8000000007077812 */ /* 0x004fc400078eb815 */
[--C-:B------:R-:W-:Y:S02]  /*0460*/  LOP3.LUT R9, R9, 0x80000000, R21.reuse, 0xb8, !PT ;  /* 0x8000000009097812 */ /* 0x100fe400078eb815 */
[--C-:B---3--:R-:W-:Y:S02]  /*0470*/  LOP3.LUT R27, R27, 0x80000000, R21.reuse, 0xb8, !PT ;  /* 0x800000001b1b7812 */ /* 0x108fe400078eb815 */
[--C-:B-----5:R-:W-:Y:S02]  /*0480*/  LOP3.LUT R13, R13, 0x80000000, R21.reuse, 0xb8, !PT ;  /* 0x800000000d0d7812 */ /* 0x120fe400078eb815 */
[--C-:B------:R-:W-:Y:S02]  /*0490*/  LOP3.LUT R25, R25, 0x80000000, R21.reuse, 0xb8, !PT ;  /* 0x8000000019197812 */ /* 0x100fe400078eb815 */
[--C-:B----4-:R-:W-:Y:S02]  /*04a0*/  LOP3.LUT R15, R15, 0x80000000, R21.reuse, 0xb8, !PT ;  /* 0x800000000f0f7812 */ /* 0x110fe400078eb815 */
[----:B------:R-:W-:-:S02]  /*04b0*/  LOP3.LUT R23, R23, 0x80000000, R21, 0xb8, !PT ;  /* 0x8000000017177812 */ /* 0x000fc400078eb815 */
[----:B------:R-:W-:Y:S01]  /*04c0*/  LOP3.LUT R11, R11, 0x80000000, R21, 0xb8, !PT ;  /* 0x800000000b0b7812 */ /* 0x000fe200078eb815 */
[----:B------:R-:W-:Y:S06]  /*04d0*/  @P0 BRA `(.L_x_7400) ;  /* 0x0000000000300947 */ /* 0x000fec0003800000 */
[----:B------:R-:W0:Y:S01]  /*04e0*/  LDC.64 R16, c[0x0][0x398] ;  /* 0x0000e600ff107b82 */ /* 0x000e220000000a00 */
[----:B------:R-:W-:Y:S01]  /*04f0*/  IMAD.IADD R19, R3, 0x1, R2 ;  /* 0x0000000103137824 */ /* 0x000fe200078e0202 */
[----:B------:R-:W-:-:S04]  /*0500*/  IADD3 R2, PT, PT, R2, 0x80, RZ ;  /* 0x0000008002027810 */ /* 0x000fc80007ffe0ff */
[----:B------:R-:W-:Y:S01]  /*0510*/  ISETP.GE.U32.AND P0, PT, R2, R5, PT ;  /* 0x000000050200720c */ /* 0x000fe20003f06070 */
[----:B0-----:R-:W-:-:S05]  /*0520*/  IMAD.WIDE.U32 R16, R19, 0x8, R16 ;  /* 0x0000000813107825 */ /* 0x001fca00078e0010 */
[----:B------:R0:W-:Y:S07]  /*0530*/  STG.E.64 desc[UR4][R16.64], R6 ;  /* 0x0000000610007986 */ /* 0x0001ee000c101b04 */
[----:B------:R-:W-:Y:S05]  /*0540*/  @P0 BRA `(.L_x_7401) ;  /* 0x0000000000300947 */ /* 0x000fea0003800000 */
[----:B0-----:R-:W0:Y:S01]  /*0550*/  LDC.64 R6, c[0x0][0x398] ;  /* 0x0000e600ff067b82 */ /* 0x001e220000000a00 */
[----:B------:R-:W-:Y:S02]  /*0560*/  IMAD.IADD R17, R3, 0x1, R2 ;  /* 0x0000000103117824 */ /* 0x000fe400078e0202 */
[----:B------:R-:W-:Y:S02]  /*0570*/  VIADD R2, R2, 0x80 ;  /* 0x0000008002027836 */ /* 0x000fe40000000000 */
[----:B0-----:R-:W-:-:S05]  /*0580*/  IMAD.WIDE.U32 R6, R17, 0x8, R6 ;  /* 0x0000000811067825 */ /* 0x001fca00078e0006 */
[----:B------:R0:W-:Y:S02]  /*0590*/  STG.E.64 desc[UR4][R6.64], R8 ;  /* 0x0000000806007986 */ /* 0x0001e4000c101b04 */
.L_x_7400:
[----:B------:R-:W-:-:S13]  /*05a0*/  ISETP.GE.U32.AND P0, PT, R2, R5, PT ;  /* 0x000000050200720c */ /* 0x000fda0003f06070 */
[----:B------:R-:W-:Y:S05]  /*05b0*/  @P0 BRA `(.L_x_7402) ;  /* 0x0000000000300947 */ /* 0x000fea0003800000 */
[----:B0-----:R-:W0:Y:S01]  /*05c0*/  LDC.64 R6, c[0x0][0x398] ;  /* 0x0000e600ff067b82 */ /* 0x001e220000000a00 */
[----:B------:R-:W-:Y:S01]  /*05d0*/  IMAD.IADD R9, R3, 0x1, R2 ;  /* 0x0000000103097824 */ /* 0x000fe200078e0202 */
[----:B------:R-:W-:-:S03]  /*05e0*/  IADD3 R2, PT, PT, R2, 0x80, RZ ;  /* 0x0000008002027810 */ /* 0x000fc60007ffe0ff */
[----:B0-----:R-:W-:-:S05]  /*05f0*/  IMAD.WIDE.U32 R6, R9, 0x8, R6 ;  /* 0x0000000809067825 */ /* 0x001fca00078e0006 */
[----:B------:R1:W-:Y:S02]  /*0600*/  STG.E.64 desc[UR4][R6.64], R12 ;  /* 0x0000000c06007986 */ /* 0x0003e4000c101b04 */
.L_x_7401:
[----:B------:R-:W-:-:S13]  /*0610*/  ISETP.GE.U32.AND P0, PT, R2, R5, PT ;  /* 0x000000050200720c */ /* 0x000fda0003f06070 */
[----:B------:R-:W-:Y:S05]  /*0620*/  @P0 BRA `(.L_x_7403) ;  /* 0x0000000000300947 */ /* 0x000fea0003800000 */
[----:B01----:R-:W0:Y:S01]  /*0630*/  LDC.64 R6, c[0x0][0x398] ;  /* 0x0000e600ff067b82 */ /* 0x003e220000000a00 */
[----:B------:R-:W-:Y:S02]  /*0640*/  IMAD.IADD R9, R3, 0x1, R2 ;  /* 0x0000000103097824 */ /* 0x000fe400078e0202 */
[----:B------:R-:W-:Y:S02]  /*0650*/  VIADD R2, R2, 0x80 ;  /* 0x0000008002027836 */ /* 0x000fe40000000000 */
[----:B0-----:R-:W-:-:S05]  /*0660*/  IMAD.WIDE.U32 R6, R9, 0x8, R6 ;  /* 0x0000000809067825 */ /* 0x001fca00078e0006 */
[----:B------:R1:W-:Y:S02]  /*0670*/  STG.E.64 desc[UR4][R6.64], R24 ;  /* 0x0000001806007986 */ /* 0x0003e4000c101b04 */
.L_x_7402:
[----:B------:R-:W-:-:S13]  /*0680*/  ISETP.GE.U32.AND P0, PT, R2, R5, PT ;  /* 0x000000050200720c */ /* 0x000fda0003f06070 */
[----:B------:R-:W-:Y:S05]  /*0690*/  @P0 BRA `(.L_x_7404) ;  /* 0x0000000000340947 */ /* 0x000fea0003800000 */
[----:B01----:R-:W0:Y:S01]  /*06a0*/  LDC.64 R6, c[0x0][0x398] ;  /* 0x0000e600ff067b82 */ /* 0x003e220000000a00 */
[----:B------:R-:W-:Y:S01]  /*06b0*/  IMAD.IADD R9, R3, 0x1, R2 ;  /* 0x0000000103097824 */ /* 0x000fe200078e0202 */
[----:B------:R-:W-:-:S03]  /*06c0*/  IADD3 R2, PT, PT, R2, 0x80, RZ ;  /* 0x0000008002027810 */ /* 0x000fc60007ffe0ff */
[----:B0-----:R-:W-:-:S05]  /*06d0*/  IMAD.WIDE.U32 R6, R9, 0x8, R6 ;  /* 0x0000000809067825 */ /* 0x001fca00078e0006 */
[----:B------:R2:W-:Y:S02]  /*06e0*/  STG.E.64 desc[UR4][R6.64], R26 ;  /* 0x0000001a06007986 */ /* 0x0005e4000c101b04 */
.L_x_7403:
[----:B------:R-:W-:-:S13]  /*06f0*/  ISETP.GE.U32.AND P0, PT, R2, R5, PT ;  /* 0x000000050200720c */ /* 0x000fda0003f06070 */
[----:B------:R-:W-:Y:S05]  /*0700*/  @P0 BREAK.RELIABLE B1 ;  /* 0x0000000000010942 */ /* 0x000fea0003800100 */
[----:B------:R-:W-:Y:S05]  /*0710*/  @P0 BRA `(.L_x_7405) ;  /* 0x0000000000300947 */ /* 0x000fea0003800000 */
[----:B012---:R-:W0:Y:S01]  /*0720*/  LDC.64 R6, c[0x0][0x398] ;  /* 0x0000e600ff067b82 */ /* 0x007e220000000a00 */
[----:B------:R-:W-:Y:S02]  /*0730*/  IMAD.IADD R9, R3, 0x1, R2 ;  /* 0x0000000103097824 */ /* 0x000fe400078e0202 */
[----:B------:R-:W-:Y:S02]  /*0740*/  VIADD R2, R2, 0x80 ;  /* 0x0000008002027836 */ /* 0x000fe40000000000 */
[----:B0-----:R-:W-:-:S05]  /*0750*/  IMAD.WIDE.U32 R6, R9, 0x8, R6 ;  /* 0x0000000809067825 */ /* 0x001fca00078e0006 */
[----:B------:R2:W-:Y:S02]  /*0760*/  STG.E.64 desc[UR4][R6.64], R14 ;  /* 0x0000000e06007986 */ /* 0x0005e4000c101b04 */
.L_x_7404:
[----:B------:R-:W-:Y:S05]  /*0770*/  BSYNC.RELIABLE B1 ;  /* 0x0000000000017941 */ /* 0x000fea0003800100 */
.L_x_7399:
[----:B------:R-:W-:-:S13]  /*0780*/  ISETP.GE.U32.AND P0, PT, R2, R5, PT ;  /* 0x000000050200720c */ /* 0x000fda0003f06070 */
[----:B012---:R-:W0:Y:S01]  /*0790*/  @!P0 LDC.64 R6, c[0x0][0x398] ;  /* 0x0000e600ff068b82 */ /* 0x007e220000000a00 */
[----:B------:R-:W-:Y:S01]  /*07a0*/  @!P0 IMAD.IADD R9, R3, 0x1, R2 ;  /* 0x0000000103098824 */ /* 0x000fe200078e0202 */
[----:B------:R-:W-:-:S03]  /*07b0*/  @!P0 IADD3 R2, PT, PT, R2, 0x80, RZ ;  /* 0x0000008002028810 */ /* 0x000fc60007ffe0ff */
[----:B0-----:R-:W-:-:S05]  /*07c0*/  @!P0 IMAD.WIDE.U32 R6, R9, 0x8, R6 ;  /* 0x0000000809068825 */ /* 0x001fca00078e0006 */
[----:B------:R3:W-:Y:S02]  /*07d0*/  @!P0 STG.E.64 desc[UR4][R6.64], R10 ;  /* 0x0000000a06008986 */ /* 0x0007e4000c101b04 */
.L_x_7405:
[----:B------:R-:W-:Y:S05]  /*07e0*/  BSYNC.RECONVERGENT B0 ;  /* 0x0000000000007941 */ /* 0x000fea0003800200 */
.L_x_7398:
[----:B------:R-:W-:Y:S05]  /*07f0*/  WARPSYNC.ALL ;  /* 0x0000000000007948 */ /* 0x000fea0003800000 */
[----:B------:R-:W-:-:S13]  /*0800*/  ISETP.GE.U32.AND P0, PT, R2, R5, PT ;  /* 0x000000050200720c */ /* 0x000fda0003f06070 */
[----:B------:R-:W-:Y:S05]  /*0810*/  @P0 EXIT ;  /* 0x000000000000094d */ /* 0x000fea0003800000 */
[----:B------:R-:W4:Y:S01]  /*0820*/  LDC.64 R4, c[0x0][0x398] ;  /* 0x0000e600ff047b82 */ /* 0x000f220000000a00 */
[----:B------:R-:W-:-:S04]  /*0830*/  IMAD.IADD R3, R3, 0x1, R2 ;  /* 0x0000000103037824 */ /* 0x000fc800078e0202 */
[----:B----4-:R-:W-:-:S05]  /*0840*/  IMAD.WIDE.U32 R2, R3, 0x8, R4 ;  /* 0x0000000803027825 */ /* 0x010fca00078e0004 */
[----:B------:R-:W-:Y:S01]  /*0850*/  STG.E.64 desc[UR4][R2.64], R22 ;  /* 0x0000001602007986 */ /* 0x000fe2000c101b04 */
[----:B------:R-:W-:Y:S05]  /*0860*/  EXIT ;  /* 0x000000000000794d */ /* 0x000fea0003800000 */
.L_x_7397:
[----:B------:R-:W0:Y:S01]  /*0870*/  S2R R2, SR_TID.X ;  /* 0x0000000000027919 */ /* 0x000e220000002100 */
[----:B------:R-:W1:Y:S08]  /*0880*/  LDC.64 R4, c[0x0][0x3a0] ;  /* 0x0000e800ff047b82 */ /* 0x000e700000000a00 */
[----:B------:R-:W2:Y:S08]  /*0890*/  LDC.64 R24, c[0x0][0x398] ;  /* 0x0000e600ff187b82 */ /* 0x000eb00000000a00 */
[----:B------:R-:W3:Y:S01]  /*08a0*/  LDC R21, c[0x0][0x394] ;  /* 0x0000e500ff157b82 */ /* 0x000ee20000000800 */
[----:B-1----:R-:W-:-:S04]  /*08b0*/  IMAD.WIDE.U32 R4, R3, 0x8, R4 ;  /* 0x0000000803047825 */ /* 0x002fc800078e0004 */
[----:B0-----:R-:W-:-:S05]  /*08c0*/  IMAD.WIDE.U32 R22, R2, 0x10, R4 ;  /* 0x0000001002167825 */ /* 0x001fca00078e0004 */
[----:B------:R-:W3:Y:S04]  /*08d0*/  LDG.E.128 R16, desc[UR4][R22.64] ;  /* 0x0000000416107981 */ /* 0x000ee8000c1e1d00 */
[----:B------:R-:W4:Y:S04]  /*08e0*/  LDG.E.128 R4, desc[UR4][R22.64+0x800] ;  /* 0x0008000416047981 */ /* 0x000f28000c1e1d00 */
[----:B------:R-:W5:Y:S04]  /*08f0*/  LDG.E.128 R8, desc[UR4][R22.64+0x1000] ;  /* 0x0010000416087981 */ /* 0x000f68000c1e1d00 */
[----:B------:R-:W5:Y:S01]  /*0900*/  LDG.E.128 R12, desc[UR4][R22.64+0x1800] ;  /* 0x00180004160c7981 */ /* 0x000f62000c1e1d00 */
[----:B--2---:R-:W-:-:S04]  /*0910*/  IMAD.WIDE.U32 R24, R3, 0x8, R24 ;  /* 0x0000000803187825 */ /* 0x004fc800078e0018 */
[----:B------:R-:W-:Y:S01]  /*0920*/  IMAD.WIDE.U32 R2, R2, 0x10, R24 ;  /* 0x0000001002027825 */ /* 0x000fe200078e0018 */
[--C-:B---3--:R-:W-:Y:S02]  /*0930*/  LOP3.LUT R17, R17, 0x80000000, R21.reuse, 0xb8, !PT ;  /* 0x8000000011117812 */ /* 0x108fe400078eb815 */
[--C-:B------:R-:W-:Y:S02]  /*0940*/  LOP3.LUT R19, R19, 0x80000000, R21.reuse, 0xb8, !PT ;  /* 0x8000000013137812 */ /* 0x100fe400078eb815 */
[--C-:B----4-:R-:W-:Y:S02]  /*0950*/  LOP3.LUT R5, R5, 0x80000000, R21.reuse, 0xb8, !PT ;  /* 0x8000000005057812 */ /* 0x110fe400078eb815 */
[--C-:B------:R-:W-:Y:S01]  /*0960*/  LOP3.LUT R7, R7, 0x80000000, R21.reuse, 0xb8, !PT ;  /* 0x8000000007077812 */ /* 0x100fe200078eb815 */
[----:B------:R-:W-:Y:S01]  /*0970*/  STG.E.128 desc[UR4][R2.64], R16 ;  /* 0x0000001002007986 */ /* 0x000fe2000c101d04 */
[--C-:B-----5:R-:W-:Y:S02]  /*0980*/  LOP3.LUT R9, R9, 0x80000000, R21.reuse, 0xb8, !PT ;  /* 0x8000000009097812 */ /* 0x120fe400078eb815 */
[--C-:B------:R-:W-:Y:S01]  /*0990*/  LOP3.LUT R11, R11, 0x80000000, R21.reuse, 0xb8, !PT ;  /* 0x800000000b0b7812 */ /* 0x100fe200078eb815 */
[----:B------:R-:W-:Y:S01]  /*09a0*/  STG.E.128 desc[UR4][R2.64+0x800], R4 ;  /* 0x0008000402007986 */ /* 0x000fe2000c101d04 */
[----:B------:R-:W-:-:S02]  /*09b0*/  LOP3.LUT R13, R13, 0x80000000, R21, 0xb8, !PT ;  /* 0x800000000d0d7812 */ /* 0x000fc400078eb815 */
[----:B------:R-:W-:Y:S01]  /*09c0*/  LOP3.LUT R21, R15, 0x80000000, R21, 0xb8, !PT ;  /* 0x800000000f157812 */ /* 0x000fe200078eb815 */
[----:B------:R-:W-:Y:S04]  /*09d0*/  STG.E.128 desc[UR4][R2.64+0x1000], R8 ;  /* 0x0010000802007986 */ /* 0x000fe8000c101d04 */
[----:B------:R-:W-:-:S05]  /*09e0*/  IMAD.MOV.U32 R15, RZ, RZ, R21 ;  /* 0x000000ffff0f7224 */ /* 0x000fca00078e0015 */
[----:B------:R-:W-:Y:S01]  /*09f0*/  STG.E.128 desc[UR4][R2.64+0x1800], R12 ;  /* 0x0018000c02007986 */ /* 0x000fe2000c101d04 */
[----:B------:R-:W-:Y:S05]  /*0a00*/  EXIT ;  /* 0x000000000000794d */ /* 0x000fea0003800000 */
.L_x_7406:
        /* <DEDUP_REMOVED lines=15> */
.L_x_8054:


//--------------------- .text._ZN2at6native29vectorized_elementwise_kernelILi4ENS0_13BUnaryFunctorIdddZZZNS0_20copysign_kernel_cudaERNS_18TensorIteratorBaseEENKUlvE_clEvENKUlvE_clEvEUlddE_EESt5arrayIPcLm2EEEEviT0_T1_ --------------------------
	.section	.text._ZN2at6native29vectorized_elementwise_kernelILi4ENS0_13BUnaryFunctorIdddZZZNS0_20copysign_kernel_cudaERNS_18TensorIteratorBaseEENKUlvE_clEvENKUlvE_clEvEUlddE_EESt5arrayIPcLm2EEEEviT0_T1_,"ax",@progbits
	.align	128
        .global         _ZN2at6native29vectorized_elementwise_kernelILi4ENS0_13BUnaryFunctorIdddZZZNS0_20copysign_kernel_cudaERNS_18TensorIteratorBaseEENKUlvE_clEvENKUlvE_clEvEUlddE_EESt5arrayIPcLm2EEEEviT0_T1_
        .type           _ZN2at6native29vectorized_elementwise_kernelILi4ENS0_13BUnaryFunctorIdddZZZNS0_20copysign_kernel_cudaERNS_18TensorIteratorBaseEENKUlvE_clEvENKUlvE_clEvEUlddE_EESt5arrayIPcLm2EEEEviT0_T1_,@function
        .size           _ZN2at6native29vectorized_elementwise_kernelILi4ENS0_13BUnaryFunctorIdddZZZNS0_20copysign_kernel_cudaERNS_18TensorIteratorBaseEENKUlvE_clEvENKUlvE_clEvEUlddE_EESt5arrayIPcLm2EEEEviT0_T1_,(.L_x_8055 - _ZN2at6native29vectorized_elementwise_kernelILi4ENS0_13BUnaryFunctorIdddZZZNS0_20copysign_kernel_cudaERNS_18TensorIteratorBaseEENKUlvE_clEvENKUlvE_clEvEUlddE_EESt5arrayIPcLm2EEEEviT0_T1_)
        .other          _ZN2at6native29vectorized_elementwise_kernelILi4ENS0_13BUnaryFunctorIdddZZZNS0_20copysign_kernel_cudaERNS_18TensorIteratorBaseEENKUlvE_clEvENKUlvE_clEvEUlddE_EESt5arrayIPcLm2EEEEviT0_T1_,@"STO_CUDA_ENTRY STV_DEFAULT"
_ZN2at6native29vectorized_elementwise_kernelILi4ENS0_13BUnaryFunctorIdddZZZNS0_20copysign_kernel_cudaERNS_18TensorIteratorBaseEENKUlvE_clEvENKUlvE_clEvEUlddE_EESt5arrayIPcLm2EEEEviT0_T1_:
.text._ZN2at6native29vectorized_elementwise_kernelILi4ENS0_13BUnaryFunctorIdddZZZNS0_20copysign_kernel_cudaERNS_18TensorIteratorBaseEENKUlvE_clEvENKUlvE_clEvEUlddE_EESt5arrayIPcLm2EEEEviT0_T1_:
        /* <DEDUP_REMOVED lines=90> */
.L_x_7410:
[----:B------:R-:W-:-:S13]  /*05a0*/  ISETP.GE.U32.AND P0, PT, R2, R5, PT ;  /* 0x000000050200720c */ /* 0x000fda0003f06070 */
[----:B------:R-:W-:Y:S05]  /*05b0*/  @P0 BRA `(.L_x_7412) ;  /* 0x0000000000300947 */ /* 0x000fea0003800000 */
[----:B0-----:R-:W0:Y:S01]  /*05c0*/  LDC.64 R6, c[0x0][0x398] ;  /* 0x0000e600ff067b82 */ /* 0x001e220000000a00 */
[----:B------:R-:W-:Y:S01]  /*05d0*/  IMAD.IADD R9, R3, 0x1, R2 ;  /* 0x0000000103097824 */ /* 0x000fe200078e0202 */
[----:B------:R-:W-:-:S03]  /*05e0*/  IADD3 R2, PT, PT, R2, 0x80, RZ ;  /* 0x0000008002027810 */ /* 0x000fc60007ffe0ff */
[----:B0-----:R-:W-:-:S05]  /*05f0*/  IMAD.WIDE.U32 R6, R9, 0x8, R6 ;  /* 0x0000000809067825 */ /* 0x001fca00078e0006 */
[----:B------:R1:W-:Y:S02]  /*0600*/  STG.E.64 desc[UR4][R6.64], R12 ;  /* 0x0000000c06007986 */ /* 0x0003e4000c101b04 */
.L_x_7411:
[----:B------:R-:W-:-:S13]  /*0610*/  ISETP.GE.U32.AND P0, PT, R2, R5, PT ;  /* 0x000000050200720c */ /* 0x000fda0003f06070 */
[----:B------:R-:W-:Y:S05]  /*0620*/  @P0 BRA `(.L_x_7413) ;  /* 0x0000000000300947 */ /* 0x000fea0003800000 */
[----:B01----:R-:W0:Y:S01]  /*0630*/  LDC.64 R6, c[0x0][0x398] ;  /* 0x0000e600ff067b82 */ /* 0x003e220000000a00 */
[----:B------:R-:W-:Y:S02]  /*0640*/  IMAD.IADD R9, R3, 0x1, R2 ;  /* 0x0000000103097824 */ /* 0x000fe400078e0202 */
[----:B------:R-:W-:Y:S02]  /*0650*/  VIADD R2, R2, 0x80 ;  /* 0x0000008002027836 */ /* 0x000fe40000000000 */
[----:B0-----:R-:W-:-:S05]  /*0660*/  IMAD.WIDE.U32 R6, R9, 0x8, R6 ;  /* 0x0000000809067825 */ /* 0x001fca00078e0006 */
[----:B------:R1:W-:Y:S02]  /*0670*/  STG.E.64 desc[UR4][R6.64], R24 ;  /* 0x0000001806007986 */ /* 0x0003e4000c101b04 */
.L_x_7412:
[----:B------:R-:W-:-:S13]  /*0680*/  ISETP.GE.U32.AND P0, PT, R2, R5, PT ;  /* 0x000000050200720c */ /* 0x000fda0003f06070 */
[----:B------:R-:W-:Y:S05]  /*0690*/  @P0 BRA `(.L_x_7414) ;  /* 0x0000000000340947 */ /* 0x000fea0003800000 */
[----:B01----:R-:W0:Y:S01]  /*06a0*/  LDC.64 R6, c[0x0][0x398] ;  /* 0x0000e600ff067b82 */ /* 0x003e220000000a00 */
[----:B------:R-:W-:Y:S01]  /*06b0*/  IMAD.IADD R9, R3, 0x1, R2 ;  /* 0x0000000103097824 */ /* 0x000fe200078e0202 */
[----:B------:R-:W-:-:S03]  /*06c0*/  IADD3 R2, PT, PT, R2, 0x80, RZ ;  /* 0x0000008002027810 */ /* 0x000fc60007ffe0ff */
[----:B0-----:R-:W-:-:S05]  /*06d0*/  IMAD.WIDE.U32 R6, R9, 0x8, R6 ;  /* 0x0000000809067825 */ /* 0x001fca00078e0006 */
[----:B------:R2:W-:Y:S02]  /*06e0*/  STG.E.64 desc[UR4][R6.64], R26 ;  /* 0x0000001a06007986 */ /* 0x0005e4000c101b04 */
.L_x_7413:
        /* <DEDUP_REMOVED lines=8> */
.L_x_7414:
[----:B------:R-:W-:Y:S05]  /*0770*/  BSYNC.RELIABLE B1 ;  /* 0x0000000000017941 */ /* 0x000fea0003800100 */
.L_x_7409:
[----:B------:R-:W-:-:S13]  /*0780*/  ISETP.GE.U32.AND P0, PT, R2, R5, PT ;  /* 0x000000050200720c */ /* 0x000fda0003f06070 */
[----:B012---:R-:W0:Y:S01]  /*0790*/  @!P0 LDC.64 R6, c[0x0][0x398] ;  /* 0x0000e600ff068b82 */ /* 0x007e220000000a00 */
[----:B------:R-:W-:Y:S01]  /*07a0*/  @!P0 IMAD.IADD R9, R3, 0x1, R2 ;  /* 0x0000000103098824 */ /* 0x000fe200078e0202 */
[----:B------:R-:W-:-:S03]  /*07b0*/  @!P0 IADD3 R2, PT, PT, R2, 0x80, RZ ;  /* 0x0000008002028810 */ /* 0x000fc60007ffe0ff */
[----:B0-----:R-:W-:-:S05]  /*07c0*/  @!P0 IMAD.WIDE.U32 R6, R9, 0x8, R6 ;  /* 0x0000000809068825 */ /* 0x001fca00078e0006 */
[----:B------:R3:W-:Y:S02]  /*07d0*/  @!P0 STG.E.64 desc[UR4][R6.64], R10 ;  /* 0x0000000a06008986 */ /* 0x0007e4000c101b04 */
.L_x_7415:
[----:B------:R-:W-:Y:S05]  /*07e0*/  BSYNC.RECONVERGENT B0 ;  /* 0x0000000000007941 */ /* 0x000fea0003800200 */
.L_x_7408:
        /* <DEDUP_REMOVED lines=8> */
.L_x_7407:
[----:B------:R-:W0:Y:S01]  /*0870*/  S2R R2, SR_TID.X ;  /* 0x0000000000027919 */ /* 0x000e220000002100 */
[----:B------:R-:W1:Y:S08]  /*0880*/  LDC.64 R4, c[0x0][0x3a0] ;  /* 0x0000e800ff047b82 */ /* 0x000e700000000a00 */
[----:B------:R-:W2:Y:S08]  /*0890*/  LDC.64 R24, c[0x0][0x398] ;  /* 0x0000e600ff187b82 */ /* 0x000eb00000000a00 */
[----:B------:R-:W3:Y:S01]  /*08a0*/  LDC R21, c[0x0][0x394] ;  /* 0x0000e500ff157b82 */ /* 0x000ee20000000800 */
[----:B-1----:R-:W-:-:S04]  /*08b0*/  IMAD.WIDE.U32 R4, R3, 0x8, R4 ;  /* 0x0000000803047825 */ /* 0x002fc800078e0004 */
[----:B0-----:R-:W-:-:S05]  /*08c0*/  IMAD.WIDE.U32 R22, R2, 0x20, R4 ;  /* 0x0000002002167825 */ /* 0x001fca00078e0004 */
[----:B------:R-:W3:Y:S04]  /*08d0*/  LDG.E.ENL2.256 R4, R16, desc[UR4][R22.64] ;  /* 0xfe0000041610797e */ /* 0x000ee80008121904 */
[----:B------:R-:W4:Y:S01]  /*08e0*/  LDG.E.ENL2.256 R12, R8, desc[UR4][R22.64+0x1000] ;  /* 0xfe0080041608797e */ /* 0x000f22000812190c */
        /* <DEDUP_REMOVED lines=8> */
[----:B------:R-:W-:Y:S01]  /*0970*/  STG.E.ENL2.256 desc[UR4][R2.64], R16, R4 ;  /* 0xf80000100204797f */ /* 0x000fe2000f121804 */
[----:B------:R-:W-:-:S02]  /*0980*/  LOP3.LUT R13, R13, 0x80000000, R21, 0xb8, !PT ;  /* 0x800000000d0d7812 */ /* 0x000fc400078eb815 */
[----:B------:R-:W-:-:S05]  /*0990*/  LOP3.LUT R21, R15, 0x80000000, R21, 0xb8, !PT ;  /* 0x800000000f157812 */ /* 0x000fca00078eb815 */
[----:B------:R-:W-:-:S05]  /*09a0*/  IMAD.MOV.U32 R15, RZ, RZ, R21 ;  /* 0x000000ffff0f7224 */ /* 0x000fca00078e0015 */
[----:B------:R-:W-:Y:S01]  /*09b0*/  STG.E.ENL2.256 desc[UR4][R2.64+0x1000], R8, R12 ;  /* 0xf8008008020c797f */ /* 0x000fe2000f121804 */
[----:B------:R-:W-:Y:S05]  /*09c0*/  EXIT ;  /* 0x000000000000794d */ /* 0x000fea0003800000 */
.L_x_7416:
        /* <DEDUP_REMOVED lines=11> */
.L_x_8055:


//--------------------- .text._ZN2at6native29vectorized_elementwise_kernelILi8ENS0_13BUnaryFunctorIdddZZZNS0_20copysign_kernel_cudaERNS_18TensorIteratorBaseEENKUlvE_clEvENKUlvE_clEvEUlddE_EESt5arrayIPcLm2EEEEviT0_T1_ --------------------------
	.section	.text._ZN2at6native29vectorized_elementwise_kernelILi8ENS0_13BUnaryFunctorIdddZZZNS0_20copysign_kernel_cudaERNS_18TensorIteratorBaseEENKUlvE_clEvENKUlvE_clEvEUlddE_EESt5arrayIPcLm2EEEEviT0_T1_,"ax",@progbits
	.align	128
        .global         _ZN2at6native29vectorized_elementwise_kernelILi8ENS0_13BUnaryFunctorIdddZZZNS0_20copysign_kernel_cudaERNS_18TensorIteratorBaseEENKUlvE_clEvENKUlvE_clEvEUlddE_EESt5arrayIPcLm2EEEEviT0_T1_
        .type           _ZN2at6native29vectorized_elementwise_kernelILi8ENS0_13BUnaryFunctorIdddZZZNS0_20copysign_kernel_cudaERNS_18TensorIteratorBaseEENKUlvE_clEvENKUlvE_clEvEUlddE_EESt5arrayIPcLm2EEEEviT0_T1_,@function
        .size           _ZN2at6native29vectorized_elementwise_kernelILi8ENS0_13BUnaryFunctorIdddZZZNS0_20copysign_kernel_cudaERNS_18TensorIteratorBaseEENKUlvE_clEvENKUlvE_clEvEUlddE_EESt5arrayIPcLm2EEEEviT0_T1_,(.L_x_8056 - _ZN2at6native29vectorized_elementwise_kernelILi8ENS0_13BUnaryFunctorIdddZZZNS0_20copysign_kernel_cudaERNS_18TensorIteratorBaseEENKUlvE_clEvENKUlvE_clEvEUlddE_EESt5arrayIPcLm2EEEEviT0_T1_)
        .other          _ZN2at6native29vectorized_elementwise_kernelILi8ENS0_13BUnaryFunctorIdddZZZNS0_20copysign_kernel_cudaERNS_18TensorIteratorBaseEENKUlvE_clEvENKUlvE_clEvEUlddE_EESt5arrayIPcLm2EEEEviT0_T1_,@"STO_CUDA_ENTRY STV_DEFAULT"
_ZN2at6native29vectorized_elementwise_kernelILi8ENS0_13BUnaryFunctorIdddZZZNS0_20copysign_kernel_cudaERNS_18TensorIteratorBaseEENKUlvE_clEvENKUlvE_clEvEUlddE_EESt5arrayIPcLm2EEEEviT0_T1_:
.text._ZN2at6native29vectorized_elementwise_kernelILi8ENS0_13BUnaryFunctorIdddZZZNS0_20copysign_kernel_cudaERNS_18TensorIteratorBaseEENKUlvE_clEvENKUlvE_clEvEUlddE_EESt5arrayIPcLm2EEEEviT0_T1_:
[----:B------:R-:W-:Y:S01]  /*0000*/  LDC R1, c[0x0][0x37c] ;  /* 0x0000df00ff017b82 */ /* 0x000fe20000000800 */
[----:B------:R-:W-:Y:S05]  /*0010*/  EXIT ;  /* 0x000000000000794d */ /* 0x000fea0003800000 */
.L_x_7417:
        /* <DEDUP_REMOVED lines=14> */
.L_x_8056:


//--------------------- .text._ZN2at6native18elementwise_kernelILi128ELi4EZNS0_15gpu_kernel_implINS0_13AUnaryFunctorIdddZZZNS0_20copysign_kernel_cudaERNS_18TensorIteratorBaseEENKUlvE_clEvENKUlvE_clEvEUlddE_EEEEvS5_RKT_EUliE_EEviT1_ --------------------------
	.section	.text._ZN2at6native18elementwise_kernelILi128ELi4EZNS0_15gpu_kernel_implINS0_13AUnaryFunctorIdddZZZNS0_20copysign_kernel_cudaERNS_18TensorIteratorBaseEENKUlvE_clEvENKUlvE_clEvEUlddE_EEEEvS5_RKT_EUliE_EEviT1_,"ax",@progbits
	.align	128
        .global         _ZN2at6native18elementwise_kernelILi128ELi4EZNS0_15gpu_kernel_implINS0_13AUnaryFunctorIdddZZZNS0_20copysign_kernel_cudaERNS_18TensorIteratorBaseEENKUlvE_clEvENKUlvE_clEvEUlddE_EEEEvS5_RKT_EUliE_EEviT1_
        .type           _ZN2at6native18elementwise_kernelILi128ELi4EZNS0_15gpu_kernel_implINS0_13AUnaryFunctorIdddZZZNS0_20copysign_kernel_cudaERNS_18TensorIteratorBaseEENKUlvE_clEvENKUlvE_clEvEUlddE_EEEEvS5_RKT_EUliE_EEviT1_,@function
        .size           _ZN2at6native18elementwise_kernelILi128ELi4EZNS0_15gpu_kernel_implINS0_13AUnaryFunctorIdddZZZNS0_20copysign_kernel_cudaERNS_18TensorIteratorBaseEENKUlvE_clEvENKUlvE_clEvEUlddE_EEEEvS5_RKT_EUliE_EEviT1_,(.L_x_8057 - _ZN2at6native18elementwise_kernelILi128ELi4EZNS0_15gpu_kernel_implINS0_13AUnaryFunctorIdddZZZNS0_20copysign_kernel_cudaERNS_18TensorIteratorBaseEENKUlvE_clEvENKUlvE_clEvEUlddE_EEEEvS5_RKT_EUliE_EEviT1_)
        .other          _ZN2at6native18elementwise_kernelILi128ELi4EZNS0_15gpu_kernel_implINS0_13AUnaryFunctorIdddZZZNS0_20copysign_kernel_cudaERNS_18TensorIteratorBaseEENKUlvE_clEvENKUlvE_clEvEUlddE_EEEEvS5_RKT_EUliE_EEviT1_,@"STO_CUDA_ENTRY STV_DEFAULT"
_ZN2at6native18elementwise_kernelILi128ELi4EZNS0_15gpu_kernel_implINS0_13AUnaryFunctorIdddZZZNS0_20copysign_kernel_cudaERNS_18TensorIteratorBaseEENKUlvE_clEvENKUlvE_clEvEUlddE_EEEEvS5_RKT_EUliE_EEviT1_:
.text._ZN2at6native18elementwise_kernelILi128ELi4EZNS0_15gpu_kernel_implINS0_13AUnaryFunctorIdddZZZNS0_20copysign_kernel_cudaERNS_18TensorIteratorBaseEENKUlvE_clEvENKUlvE_clEvEUlddE_EEEEvS5_RKT_EUliE_EEviT1_:
        /* <DEDUP_REMOVED lines=319> */
.L_x_7420:
        /* <DEDUP_REMOVED lines=17> */
[----:B0-----:R-:W-:Y:S01]  /*1500*/  MOV R0, R3 ;  /* 0x0000000300007202 */ /* 0x001fe20000000f00 */
[----:B------:R-:W-:Y:S06]  /*1510*/  BRA `(.L_x_7427) ;  /* 0x0000000c009c7947 */ /* 0x000fec0003800000 */
.L_x_7425:
[----:B------:R-:W2:Y:S02]  /*1520*/  LDG.E.U8 R2, desc[UR36][R4.64] ;  /* 0x0000002404027981 */ /* 0x000ea4000c1e1100 */
[----:B--2---:R-:W0:Y:S02]  /*1530*/  I2F.F64.U16 R2, R2 ;  /* 0x0000000200027312 */ /* 0x004e240000101800 */
[----:B0-----:R-:W-:Y:S01]  /*1540*/  IMAD.MOV.U32 R0, RZ, RZ, R3 ;  /* 0x000000ffff007224 */ /* 0x001fe200078e0003 */
[----:B------:R-:W-:Y:S06]  /*1550*/  BRA `(.L_x_7427) ;  /* 0x0000000c008c7947 */ /* 0x000fec0003800000 */
.L_x_7424:
        /* <DEDUP_REMOVED lines=8> */
[----:B0-----:R-:W-:Y:S01]  /*15e0*/  IMAD.MOV.U32 R0, RZ, RZ, R3 ;  /* 0x000000ffff007224 */ /* 0x001fe200078e0003 */
[----:B------:R-:W-:Y:S06]  /*15f0*/  BRA `(.L_x_7427) ;  /* 0x0000000c00647947 */ /* 0x000fec0003800000 */
.L_x_7429:
[----:B------:R-:W2:Y:S02]  /*1600*/  LDG.E R2, desc[UR36][R4.64] ;  /* 0x0000002404027981 */ /* 0x000ea4000c1e1900 */
[----:B--2---:R-:W0:Y:S02]  /*1610*/  I2F.F64 R2, R2 ;  /* 0x0000000200027312 */ /* 0x004e240000201c00 */
[----:B0-----:R-:W-:Y:S01]  /*1620*/  MOV R0, R3 ;  /* 0x0000000300007202 */ /* 0x001fe20000000f00 */
[----:B------:R-:W-:Y:S06]  /*1630*/  BRA `(.L_x_7427) ;  /* 0x0000000c00547947 */ /* 0x000fec0003800000 */
.L_x_7428:
[----:B------:R-:W2:Y:S02]  /*1640*/  LDG.E.U16 R2, desc[UR36][R4.64] ;  /* 0x0000002404027981 */ /* 0x000ea4000c1e1500 */
[----:B--2---:R-:W0:Y:S02]  /*1650*/  I2F.F64.S16 R2, R2 ;  /* 0x0000000200027312 */ /* 0x004e240000101c00 */
[----:B0-----:R-:W-:Y:S01]  /*1660*/  IMAD.MOV.U32 R0, RZ, RZ, R3 ;  /* 0x000000ffff007224 */ /* 0x001fe200078e0003 */
[----:B------:R-:W-:Y:S06]  /*1670*/  BRA `(.L_x_7427) ;  /* 0x0000000c00447947 */ /* 0x000fec0003800000 */
.L_x_7423:
        /* <DEDUP_REMOVED lines=9> */
[----:B0-----:R-:W-:Y:S01]  /*1710*/  IMAD.MOV.U32 R0, RZ, RZ, R3 ;  /* 0x000000ffff007224 */ /* 0x001fe200078e0003 */
[----:B------:R-:W-:Y:S06]  /*1720*/  BRA `(.L_x_7427) ;  /* 0x0000000c00187947 */ /* 0x000fec0003800000 */
.L_x_7431:
[----:B------:R-:W2:Y:S02]  /*1730*/  LDG.E.U16 R0, desc[UR36][R4.64] ;  /* 0x0000002404007981 */ /* 0x000ea4000c1e1500 */
[----:B--2---:R-:W-:-:S05]  /*1740*/  HADD2.F32 R0, -RZ, R0.H0_H0 ;  /* 0x20000000ff007230 */ /* 0x004fca0000004100 */
[----:B------:R-:W-:-:S06]  /*1750*/  FMUL.FTZ R2, R0, 1 ;  /* 0x3f80000000027820 */ /* 0x000fcc0000410000 */
[----:B------:R-:W0:Y:S02]  /*1760*/  F2F.F64.F32 R2, R2 ;  /* 0x0000000200027310 */ /* 0x000e240000201800 */
[----:B0-----:R-:W-:Y:S01]  /*1770*/  MOV R0, R3 ;  /* 0x0000000300007202 */ /* 0x001fe20000000f00 */
[----:B------:R-:W-:Y:S06]  /*1780*/  BRA `(.L_x_7427) ;  /* 0x0000000c00007947 */ /* 0x000fec0003800000 */
.L_x_7430:
        /* <DEDUP_REMOVED lines=11> */
.L_x_7433:
[----:B------:R-:W2:Y:S02]  /*1840*/  LDG.E.U16 R4, desc[UR36][R4.64] ;  /* 0x0000002404047981 */ /* 0x000ea4000c1e1500 */
[----:B--2---:R-:W-:-:S05]  /*1850*/  HADD2.F32 R0, -RZ, R4.H0_H0 ;  /* 0x20000004ff007230 */ /* 0x004fca0000004100 */
[----:B------:R-:W-:-:S06]  /*1860*/  FMUL.FTZ R2, R0, 1 ;  /* 0x3f80000000027820 */ /* 0x000fcc0000410000 */
[----:B------:R-:W0:Y:S02]  /*1870*/  F2F.F64.F32 R2, R2 ;  /* 0x0000000200027310 */ /* 0x000e240000201800 */
[----:B0-----:R-:W-:Y:S01]  /*1880*/  IMAD.MOV.U32 R0, RZ, RZ, R3 ;  /* 0x000000ffff007224 */ /* 0x001fe200078e0003 */
[----:B------:R-:W-:Y:S06]  /*1890*/  BRA `(.L_x_7427) ;  /* 0x0000000800bc7947 */ /* 0x000fec0003800000 */
.L_x_7432:
[----:B------:R1:W5:Y:S01]  /*18a0*/  LDG.E R0, desc[UR36][R4.64+0x4] ;  /* 0x0000042404007981 */ /* 0x000362000c1e1900 */
[----:B------:R-:W-:Y:S05]  /*18b0*/  BRA `(.L_x_7427) ;  /* 0x0000000800b47947 */ /* 0x000fea0003800000 */
.L_x_7422:
        /* <DEDUP_REMOVED lines=12> */
.L_x_7436:
[----:B------:R0:W5:Y:S01]  /*1980*/  LDG.E R0, desc[UR36][R4.64+0x4] ;  /* 0x0000042404007981 */ /* 0x000162000c1e1900 */
[----:B------:R-:W-:Y:S05]  /*1990*/  BRA `(.L_x_7427) ;  /* 0x00000008007c7947 */ /* 0x000fea0003800000 */
.L_x_7435:
        /* <DEDUP_REMOVED lines=28> */
.L_x_7438:
        /* <DEDUP_REMOVED lines=11> */
[----:B------:R-:W-:-:S06]  /*1c10*/  FMUL.FTZ R2, R0, 1 ;  /* 0x3f80000000027820 */ /* 0x000fcc0000410000 */
[----:B------:R-:W0:Y:S02]  /*1c20*/  F2F.F64.F32 R2, R2 ;  /* 0x0000000200027310 */ /* 0x000e240000201800 */
[----:B0-----:R-:W-:Y:S01]  /*1c30*/  IMAD.MOV.U32 R0, RZ, RZ, R3 ;  /* 0x000000ffff007224 */ /* 0x001fe200078e0003 */
[----:B------:R-:W-:Y:S06]  /*1c40*/  BRA `(.L_x_7427) ;  /* 0x0000000400d07947 */ /* 0x000fec0003800000 */
.L_x_7437:
[----:B------:R-:W2:Y:S02]  /*1c50*/  LDG.E.U16 R0, desc[UR36][R4.64] ;  /* 0x0000002404007981 */ /* 0x000ea4000c1e1500 */
[----:B--2---:R-:W-:-:S04]  /*1c60*/  IMAD.U32 R0, R0, 0x10000, RZ ;  /* 0x0001000000007824 */ /* 0x004fc800078e00ff */
[----:B------:R-:W-:-:S06]  /*1c70*/  FMUL.FTZ R2, R0, 1 ;  /* 0x3f80000000027820 */ /* 0x000fcc0000410000 */
[----:B------:R-:W0:Y:S02]  /*1c80*/  F2F.F64.F32 R2, R2 ;  /* 0x0000000200027310 */ /* 0x000e240000201800 */
[----:B0-----:R-:W-:Y:S01]  /*1c90*/  MOV R0, R3 ;  /* 0x0000000300007202 */ /* 0x001fe20000000f00 */
[----:B------:R-:W-:Y:S06]  /*1ca0*/  BRA `(.L_x_7427) ;  /* 0x0000000400b87947 */ /* 0x000fec0003800000 */
.L_x_7434:
        /* <DEDUP_REMOVED lines=10> */
[----:B0-----:R-:W-:Y:S01]  /*1d50*/  IMAD.MOV.U32 R0, RZ, RZ, R3 ;  /* 0x000000ffff007224 */ /* 0x001fe200078e0003 */
[----:B------:R-:W-:Y:S06]  /*1d60*/  BRA `(.L_x_7427) ;  /* 0x0000000400887947 */ /* 0x000fec0003800000 */
.L_x_7441:
        /* <DEDUP_REMOVED lines=20> */
.L_x_7443:
[----:B------:R-:W-:Y:S05]  /*1eb0*/  BSYNC.RECONVERGENT B0 ;  /* 0x0000000000007941 */ /* 0x000fea0003800200 */
.L_x_7442:
[----:B------:R-:W-:Y:S02]  /*1ec0*/  SHF.L.U32 R0, R0, 0x14, RZ ;  /* 0x0000001400007819 */ /* 0x000fe400000006ff */
[----:B------:R-:W-:-:S04]  /*1ed0*/  LEA R2, R2, 0x3b800000, 0x17 ;  /* 0x3b80000002027811 */ /* 0x000fc800078eb8ff */
[----:B------:R-:W-:-:S05]  /*1ee0*/  LOP3.LUT R0, R2, R0, R7, 0xfe, !PT ;  /* 0x0000000002007212 */ /* 0x000fca00078efe07 */
[----:B------:R-:W-:-:S06]  /*1ef0*/  FMUL.FTZ R2, R0, 1 ;  /* 0x3f80000000027820 */ /* 0x000fcc0000410000 */
[----:B------:R-:W0:Y:S02]  /*1f00*/  F2F.F64.F32 R2, R2 ;  /* 0x0000000200027310 */ /* 0x000e240000201800 */
[----:B0-----:R-:W-:Y:S01]  /*1f10*/  IMAD.MOV.U32 R0, RZ, RZ, R3 ;  /* 0x000000ffff007224 */ /* 0x001fe200078e0003 */
[----:B------:R-:W-:Y:S06]  /*1f20*/  BRA `(.L_x_7427) ;  /* 0x0000000400187947 */ /* 0x000fec0003800000 */
.L_x_7440:
        /* <DEDUP_REMOVED lines=20> */
.L_x_7445:
[----:B------:R-:W-:Y:S05]  /*2070*/  BSYNC.RECONVERGENT B0 ;  /* 0x0000000000007941 */ /* 0x000fea0003800200 */
.L_x_7444:
[----:B------:R-:W-:Y:S02]  /*2080*/  SHF.L.U32 R0, R0, 0x15, RZ ;  /* 0x0000001500007819 */ /* 0x000fe400000006ff */
[----:B------:R-:W-:-:S04]  /*2090*/  LEA R2, R2, 0x37800000, 0x17 ;  /* 0x3780000002027811 */ /* 0x000fc800078eb8ff */
[----:B------:R-:W-:-:S05]  /*20a0*/  LOP3.LUT R0, R2, R0, R7, 0xfe, !PT ;  /* 0x0000000002007212 */ /* 0x000fca00078efe07 */
[----:B------:R-:W-:-:S06]  /*20b0*/  FMUL.FTZ R2, R0, 1 ;  /* 0x3f80000000027820 */ /* 0x000fcc0000410000 */
[----:B------:R-:W0:Y:S02]  /*20c0*/  F2F.F64.F32 R2, R2 ;  /* 0x0000000200027310 */ /* 0x000e240000201800 */
[----:B0-----:R-:W-:Y:S01]  /*20d0*/  IMAD.MOV.U32 R0, RZ, RZ, R3 ;  /* 0x000000ffff007224 */ /* 0x001fe200078e0003 */
[----:B------:R-:W-:Y:S06]  /*20e0*/  BRA `(.L_x_7427) ;  /* 0x0000000000a87947 */ /* 0x000fec0003800000 */
.L_x_7439:
[----:B------:R-:W-:-:S09]  /*20f0*/  UISETP.NE.AND UP0, UPT, UR4, 0x1c, UPT ;  /* 0x0000001c0400788c */ /* 0x000fd2000bf05270 */
[----:B------:R-:W-:Y:S05]  /*2100*/  BRA.U !UP0, `(.L_x_7446) ;  /* 0x0000000108947547 */ /* 0x000fea000b800000 */
[----:B------:R-:W-:-:S09]  /*2110*/  UISETP.NE.AND UP0, UPT, UR4, 0x1d, UPT ;  /* 0x0000001d0400788c */ /* 0x000fd2000bf05270 */
[----:B------:R-:W-:Y:S05]  /*2120*/  BRA.U !UP0, `(.L_x_7447) ;  /* 0x00000001087c7547 */ /* 0x000fea000b800000 */
[----:B------:R-:W-:-:S09]  /*2130*/  UISETP.NE.AND UP0, UPT, UR4, 0x2c, UPT ;  /* 0x0000002c0400788c */ /* 0x000fd2000bf05270 */
[----:B------:R-:W-:Y:S05]  /*2140*/  BRA.U !UP0, `(.L_x_7448) ;  /* 0x0000000108487547 */ /* 0x000fea000b800000 */
.L_x_7426:
        /* <DEDUP_REMOVED lines=16> */
.L_x_7449:
[----:B------:R-:W-:Y:S01]  /*2250*/  IMAD.MOV.U32 R0, RZ, RZ, RZ ;  /* 0x000000ffff007224 */ /* 0x000fe200078e00ff */
[----:B------:R-:W-:Y:S06]  /*2260*/  BRA `(.L_x_7427) ;  /* 0x0000000000487947 */ /* 0x000fec0003800000 */
.L_x_7448:
[----:B------:R-:W2:Y:S01]  /*2270*/  LDG.E.U8 R4, desc[UR36][R4.64] ;  /* 0x0000002404047981 */ /* 0x000ea2000c1e1100 */
[----:B------:R-:W-:Y:S01]  /*2280*/  HFMA2 R0, -RZ, RZ, 0.5, 0 ;  /* 0x38000000ff007431 */ /* 0x000fe200000001ff */
[----:B--2---:R-:W-:-:S13]  /*2290*/  ISETP.NE.AND P0, PT, R4, RZ, PT ;  /* 0x000000ff0400720c */ /* 0x004fda0003f05270 */
[----:B------:R-:W-:Y:S05]  /*22a0*/  @!P0 BRA `(.L_x_7427) ;  /* 0x0000000000388947 */ /* 0x000fea0003800000 */
[----:B------:R-:W-:-:S13]  /*22b0*/  ISETP.NE.AND P0, PT, R4, 0xff, PT ;  /* 0x000000ff0400780c */ /* 0x000fda0003f05270 */
[----:B------:R-:W-:-:S04]  /*22c0*/  @P0 IMAD.SHL.U32 R0, R4, 0x800000, RZ ;  /* 0x0080000004000824 */ /* 0x000fc800078e00ff */
[----:B------:R-:W-:Y:S01]  /*22d0*/  @P0 FMUL.FTZ R2, R0, 1 ;  /* 0x3f80000000020820 */ /* 0x000fe20000410000 */
[----:B------:R-:W-:-:S05]  /*22e0*/  @!P0 MOV R0, 0x7ff80000 ;  /* 0x7ff8000000008802 */ /* 0x000fca0000000f00 */
[----:B------:R-:W0:Y:S02]  /*22f0*/  @P0 F2F.F64.F32 R2, R2 ;  /* 0x0000000200020310 */ /* 0x000e240000201800 */
[----:B0-----:R-:W-:Y:S01]  /*2300*/  @P0 IMAD.MOV.U32 R0, RZ, RZ, R3 ;  /* 0x000000ffff000224 */ /* 0x001fe200078e0003 */
[----:B------:R-:W-:Y:S06]  /*2310*/  BRA `(.L_x_7427) ;  /* 0x00000000001c7947 */ /* 0x000fec0003800000 */
.L_x_7447:
[----:B------:R-:W2:Y:S02]  /*2320*/  LDG.E.64 R2, desc[UR36][R4.64] ;  /* 0x0000002404027981 */ /* 0x000ea4000c1e1b00 */
[----:B--2---:R-:W0:Y:S02]  /*2330*/  I2F.F64.U64 R2, R2 ;  /* 0x0000000200027312 */ /* 0x004e240000301800 */
[----:B0-----:R-:W-:Y:S01]  /*2340*/  MOV R0, R3 ;  /* 0x0000000300007202 */ /* 0x001fe20000000f00 */
[----:B------:R-:W-:Y:S06]  /*2350*/  BRA `(.L_x_7427) ;  /* 0x00000000000c7947 */ /* 0x000fec0003800000 */
.L_x_7446:
[----:B------:R-:W2:Y:S02]  /*2360*/  LDG.E R2, desc[UR36][R4.64] ;  /* 0x0000002404027981 */ /* 0x000ea4000c1e1900 */
[----:B--2---:R-:W0:Y:S02]  /*2370*/  I2F.F64.U32 R2, R2 ;  /* 0x0000000200027312 */ /* 0x004e240000201800 */
[----:B0-----:R-:W-:-:S07]  /*2380*/  IMAD.MOV.U32 R0, RZ, RZ, R3 ;  /* 0x000000ffff007224 */ /* 0x001fce00078e0003 */
.L_x_7427:
[----:B------:R-:W-:Y:S05]  /*2390*/  BSYNC.RECONVERGENT B6 ;  /* 0x0000000000067941 */ /* 0x000fea0003800200 */
.L_x_7421:
[----:B01----:R-:W0:Y:S01]  /*23a0*/  LDC.64 R4, c[0x0][0x598] ;  /* 0x00016600ff047b82 */ /* 0x003e220000000a00 */
[----:B------:R-:W1:Y:S01]  /*23b0*/  LDCU.64 UR6, c[0x0][0x580] ;  /* 0x0000b000ff0677ac */ /* 0x000e620008000a00 */
[----:B------:R-:W-:-:S04]  /*23c0*/  UPRMT UR4, UR41, 0x9910, URZ ;  /* 0x0000991029047896 */ /* 0x000fc800080000ff */
[----:B------:R-:W-:Y:S01]  /*23d0*/  UISETP.GT.AND UP0, UPT, UR4, 0x9, UPT ;  /* 0x000000090400788c */ /* 0x000fe2000bf04270 */
[----:B-1----:R-:W-:-:S04]  /*23e0*/  IADD3 R2, P0, PT, R16, UR6, RZ ;  /* 0x0000000610027c10 */ /* 0x002fc8000ff1e0ff */
[----:B------:R-:W-:Y:S02]  /*23f0*/  IADD3.X R3, PT, PT, RZ, UR7, RZ, P0, !PT ;  /* 0x00000007ff037c10 */ /* 0x000fe400087fe4ff */
[----:B0----5:R-:W-:Y:S02]  /*2400*/  LOP3.LUT R5, R5, 0x80000000, R0, 0xb8, !PT ;  /* 0x8000000005057812 */ /* 0x021fe400078eb800 */
        /* <DEDUP_REMOVED lines=12> */
.L_x_7453:
[----:B------:R-:W0:Y:S02]  /*24d0*/  F2I.S64.F64.TRUNC R4, R4 ;  /* 0x0000000400047311 */ /* 0x000e24000030d900 */
[----:B0-----:R-:W-:-:S05]  /*24e0*/  IMAD.MOV.U32 R7, RZ, RZ, R4 ;  /* 0x000000ffff077224 */ /* 0x001fca00078e0004 */
[----:B------:R0:W-:Y:S01]  /*24f0*/  STG.E.U8 desc[UR36][R2.64], R7 ;  /* 0x0000000702007986 */ /* 0x0001e2000c101124 */
[----:B------:R-:W-:Y:S05]  /*2500*/  BRA `(.L_x_7455) ;  /* 0x0000001000847947 */ /* 0x000fea0003800000 */
.L_x_7452:
        /* <DEDUP_REMOVED lines=9> */
.L_x_7457:
[----:B------:R-:W0:Y:S02]  /*25a0*/  F2I.F64.TRUNC R5, R4 ;  /* 0x0000000400057311 */ /* 0x000e24000030d100 */
[----:B0-----:R0:W-:Y:S01]  /*25b0*/  STG.E desc[UR36][R2.64], R5 ;  /* 0x0000000502007986 */ /* 0x0011e2000c101924 */
[----:B------:R-:W-:Y:S05]  /*25c0*/  BRA `(.L_x_7455) ;  /* 0x0000001000547947 */ /* 0x000fea0003800000 */
.L_x_7456:
[----:B------:R-:W0:Y:S02]  /*25d0*/  F2I.F64.TRUNC R5, R4 ;  /* 0x0000000400057311 */ /* 0x000e24000030d100 */
[----:B0-----:R0:W-:Y:S01]  /*25e0*/  STG.E.U16 desc[UR36][R2.64], R5 ;  /* 0x0000000502007986 */ /* 0x0011e2000c101524 */
[----:B------:R-:W-:Y:S05]  /*25f0*/  BRA `(.L_x_7455) ;  /* 0x0000001000487947 */ /* 0x000fea0003800000 */
.L_x_7451:
        /* <DEDUP_REMOVED lines=17> */
.L_x_7459:
        /* <DEDUP_REMOVED lines=12> */
.L_x_7458:
        /* <DEDUP_REMOVED lines=18> */
.L_x_7461:
        /* <DEDUP_REMOVED lines=13> */
.L_x_7460:
[----:B------:R0:W-:Y:S01]  /*29c0*/  STG.E.64 desc[UR36][R2.64], R4 ;  /* 0x0000000402007986 */ /* 0x0001e2000c101b24 */
[----:B------:R-:W-:Y:S05]  /*29d0*/  BRA `(.L_x_7455) ;  /* 0x0000000c00507947 */ /* 0x000fea0003800000 */
.L_x_7450:
        /* <DEDUP_REMOVED lines=12> */
.L_x_7464:
[----:B------:R-:W-:-:S05]  /*2aa0*/  CS2R R6, SRZ ;  /* 0x0000000000067805 */ /* 0x000fca000001ff00 */
[----:B------:R0:W-:Y:S01]  /*2ab0*/  STG.E.128 desc[UR36][R2.64], R4 ;  /* 0x0000000402007986 */ /* 0x0001e2000c101d24 */
[----:B------:R-:W-:Y:S05]  /*2ac0*/  BRA `(.L_x_7455) ;  /* 0x0000000c00147947 */ /* 0x000fea0003800000 */
.L_x_7463:
        /* <DEDUP_REMOVED lines=27> */
.L_x_7468:
[----:B------:R-:W-:Y:S05]  /*2c80*/  BSYNC.RECONVERGENT B0 ;  /* 0x0000000000007941 */ /* 0x000fea0003800200 */
.L_x_7467:
[----:B------:R-:W-:-:S05]  /*2c90*/  LOP3.LUT R7, R0, 0x80, R7, 0xf8, !PT ;  /* 0x0000008000077812 */ /* 0x000fca00078ef807 */
[----:B------:R0:W-:Y:S01]  /*2ca0*/  STG.E.U8 desc[UR36][R2.64], R7 ;  /* 0x0000000702007986 */ /* 0x0001e2000c101124 */
[----:B------:R-:W-:Y:S05]  /*2cb0*/  BRA `(.L_x_7455) ;  /* 0x0000000800987947 */ /* 0x000fea0003800000 */
.L_x_7466:
        /* <DEDUP_REMOVED lines=23> */
.L_x_7470:
[----:B------:R-:W-:Y:S05]  /*2e30*/  BSYNC.RECONVERGENT B0 ;  /* 0x0000000000007941 */ /* 0x000fea0003800200 */
.L_x_7469:
[----:B------:R-:W-:-:S05]  /*2e40*/  LOP3.LUT R7, R0, 0x80, R7, 0xf8, !PT ;  /* 0x0000008000077812 */ /* 0x000fca00078ef807 */
[----:B------:R0:W-:Y:S01]  /*2e50*/  STG.E.U8 desc[UR36][R2.64], R7 ;  /* 0x0000000702007986 */ /* 0x0001e2000c101124 */
[----:B------:R-:W-:Y:S05]  /*2e60*/  BRA `(.L_x_7455) ;  /* 0x00000008002c7947 */ /* 0x000fea0003800000 */
.L_x_7465:
        /* <DEDUP_REMOVED lines=12> */
.L_x_7462:
        /* <DEDUP_REMOVED lines=11> */
.L_x_7473:
        /* <DEDUP_REMOVED lines=21> */
.L_x_7476:
[----:B------:R-:W-:-:S04]  /*3130*/  SHF.R.U32.HI R0, RZ, 0x14, R7 ;  /* 0x00000014ff007819 */ /* 0x000fc80000011607 */
[----:B------:R-:W-:-:S04]  /*3140*/  LOP3.LUT R0, R0, 0x1, RZ, 0xc0, !PT ;  /* 0x0000000100007812 */ /* 0x000fc800078ec0ff */
[----:B------:R-:W-:-:S04]  /*3150*/  IADD3 R0, PT, PT, R7, 0x487ffff, R0 ;  /* 0x0487ffff07007810 */ /* 0x000fc80007ffe000 */
[----:B------:R-:W-:-:S04]  /*3160*/  SHF.R.U32.HI R0, RZ, 0x14, R0 ;  /* 0x00000014ff007819 */ /* 0x000fc80000011600 */
[----:B------:R-:W-:-:S07]  /*3170*/  LOP3.LUT R4, R0, 0xff, RZ, 0xc0, !PT ;  /* 0x000000ff00047812 */ /* 0x000fce00078ec0ff */
.L_x_7477:
[----:B------:R-:W-:-:S04]  /*3180*/  SHF.R.U32.HI R5, RZ, 0x18, R7 ;  /* 0x00000018ff057819 */ /* 0x000fc80000011607 */
[----:B------:R-:W-:-:S04]  /*3190*/  LOP3.LUT R4, R4, 0x80, R5, 0xf8, !PT ;  /* 0x0000008004047812 */ /* 0x000fc800078ef805 */
[----:B------:R-:W-:-:S07]  /*31a0*/  PRMT R0, R4, 0x7610, R0 ;  /* 0x0000761004007816 */ /* 0x000fce0000000000 */
.L_x_7475:
[----:B------:R-:W-:Y:S05]  /*31b0*/  BSYNC.RECONVERGENT B0 ;  /* 0x0000000000007941 */ /* 0x000fea0003800200 */
.L_x_7474:
[----:B------:R4:W-:Y:S01]  /*31c0*/  STG.E.U8 desc[UR36][R2.64], R0 ;  /* 0x0000000002007986 */ /* 0x0009e2000c101124 */
[----:B------:R-:W-:Y:S05]  /*31d0*/  BRA `(.L_x_7455) ;  /* 0x0000000400507947 */ /* 0x000fea0003800000 */
.L_x_7472:
        /* <DEDUP_REMOVED lines=21> */
.L_x_7480:
[----:B------:R-:W-:-:S04]  /*3330*/  SHF.R.U32.HI R0, RZ, 0x15, R7 ;  /* 0x00000015ff007819 */ /* 0x000fc80000011607 */
[----:B------:R-:W-:-:S04]  /*3340*/  LOP3.LUT R0, R0, 0x1, RZ, 0xc0, !PT ;  /* 0x0000000100007812 */ /* 0x000fc800078ec0ff */
[----:B------:R-:W-:-:S04]  /*3350*/  IADD3 R0, PT, PT, R7, 0x88fffff, R0 ;  /* 0x088fffff07007810 */ /* 0x000fc80007ffe000 */
[----:B------:R-:W-:-:S04]  /*3360*/  SHF.R.U32.HI R0, RZ, 0x15, R0 ;  /* 0x00000015ff007819 */ /* 0x000fc80000011600 */
[----:B------:R-:W-:-:S07]  /*3370*/  LOP3.LUT R4, R0, 0xff, RZ, 0xc0, !PT ;  /* 0x000000ff00047812 */ /* 0x000fce00078ec0ff */
.L_x_7481:
[----:B------:R-:W-:-:S04]  /*3380*/  SHF.R.U32.HI R5, RZ, 0x18, R7 ;  /* 0x00000018ff057819 */ /* 0x000fc80000011607 */
[----:B------:R-:W-:-:S04]  /*3390*/  LOP3.LUT R4, R4, 0x80, R5, 0xf8, !PT ;  /* 0x0000008004047812 */ /* 0x000fc800078ef805 */
[----:B------:R-:W-:-:S07]  /*33a0*/  PRMT R0, R4, 0x7610, R0 ;  /* 0x0000761004007816 */ /* 0x000fce0000000000 */
.L_x_7479:
[----:B------:R-:W-:Y:S05]  /*33b0*/  BSYNC.RECONVERGENT B0 ;  /* 0x0000000000007941 */ /* 0x000fea0003800200 */
.L_x_7478:
[----:B------:R3:W-:Y:S01]  /*33c0*/  STG.E.U8 desc[UR36][R2.64], R0 ;  /* 0x0000000002007986 */ /* 0x0007e2000c101124 */
[----:B------:R-:W-:Y:S05]  /*33d0*/  BRA `(.L_x_7455) ;  /* 0x0000000000d07947 */ /* 0x000fea0003800000 */
.L_x_7471:
[----:B------:R-:W-:-:S09]  /*33e0*/  UISETP.NE.AND UP0, UPT, UR4, 0x1c, UPT ;  /* 0x0000001c0400788c */ /* 0x000fd2000bf05270 */
[----:B------:R-:W-:Y:S05]  /*33f0*/  BRA.U !UP0, `(.L_x_7482) ;  /* 0x0000000108c07547 */ /* 0x000fea000b800000 */
[----:B------:R-:W-:-:S09]  /*3400*/  UISETP.NE.AND UP0, UPT, UR4, 0x1d, UPT ;  /* 0x0000001d0400788c */ /* 0x000fd2000bf05270 */
[----:B------:R-:W-:Y:S05]  /*3410*/  BRA.U !UP0, `(.L_x_7483) ;  /* 0x0000000108ac7547 */ /* 0x000fea000b800000 */
[----:B------:R-:W-:-:S09]  /*3420*/  UISETP.NE.AND UP0, UPT, UR4, 0x2c, UPT ;  /* 0x0000002c0400788c */ /* 0x000fd2000bf05270 */
[----:B------:R-:W-:Y:S05]  /*3430*/  BRA.U !UP0, `(.L_x_7484) ;  /* 0x0000000108447547 */ /* 0x000fea000b800000 */
.L_x_7454:
        /* <DEDUP_REMOVED lines=16> */
.L_x_7485:
[----:B------:R-:W-:Y:S05]  /*3540*/  BRA `(.L_x_7455) ;  /* 0x0000000000747947 */ /* 0x000fea0003800000 */
.L_x_7484:
        /* <DEDUP_REMOVED lines=24> */
.L_x_7483:
[----:B------:R-:W0:Y:S02]  /*36d0*/  F2I.U64.F64.TRUNC R4, R4 ;  /* 0x0000000400047311 */ /* 0x000e24000030d800 */
[----:B0-----:R1:W-:Y:S01]  /*36e0*/  STG.E.64 desc[UR36][R2.64], R4 ;  /* 0x0000000402007986 */ /* 0x0013e2000c101b24 */
[----:B------:R-:W-:Y:S05]  /*36f0*/  BRA `(.L_x_7455) ;  /* 0x0000000000087947 */ /* 0x000fea0003800000 */
.L_x_7482:
[----:B------:R-:W0:Y:S02]  /*3700*/  F2I.U32.F64.TRUNC R5, R4 ;  /* 0x0000000400057311 */ /* 0x000e24000030d000 */
[----:B0-----:R0:W-:Y:S02]  /*3710*/  STG.E desc[UR36][R2.64], R5 ;  /* 0x0000000502007986 */ /* 0x0011e4000c101924 */
.L_x_7455:
[----:B------:R-:W-:-:S07]  /*3720*/  IADD3 R17, PT, PT, R17, 0x80, RZ ;  /* 0x0000008011117810 */ /* 0x000fce0007ffe0ff */
.L_x_7419:
[----:B------:R-:W-:Y:S05]  /*3730*/  BSYNC.RECONVERGENT B7 ;  /* 0x0000000000077941 */ /* 0x000fea0003800200 */
.L_x_7418:
[----:B------:R-:W5:Y:S01]  /*3740*/  LDCU UR4, c[0x0][0x380] ;  /* 0x00007000ff0477ac */ /* 0x000f620008000800 */
[----:B------:R-:W-:Y:S01]  /*3750*/  BSSY.RECONVERGENT B7, `(.L_x_7486) ;  /* 0x0000365000077945 */ /* 0x000fe20003800200 */
[----:B-----5:R-:W-:-:S13]  /*3760*/  ISETP.GE.AND P0, PT, R17, UR4, PT ;  /* 0x0000000411007c0c */ /* 0x020fda000bf06270 */
[----:B------:R-:W-:Y:S05]  /*3770*/  @P0 BRA `(.L_x_7487) ;  /* 0x0000003400880947 */ /* 0x000fea0003800000 */
        /* <DEDUP_REMOVED lines=303> */
.L_x_7488:
[----:B------:R-:W1:Y:S01]  /*4a70*/  LDCU.64 UR6, c[0x0][0x588] ;  /* 0x0000b100ff0677ac */ /* 0x000e620008000a00 */
[----:B------:R-:W-:Y:S01]  /*4a80*/  BSSY.RECONVERGENT B6, `(.L_x_7489) ;  /* 0x00000f9000067945 */ /* 0x000fe20003800200 */
[----:B------:R-:W-:-:S04]  /*4a90*/  UPRMT UR4, UR42, 0x9910, URZ ;  /* 0x000099102a047896 */ /* 0x000fc800080000ff */
[----:B------:R-:W-:Y:S01]  /*4aa0*/  UISETP.GT.AND UP0, UPT, UR4, 0x9, UPT ;  /* 0x000000090400788c */ /* 0x000fe2000bf04270 */
[----:B-1----:R-:W-:-:S05]  /*4ab0*/  IADD3 R4, P0, PT, R0, UR6, RZ ;  /* 0x0000000600047c10 */ /* 0x002fca000ff1e0ff */
[----:B--2---:R-:W-:-:S03]  /*4ac0*/  IMAD.X R5, RZ, RZ, UR7, P0 ;  /* 0x00000007ff057e24 */ /* 0x004fc600080e06ff */
        /* <DEDUP_REMOVED lines=13> */
.L_x_7493:
[----:B------:R-:W2:Y:S02]  /*4ba0*/  LDG.E.U8 R2, desc[UR36][R4.64] ;  /* 0x0000002404027981 */ /* 0x000ea4000c1e1100 */
[----:B--2---:R-:W0:Y:S02]  /*4bb0*/  I2F.F64.U16 R2, R2 ;  /* 0x0000000200027312 */ /* 0x004e240000101800 */
[----:B0-----:R-:W-:Y:S01]  /*4bc0*/  IMAD.MOV.U32 R0, RZ, RZ, R3 ;  /* 0x000000ffff007224 */ /* 0x001fe200078e0003 */
[----:B------:R-:W-:Y:S06]  /*4bd0*/  BRA `(.L_x_7495) ;  /* 0x0000000c008c7947 */ /* 0x000fec0003800000 */
.L_x_7492:
        /* <DEDUP_REMOVED lines=8> */
[----:B0-----:R-:W-:Y:S01]  /*4c60*/  MOV R0, R3 ;  /* 0x0000000300007202 */ /* 0x001fe20000000f00 */
[----:B------:R-:W-:Y:S06]  /*4c70*/  BRA `(.L_x_7495) ;  /* 0x0000000c00647947 */ /* 0x000fec0003800000 */
.L_x_7497:
[----:B------:R-:W2:Y:S02]  /*4c80*/  LDG.E R2, desc[UR36][R4.64] ;  /* 0x0000002404027981 */ /* 0x000ea4000c1e1900 */
[----:B--2---:R-:W0:Y:S02]  /*4c90*/  I2F.F64 R2, R2 ;  /* 0x0000000200027312 */ /* 0x004e240000201c00 */
[----:B0-----:R-:W-:Y:S01]  /*4ca0*/  IMAD.MOV.U32 R0, RZ, RZ, R3 ;  /* 0x000000ffff007224 */ /* 0x001fe200078e0003 */
[----:B------:R-:W-:Y:S06]  /*4cb0*/  BRA `(.L_x_7495) ;  /* 0x0000000c00547947 */ /* 0x000fec0003800000 */
.L_x_7496:
[----:B------:R-:W2:Y:S02]  /*4cc0*/  LDG.E.U16 R2, desc[UR36][R4.64] ;  /* 0x0000002404027981 */ /* 0x000ea4000c1e1500 */
[----:B--2---:R-:W0:Y:S02]  /*4cd0*/  I2F.F64.S16 R2, R2 ;  /* 0x0000000200027312 */ /* 0x004e240000101c00 */
[----:B0-----:R-:W-:Y:S01]  /*4ce0*/  MOV R0, R3 ;  /* 0x0000000300007202 */ /* 0x001fe20000000f00 */
[----:B------:R-:W-:Y:S06]  /*4cf0*/  BRA `(.L_x_7495) ;  /* 0x0000000c00447947 */ /* 0x000fec0003800000 */
.L_x_7491:
        /* <DEDUP_REMOVED lines=11> */
.L_x_7499:
[----:B------:R-:W2:Y:S02]  /*4db0*/  LDG.E.U16 R0, desc[UR36][R4.64] ;  /* 0x0000002404007981 */ /* 0x000ea4000c1e1500 */
[----:B--2---:R-:W-:-:S05]  /*4dc0*/  HADD2.F32 R0, -RZ, R0.H0_H0 ;  /* 0x20000000ff007230 */ /* 0x004fca0000004100 */
[----:B------:R-:W-:-:S06]  /*4dd0*/  FMUL.FTZ R2, R0, 1 ;  /* 0x3f80000000027820 */ /* 0x000fcc0000410000 */
[----:B------:R-:W0:Y:S02]  /*4de0*/  F2F.F64.F32 R2, R2 ;  /* 0x0000000200027310 */ /* 0x000e240000201800 */
[----:B0-----:R-:W-:Y:S01]  /*4df0*/  MOV R0, R3 ;  /* 0x0000000300007202 */ /* 0x001fe20000000f00 */
[----:B------:R-:W-:Y:S06]  /*4e00*/  BRA `(.L_x_7495) ;  /* 0x0000000c00007947 */ /* 0x000fec0003800000 */
.L_x_7498:
        /* <DEDUP_REMOVED lines=11> */
.L_x_7501:
[----:B------:R-:W2:Y:S02]  /*4ec0*/  LDG.E.U16 R4, desc[UR36][R4.64] ;  /* 0x0000002404047981 */ /* 0x000ea4000c1e1500 */
[----:B--2---:R-:W-:-:S05]  /*4ed0*/  HADD2.F32 R0, -RZ, R4.H0_H0 ;  /* 0x20000004ff007230 */ /* 0x004fca0000004100 */
[----:B------:R-:W-:-:S06]  /*4ee0*/  FMUL.FTZ R2, R0, 1 ;  /* 0x3f80000000027820 */ /* 0x000fcc0000410000 */
[----:B------:R-:W0:Y:S02]  /*4ef0*/  F2F.F64.F32 R2, R2 ;  /* 0x0000000200027310 */ /* 0x000e240000201800 */
[----:B0-----:R-:W-:Y:S01]  /*4f00*/  MOV R0, R3 ;  /* 0x0000000300007202 */ /* 0x001fe20000000f00 */
[----:B------:R-:W-:Y:S06]  /*4f10*/  BRA `(.L_x_7495) ;  /* 0x0000000800bc7947 */ /* 0x000fec0003800000 */
.L_x_7500:
[----:B------:R1:W5:Y:S01]  /*4f20*/  LDG.E R0, desc[UR36][R4.64+0x4] ;  /* 0x0000042404007981 */ /* 0x000362000c1e1900 */
[----:B------:R-:W-:Y:S05]  /*4f30*/  BRA `(.L_x_7495) ;  /* 0x0000000800b47947 */ /* 0x000fea0003800000 */
.L_x_7490:
        /* <DEDUP_REMOVED lines=12> */
.L_x_7504:
[----:B------:R0:W5:Y:S01]  /*5000*/  LDG.E R0, desc[UR36][R4.64+0x4] ;  /* 0x0000042404007981 */ /* 0x000162000c1e1900 */
[----:B------:R-:W-:Y:S05]  /*5010*/  BRA `(.L_x_7495) ;  /* 0x00000008007c7947 */ /* 0x000fea0003800000 */
.L_x_7503:
        /* <DEDUP_REMOVED lines=28> */
.L_x_7506:
        /* <DEDUP_REMOVED lines=11> */
[----:B------:R-:W-:-:S06]  /*5290*/  FMUL.FTZ R2, R0, 1 ;  /* 0x3f80000000027820 */ /* 0x000fcc0000410000 */
[----:B------:R-:W0:Y:S02]  /*52a0*/  F2F.F64.F32 R2, R2 ;  /* 0x0000000200027310 */ /* 0x000e240000201800 */
[----:B0-----:R-:W-:Y:S01]  /*52b0*/  IMAD.MOV.U32 R0, RZ, RZ, R3 ;  /* 0x000000ffff007224 */ /* 0x001fe200078e0003 */
[----:B------:R-:W-:Y:S06]  /*52c0*/  BRA `(.L_x_7495) ;  /* 0x0000000400d07947 */ /* 0x000fec0003800000 */
.L_x_7505:
[----:B------:R-:W2:Y:S02]  /*52d0*/  LDG.E.U16 R0, desc[UR36][R4.64] ;  /* 0x0000002404007981 */ /* 0x000ea4000c1e1500 */
[----:B--2---:R-:W-:-:S05]  /*52e0*/  SHF.L.U32 R0, R0, 0x10, RZ ;  /* 0x0000001000007819 */ /* 0x004fca00000006ff */
[----:B------:R-:W-:-:S06]  /*52f0*/  FMUL.FTZ R2, R0, 1 ;  /* 0x3f80000000027820 */ /* 0x000fcc0000410000 */
[----:B------:R-:W0:Y:S02]  /*5300*/  F2F.F64.F32 R2, R2 ;  /* 0x0000000200027310 */ /* 0x000e240000201800 */
[----:B0-----:R-:W-:Y:S01]  /*5310*/  IMAD.MOV.U32 R0, RZ, RZ, R3 ;  /* 0x000000ffff007224 */ /* 0x001fe200078e0003 */
[----:B------:R-:W-:Y:S06]  /*5320*/  BRA `(.L_x_7495) ;  /* 0x0000000400b87947 */ /* 0x000fec0003800000 */
.L_x_7502:
        /* <DEDUP_REMOVED lines=10> */
[----:B0-----:R-:W-:Y:S01]  /*53d0*/  MOV R0, R3 ;  /* 0x0000000300007202 */ /* 0x001fe20000000f00 */
[----:B------:R-:W-:Y:S06]  /*53e0*/  BRA `(.L_x_7495) ;  /* 0x0000000400887947 */ /* 0x000fec0003800000 */
.L_x_7509:
        /* <DEDUP_REMOVED lines=20> */
.L_x_7511:
[----:B------:R-:W-:Y:S05]  /*5530*/  BSYNC.RECONVERGENT B0 ;  /* 0x0000000000007941 */ /* 0x000fea0003800200 */
.L_x_7510:
[----:B------:R-:W-:Y:S01]  /*5540*/  IMAD.SHL.U32 R0, R0, 0x100000, RZ ;  /* 0x0010000000007824 */ /* 0x000fe200078e00ff */
[----:B------:R-:W-:-:S04]  /*5550*/  LEA R2, R2, 0x3b800000, 0x17 ;  /* 0x3b80000002027811 */ /* 0x000fc800078eb8ff */
[----:B------:R-:W-:-:S05]  /*5560*/  LOP3.LUT R0, R2, R0, R7, 0xfe, !PT ;  /* 0x0000000002007212 */ /* 0x000fca00078efe07 */
[----:B------:R-:W-:-:S06]  /*5570*/  FMUL.FTZ R2, R0, 1 ;  /* 0x3f80000000027820 */ /* 0x000fcc0000410000 */
[----:B------:R-:W0:Y:S02]  /*5580*/  F2F.F64.F32 R2, R2 ;  /* 0x0000000200027310 */ /* 0x000e240000201800 */
[----:B0-----:R-:W-:Y:S01]  /*5590*/  MOV R0, R3 ;  /* 0x0000000300007202 */ /* 0x001fe20000000f00 */
[----:B------:R-:W-:Y:S06]  /*55a0*/  BRA `(.L_x_7495) ;  /* 0x0000000400187947 */ /* 0x000fec0003800000 */
.L_x_7508:
        /* <DEDUP_REMOVED lines=20> */
.L_x_7513:
[----:B------:R-:W-:Y:S05]  /*56f0*/  BSYNC.RECONVERGENT B0 ;  /* 0x0000000000007941 */ /* 0x000fea0003800200 */
.L_x_7512:
[----:B------:R-:W-:Y:S01]  /*5700*/  IMAD.SHL.U32 R0, R0, 0x200000, RZ ;  /* 0x0020000000007824 */ /* 0x000fe200078e00ff */
[----:B------:R-:W-:-:S04]  /*5710*/  LEA R2, R2, 0x37800000, 0x17 ;  /* 0x3780000002027811 */ /* 0x000fc800078eb8ff */
[----:B------:R-:W-:-:S05]  /*5720*/  LOP3.LUT R0, R2, R0, R7, 0xfe, !PT ;  /* 0x0000000002007212 */ /* 0x000fca00078efe07 */
[----:B------:R-:W-:-:S06]  /*5730*/  FMUL.FTZ R2, R0, 1 ;  /* 0x3f80000000027820 */ /* 0x000fcc0000410000 */
[----:B------:R-:W0:Y:S02]  /*5740*/  F2F.F64.F32 R2, R2 ;  /* 0x0000000200027310 */ /* 0x000e240000201800 */
[----:B0-----:R-:W-:Y:S01]  /*5750*/  MOV R0, R3 ;  /* 0x0000000300007202 */ /* 0x001fe20000000f00 */
[----:B------:R-:W-:Y:S06]  /*5760*/  BRA `(.L_x_7495) ;  /* 0x0000000000a87947 */ /* 0x000fec0003800000 */
.L_x_7507:
        /* <DEDUP_REMOVED lines=11> */
[----:B------:R-:W-:-:S05]  /*5820*/  @P0 SHF.L.U32 R0, R4, 0x17, RZ ;  /* 0x0000001704000819 */ /* 0x000fca00000006ff */
[----:B------:R-:W-:Y:S01]  /*5830*/  @P0 FMUL.FTZ R2, R0, 1 ;  /* 0x3f80000000020820 */ /* 0x000fe20000410000 */
[----:B------:R-:W-:-:S05]  /*5840*/  @!P0 IMAD.MOV.U32 R0, RZ, RZ, 0x7ff80000 ;  /* 0x7ff80000ff008424 */ /* 0x000fca00078e00ff */
[----:B------:R-:W0:Y:S02]  /*5850*/  @P0 F2F.F64.F32 R2, R2 ;  /* 0x0000000200020310 */ /* 0x000e240000201800 */
[----:B0-----:R-:W-:Y:S01]  /*5860*/  @P0 MOV R0, R3 ;  /* 0x0000000300000202 */ /* 0x001fe20000000f00 */
[----:B------:R-:W-:Y:S06]  /*5870*/  BRA `(.L_x_7495) ;  /* 0x0000000000647947 */ /* 0x000fec0003800000 */
.L_x_7494:
        /* <DEDUP_REMOVED lines=16> */
.L_x_7516:
[----:B------:R-:W-:Y:S01]  /*5980*/  MOV R0, RZ ;  /* 0x000000ff00007202 */ /* 0x000fe20000000f00 */
[----:B------:R-:W-:Y:S06]  /*5990*/  BRA `(.L_x_7495) ;  /* 0x00000000001c7947 */ /* 0x000fec0003800000 */
.L_x_7515:
[----:B------:R-:W2:Y:S02]  /*59a0*/  LDG.E.64 R2, desc[UR36][R4.64] ;  /* 0x0000002404027981 */ /* 0x000ea4000c1e1b00 */
[----:B--2---:R-:W0:Y:S02]  /*59b0*/  I2F.F64.U64 R2, R2 ;  /* 0x0000000200027312 */ /* 0x004e240000301800 */
[----:B0-----:R-:W-:Y:S01]  /*59c0*/  IMAD.MOV.U32 R0, RZ, RZ, R3 ;  /* 0x000000ffff007224 */ /* 0x001fe200078e0003 */
[----:B------:R-:W-:Y:S06]  /*59d0*/  BRA `(.L_x_7495) ;  /* 0x00000000000c7947 */ /* 0x000fec0003800000 */
.L_x_7514:
[----:B------:R-:W2:Y:S02]  /*59e0*/  LDG.E R2, desc[UR36][R4.64] ;  /* 0x0000002404027981 */ /* 0x000ea4000c1e1900 */
[----:B--2---:R-:W0:Y:S02]  /*59f0*/  I2F.F64.U32 R2, R2 ;  /* 0x0000000200027312 */ /* 0x004e240000201800 */
[----:B0-----:R-:W-:-:S07]  /*5a00*/  MOV R0, R3 ;  /* 0x0000000300007202 */ /* 0x001fce0000000f00 */
.L_x_7495:
[----:B------:R-:W-:Y:S05]  /*5a10*/  BSYNC.RECONVERGENT B6 ;  /* 0x0000000000067941 */ /* 0x000fea0003800200 */
.L_x_7489:
[----:B01----:R-:W0:Y:S01]  /*5a20*/  LDC.64 R4, c[0x0][0x598] ;  /* 0x00016600ff047b82 */ /* 0x003e220000000a00 */
[----:B------:R-:W1:Y:S01]  /*5a30*/  LDCU.64 UR6, c[0x0][0x580] ;  /* 0x0000b000ff0677ac */ /* 0x000e620008000a00 */
[----:B------:R-:W-:-:S04]  /*5a40*/  UPRMT UR4, UR41, 0x9910, URZ ;  /* 0x0000991029047896 */ /* 0x000fc800080000ff */
[----:B------:R-:W-:Y:S01]  /*5a50*/  UISETP.GT.AND UP0, UPT, UR4, 0x9, UPT ;  /* 0x000000090400788c */ /* 0x000fe2000bf04270 */
[----:B-1----:R-:W-:Y:S02]  /*5a60*/  IADD3 R2, P0, PT, R16, UR6, RZ ;  /* 0x0000000610027c10 */ /* 0x002fe4000ff1e0ff */
[----:B0----5:R-:W-:-:S03]  /*5a70*/  LOP3.LUT R5, R5, 0x80000000, R0, 0xb8, !PT ;  /* 0x8000000005057812 */ /* 0x021fc600078eb800 */
        /* <DEDUP_REMOVED lines=13> */
.L_x_7520:
[----:B------:R-:W0:Y:S02]  /*5b50*/  F2I.S64.F64.TRUNC R4, R4 ;  /* 0x0000000400047311 */ /* 0x000e24000030d900 */
[----:B0-----:R-:W-:-:S05]  /*5b60*/  MOV R7, R4 ;  /* 0x0000000400077202 */ /* 0x001fca0000000f00 */
[----:B------:R3:W-:Y:S01]  /*5b70*/  STG.E.U8 desc[UR36][R2.64], R7 ;  /* 0x0000000702007986 */ /* 0x0007e2000c101124 */
[----:B------:R-:W-:Y:S05]  /*5b80*/  BRA `(.L_x_7522) ;  /* 0x0000001000807947 */ /* 0x000fea0003800000 */
.L_x_7519:
        /* <DEDUP_REMOVED lines=9> */
.L_x_7524:
[----:B------:R-:W0:Y:S02]  /*5c20*/  F2I.F64.TRUNC R5, R4 ;  /* 0x0000000400057311 */ /* 0x000e24000030d100 */
[----:B0-----:R2:W-:Y:S01]  /*5c30*/  STG.E desc[UR36][R2.64], R5 ;  /* 0x0000000502007986 */ /* 0x0015e2000c101924 */
[----:B------:R-:W-:Y:S05]  /*5c40*/  BRA `(.L_x_7522) ;  /* 0x0000001000507947 */ /* 0x000fea0003800000 */
.L_x_7523:
[----:B------:R-:W0:Y:S02]  /*5c50*/  F2I.F64.TRUNC R5, R4 ;  /* 0x0000000400057311 */ /* 0x000e24000030d100 */
[----:B0-----:R0:W-:Y:S01]  /*5c60*/  STG.E.U16 desc[UR36][R2.64], R5 ;  /* 0x0000000502007986 */ /* 0x0011e2000c101524 */
[----:B------:R-:W-:Y:S05]  /*5c70*/  BRA `(.L_x_7522) ;  /* 0x0000001000447947 */ /* 0x000fea0003800000 */
.L_x_7518:
        /* <DEDUP_REMOVED lines=17> */
.L_x_7526:
        /* <DEDUP_REMOVED lines=12> */
.L_x_7525:
        /* <DEDUP_REMOVED lines=18> */
.L_x_7528:
        /* <DEDUP_REMOVED lines=13> */
.L_x_7527:
[----:B------:R0:W-:Y:S01]  /*6040*/  STG.E.64 desc[UR36][R2.64], R4 ;  /* 0x0000000402007986 */ /* 0x0001e2000c101b24 */
[----:B------:R-:W-:Y:S05]  /*6050*/  BRA `(.L_x_7522) ;  /* 0x0000000c004c7947 */ /* 0x000fea0003800000 */
.L_x_7517:
        /* <DEDUP_REMOVED lines=13> */
.L_x_7532:
        /* <DEDUP_REMOVED lines=26> */
.L_x_7535:
[----:B------:R-:W-:-:S04]  /*62d0*/  SHF.R.U32.HI R5, RZ, 0x18, R7 ;  /* 0x00000018ff057819 */ /* 0x000fc80000011607 */
[----:B------:R-:W-:-:S07]  /*62e0*/  LOP3.LUT R0, R0, 0x80, R5, 0xf8, !PT ;  /* 0x0000008000007812 */ /* 0x000fce00078ef805 */
.L_x_7534:
[----:B------:R-:W-:Y:S05]  /*62f0*/  BSYNC.RECONVERGENT B0 ;  /* 0x0000000000007941 */ /* 0x000fea0003800200 */
.L_x_7533:
[----:B------:R0:W-:Y:S01]  /*6300*/  STG.E.U8 desc[UR36][R2.64], R0 ;  /* 0x0000000002007986 */ /* 0x0001e2000c101124 */
[----:B------:R-:W-:Y:S05]  /*6310*/  BRA `(.L_x_7522) ;  /* 0x00000008009c7947 */ /* 0x000fea0003800000 */
.L_x_7531:
        /* <DEDUP_REMOVED lines=26> */
.L_x_7538:
[----:B------:R-:W-:-:S04]  /*64c0*/  SHF.R.U32.HI R5, RZ, 0x18, R7 ;  /* 0x00000018ff057819 */ /* 0x000fc80000011607 */
[----:B------:R-:W-:-:S07]  /*64d0*/  LOP3.LUT R0, R0, 0x80, R5, 0xf8, !PT ;  /* 0x0000008000007812 */ /* 0x000fce00078ef805 */
.L_x_7537:
[----:B------:R-:W-:Y:S05]  /*64e0*/  BSYNC.RECONVERGENT B0 ;  /* 0x0000000000007941 */ /* 0x000fea0003800200 */
.L_x_7536:
[----:B------:R0:W-:Y:S01]  /*64f0*/  STG.E.U8 desc[UR36][R2.64], R0 ;  /* 0x0000000002007986 */ /* 0x0001e2000c101124 */
[----:B------:R-:W-:Y:S05]  /*6500*/  BRA `(.L_x_7522) ;  /* 0x0000000800207947 */ /* 0x000fea0003800000 */
.L_x_7530:
        /* <DEDUP_REMOVED lines=30> */
.L_x_7540:
[----:B------:R-:W0:Y:S02]  /*66f0*/  F2I.U64.F64.TRUNC R4, R4 ;  /* 0x0000000400047311 */ /* 0x000e24000030d800 */
[----:B0-----:R0:W-:Y:S01]  /*6700*/  STG.E.64 desc[UR36][R2.64], R4 ;  /* 0x0000000402007986 */ /* 0x0011e2000c101b24 */
[----:B------:R-:W-:Y:S05]  /*6710*/  BRA `(.L_x_7522) ;  /* 0x00000004009c7947 */ /* 0x000fea0003800000 */
.L_x_7539:
[----:B------:R-:W0:Y:S02]  /*6720*/  F2I.U32.F64.TRUNC R5, R4 ;  /* 0x0000000400057311 */ /* 0x000e24000030d000 */
[----:B0-----:R0:W-:Y:S01]  /*6730*/  STG.E desc[UR36][R2.64], R5 ;  /* 0x0000000502007986 */ /* 0x0011e2000c101924 */
[----:B------:R-:W-:Y:S05]  /*6740*/  BRA `(.L_x_7522) ;  /* 0x0000000400907947 */ /* 0x000fea0003800000 */
.L_x_7529:
        /* <DEDUP_REMOVED lines=10> */
.L_x_7542:
[----:B------:R-:W-:-:S05]  /*67f0*/  CS2R R6, SRZ ;  /* 0x0000000000067805 */ /* 0x000fca000001ff00 */
[----:B------:R0:W-:Y:S01]  /*6800*/  STG.E.128 desc[UR36][R2.64], R4 ;  /* 0x0000000402007986 */ /* 0x0001e2000c101d24 */
[----:B------:R-:W-:Y:S05]  /*6810*/  BRA `(.L_x_7522) ;  /* 0x00000004005c7947 */ /* 0x000fea0003800000 */
.L_x_7541:
[----:B------:R-:W-:-:S09]  /*6820*/  UISETP.NE.AND UP0, UPT, UR4, 0xf, UPT ;  /* 0x0000000f0400788c */ /* 0x000fd2000bf05270 */
[----:B------:R-:W-:Y:S05]  /*6830*/  BRA.U !UP0, `(.L_x_7543) ;  /* 0x0000000508287547 */ /* 0x000fea000b800000 */
[----:B------:R-:W-:-:S09]  /*6840*/  UISETP.NE.AND UP0, UPT, UR4, 0x17, UPT ;  /* 0x000000170400788c */ /* 0x000fd2000bf05270 */
[----:B------:R-:W-:Y:S05]  /*6850*/  BRA.U !UP0, `(.L_x_7544) ;  /* 0x0000000108b07547 */ /* 0x000fea000b800000 */
[----:B------:R-:W-:-:S09]  /*6860*/  UISETP.NE.AND UP0, UPT, UR4, 0x18, UPT ;  /* 0x000000180400788c */ /* 0x000fd2000bf05270 */
[----:B------:R-:W-:Y:S05]  /*6870*/  BRA.U !UP0, `(.L_x_7545) ;  /* 0x0000000108447547 */ /* 0x000fea000b800000 */
.L_x_7521:
        /* <DEDUP_REMOVED lines=16> */
.L_x_7546:
[----:B------:R-:W-:Y:S05]  /*6980*/  BRA `(.L_x_7522) ;  /* 0x0000000400007947 */ /* 0x000fea0003800000 */
.L_x_7545:
        /* <DEDUP_REMOVED lines=21> */
.L_x_7548:
[----:B------:R-:W-:Y:S05]  /*6ae0*/  BSYNC.RECONVERGENT B0 ;  /* 0x0000000000007941 */ /* 0x000fea0003800200 */
.L_x_7547:
[----:B------:R-:W-:-:S05]  /*6af0*/  LOP3.LUT R7, R0, 0x80, R7, 0xf8, !PT ;  /* 0x0000008000077812 */ /* 0x000fca00078ef807 */
[----:B------:R0:W-:Y:S01]  /*6b00*/  STG.E.U8 desc[UR36][R2.64], R7 ;  /* 0x0000000702007986 */ /* 0x0001e2000c101124 */
[----:B------:R-:W-:Y:S05]  /*6b10*/  BRA `(.L_x_7522) ;  /* 0x00000000009c7947 */ /* 0x000fea0003800000 */
.L_x_7544:
        /* <DEDUP_REMOVED lines=20> */
.L_x_7550:
[----:B------:R-:W-:Y:S02]  /*6c60*/  ISETP.GT.U32.AND P0, PT, R6, 0x7f800000, PT ;  /* 0x7f8000000600780c */ /* 0x000fe40003f04070 */
[----:B------:R-:W-:-:S04]  /*6c70*/  MOV R0, 0x7f ;  /* 0x0000007f00007802 */ /* 0x000fc80000000f00 */
[----:B------:R-:W-:-:S07]  /*6c80*/  SEL R0, R0, 0x7c, P0 ;  /* 0x0000007c00007807 */ /* 0x000fce0000000000 */
.L_x_7551:
[----:B------:R-:W-:Y:S05]  /*6c90*/  BSYNC.RECONVERGENT B0 ;  /* 0x0000000000007941 */ /* 0x000fea0003800200 */
.L_x_7549:
[----:B------:R-:W-:-:S04]  /*6ca0*/  SHF.R.U32.HI R5, RZ, 0x18, R7 ;  /* 0x00000018ff057819 */ /* 0x000fc80000011607 */
[----:B------:R-:W-:-:S05]  /*6cb0*/  LOP3.LUT R5, R0, 0x80, R5, 0xf8, !PT ;  /* 0x0000008000057812 */ /* 0x000fca00078ef805 */
[----:B------:R0:W-:Y:S01]  /*6cc0*/  STG.E.U8 desc[UR36][R2.64], R5 ;  /* 0x0000000502007986 */ /* 0x0001e2000c101124 */
[----:B------:R-:W-:Y:S05]  /*6cd0*/  BRA `(.L_x_7522) ;  /* 0x00000000002c7947 */ /* 0x000fea0003800000 */
.L_x_7543:
        /* <DEDUP_REMOVED lines=11> */
.L_x_7522:
[----:B------:R-:W-:-:S07]  /*6d90*/  VIADD R17, R17, 0x80 ;  /* 0x0000008011117836 */ /* 0x000fce0000000000 */
.L_x_7487:
[----:B------:R-:W-:Y:S05]  /*6da0*/  BSYNC.RECONVERGENT B7 ;  /* 0x0000000000077941 */ /* 0x000fea0003800200 */
.L_x_7486:
        /* <DEDUP_REMOVED lines=307> */
.L_x_7554:
[----:B------:R-:W1:Y:S01]  /*80e0*/  LDCU.64 UR6, c[0x0][0x588] ;  /* 0x0000b100ff0677ac */ /* 0x000e620008000a00 */
[----:B------:R-:W-:Y:S01]  /*80f0*/  BSSY.RECONVERGENT B6, `(.L_x_7555) ;  /* 0x00000f9000067945 */ /* 0x000fe20003800200 */
[----:B------:R-:W-:-:S04]  /*8100*/  UPRMT UR4, UR42, 0x9910, URZ ;  /* 0x000099102a047896 */ /* 0x000fc800080000ff */
[----:B------:R-:W-:Y:S01]  /*8110*/  UISETP.GT.AND UP0, UPT, UR4, 0x9, UPT ;  /* 0x000000090400788c */ /* 0x000fe2000bf04270 */
[----:B-1----:R-:W-:-:S04]  /*8120*/  IADD3 R4, P0, PT, R0, UR6, RZ ;  /* 0x0000000600047c10 */ /* 0x002fc8000ff1e0ff */
[----:B--2---:R-:W-:-:S04]  /*8130*/  IADD3.X R5, PT, PT, RZ, UR7, RZ, P0, !PT ;  /* 0x00000007ff057c10 */ /* 0x004fc800087fe4ff */
        /* <DEDUP_REMOVED lines=11> */
[----:B0-----:R-:W-:Y:S01]  /*81f0*/  IMAD.MOV.U32 R0, RZ, RZ, R3 ;  /* 0x000000ffff007224 */ /* 0x001fe200078e0003 */
[----:B------:R-:W-:Y:S06]  /*8200*/  BRA `(.L_x_7561) ;  /* 0x0000000c009c7947 */ /* 0x000fec0003800000 */
.L_x_7559:
[----:B------:R-:W2:Y:S02]  /*8210*/  LDG.E.U8 R2, desc[UR36][R4.64] ;  /* 0x0000002404027981 */ /* 0x000ea4000c1e1100 */
[----:B--2---:R-:W0:Y:S02]  /*8220*/  I2F.F64.U16 R2, R2 ;  /* 0x0000000200027312 */ /* 0x004e240000101800 */
[----:B0-----:R-:W-:Y:S01]  /*8230*/  MOV R0, R3 ;  /* 0x0000000300007202 */ /* 0x001fe20000000f00 */
[----:B------:R-:W-:Y:S06]  /*8240*/  BRA `(.L_x_7561) ;  /* 0x0000000c008c7947 */ /* 0x000fec0003800000 */
.L_x_7558:
        /* <DEDUP_REMOVED lines=10> */
.L_x_7563:
[----:B------:R-:W2:Y:S02]  /*82f0*/  LDG.E R2, desc[UR36][R4.64] ;  /* 0x0000002404027981 */ /* 0x000ea4000c1e1900 */
[----:B--2---:R-:W0:Y:S02]  /*8300*/  I2F.F64 R2, R2 ;  /* 0x0000000200027312 */ /* 0x004e240000201c00 */
[----:B0-----:R-:W-:Y:S01]  /*8310*/  MOV R0, R3 ;  /* 0x0000000300007202 */ /* 0x001fe20000000f00 */
[----:B------:R-:W-:Y:S06]  /*8320*/  BRA `(.L_x_7561) ;  /* 0x0000000c00547947 */ /* 0x000fec0003800000 */
.L_x_7562:
[----:B------:R-:W2:Y:S02]  /*8330*/  LDG.E.U16 R2, desc[UR36][R4.64] ;  /* 0x0000002404027981 */ /* 0x000ea4000c1e1500 */
[----:B--2---:R-:W0:Y:S02]  /*8340*/  I2F.F64.S16 R2, R2 ;  /* 0x0000000200027312 */ /* 0x004e240000101c00 */
[----:B0-----:R-:W-:Y:S01]  /*8350*/  IMAD.MOV.U32 R0, RZ, RZ, R3 ;  /* 0x000000ffff007224 */ /* 0x001fe200078e0003 */
[----:B------:R-:W-:Y:S06]  /*8360*/  BRA `(.L_x_7561) ;  /* 0x0000000c00447947 */ /* 0x000fec0003800000 */
.L_x_7557:
        /* <DEDUP_REMOVED lines=9> */
[----:B0-----:R-:W-:Y:S01]  /*8400*/  MOV R0, R3 ;  /* 0x0000000300007202 */ /* 0x001fe20000000f00 */
[----:B------:R-:W-:Y:S06]  /*8410*/  BRA `(.L_x_7561) ;  /* 0x0000000c00187947 */ /* 0x000fec0003800000 */
.L_x_7565:
[----:B------:R-:W2:Y:S02]  /*8420*/  LDG.E.U16 R0, desc[UR36][R4.64] ;  /* 0x0000002404007981 */ /* 0x000ea4000c1e1500 */
[----:B--2---:R-:W-:-:S05]  /*8430*/  HADD2.F32 R0, -RZ, R0.H0_H0 ;  /* 0x20000000ff007230 */ /* 0x004fca0000004100 */
[----:B------:R-:W-:-:S06]  /*8440*/  FMUL.FTZ R2, R0, 1 ;  /* 0x3f80000000027820 */ /* 0x000fcc0000410000 */
[----:B------:R-:W0:Y:S02]  /*8450*/  F2F.F64.F32 R2, R2 ;  /* 0x0000000200027310 */ /* 0x000e240000201800 */
[----:B0-----:R-:W-:Y:S01]  /*8460*/  IMAD.MOV.U32 R0, RZ, RZ, R3 ;  /* 0x000000ffff007224 */ /* 0x001fe200078e0003 */
[----:B------:R-:W-:Y:S06]  /*8470*/  BRA `(.L_x_7561) ;  /* 0x0000000c00007947 */ /* 0x000fec0003800000 */
.L_x_7564:
        /* <DEDUP_REMOVED lines=11> */
.L_x_7567:
[----:B------:R-:W2:Y:S02]  /*8530*/  LDG.E.U16 R4, desc[UR36][R4.64] ;  /* 0x0000002404047981 */ /* 0x000ea4000c1e1500 */
[----:B--2---:R-:W-:-:S05]  /*8540*/  HADD2.F32 R0, -RZ, R4.H0_H0 ;  /* 0x20000004ff007230 */ /* 0x004fca0000004100 */
[----:B------:R-:W-:-:S06]  /*8550*/  FMUL.FTZ R2, R0, 1 ;  /* 0x3f80000000027820 */ /* 0x000fcc0000410000 */
[----:B------:R-:W0:Y:S02]  /*8560*/  F2F.F64.F32 R2, R2 ;  /* 0x0000000200027310 */ /* 0x000e240000201800 */
[----:B0-----:R-:W-:Y:S01]  /*8570*/  IMAD.MOV.U32 R0, RZ, RZ, R3 ;  /* 0x000000ffff007224 */ /* 0x001fe200078e0003 */
[----:B------:R-:W-:Y:S06]  /*8580*/  BRA `(.L_x_7561) ;  /* 0x0000000800bc7947 */ /* 0x000fec0003800000 */
.L_x_7566:
[----:B------:R0:W5:Y:S01]  /*8590*/  LDG.E R0, desc[UR36][R4.64+0x4] ;  /* 0x0000042404007981 */ /* 0x000162000c1e1900 */
[----:B------:R-:W-:Y:S05]  /*85a0*/  BRA `(.L_x_7561) ;  /* 0x0000000800b47947 */ /* 0x000fea0003800000 */
.L_x_7556:
        /* <DEDUP_REMOVED lines=12> */
.L_x_7570:
[----:B------:R1:W5:Y:S01]  /*8670*/  LDG.E R0, desc[UR36][R4.64+0x4] ;  /* 0x0000042404007981 */ /* 0x000362000c1e1900 */
[----:B------:R-:W-:Y:S05]  /*8680*/  BRA `(.L_x_7561) ;  /* 0x00000008007c7947 */ /* 0x000fea0003800000 */
.L_x_7569:
        /* <DEDUP_REMOVED lines=28> */
.L_x_7572:
        /* <DEDUP_REMOVED lines=13> */
[----:B0-----:R-:W-:Y:S01]  /*8920*/  MOV R0, R3 ;  /* 0x0000000300007202 */ /* 0x001fe20000000f00 */
[----:B------:R-:W-:Y:S06]  /*8930*/  BRA `(.L_x_7561) ;  /* 0x0000000400d07947 */ /* 0x000fec0003800000 */
.L_x_7571:
[----:B------:R-:W2:Y:S02]  /*8940*/  LDG.E.U16 R0, desc[UR36][R4.64] ;  /* 0x0000002404007981 */ /* 0x000ea4000c1e1500 */
[----:B--2---:R-:W-:-:S04]  /*8950*/  IMAD.U32 R0, R0, 0x10000, RZ ;  /* 0x0001000000007824 */ /* 0x004fc800078e00ff */
[----:B------:R-:W-:-:S06]  /*8960*/  FMUL.FTZ R2, R0, 1 ;  /* 0x3f80000000027820 */ /* 0x000fcc0000410000 */
[----:B------:R-:W0:Y:S02]  /*8970*/  F2F.F64.F32 R2, R2 ;  /* 0x0000000200027310 */ /* 0x000e240000201800 */
[----:B0-----:R-:W-:Y:S01]  /*8980*/  MOV R0, R3 ;  /* 0x0000000300007202 */ /* 0x001fe20000000f00 */
[----:B------:R-:W-:Y:S06]  /*8990*/  BRA `(.L_x_7561) ;  /* 0x0000000400b87947 */ /* 0x000fec0003800000 */
.L_x_7568:
        /* <DEDUP_REMOVED lines=12> */
.L_x_7575:
        /* <DEDUP_REMOVED lines=20> */
.L_x_7577:
[----:B------:R-:W-:Y:S05]  /*8ba0*/  BSYNC.RECONVERGENT B0 ;  /* 0x0000000000007941 */ /* 0x000fea0003800200 */
.L_x_7576:
[----:B------:R-:W-:Y:S02]  /*8bb0*/  SHF.L.U32 R0, R0, 0x14, RZ ;  /* 0x0000001400007819 */ /* 0x000fe400000006ff */
[----:B------:R-:W-:-:S04]  /*8bc0*/  LEA R2, R2, 0x3b800000, 0x17 ;  /* 0x3b80000002027811 */ /* 0x000fc800078eb8ff */
[----:B------:R-:W-:-:S05]  /*8bd0*/  LOP3.LUT R0, R2, R0, R7, 0xfe, !PT ;  /* 0x0000000002007212 */ /* 0x000fca00078efe07 */
[----:B------:R-:W-:-:S06]  /*8be0*/  FMUL.FTZ R2, R0, 1 ;  /* 0x3f80000000027820 */ /* 0x000fcc0000410000 */
[----:B------:R-:W0:Y:S02]  /*8bf0*/  F2F.F64.F32 R2, R2 ;  /* 0x0000000200027310 */ /* 0x000e240000201800 */
[----:B0-----:R-:W-:Y:S01]  /*8c00*/  IMAD.MOV.U32 R0, RZ, RZ, R3 ;  /* 0x000000ffff007224 */ /* 0x001fe200078e0003 */
[----:B------:R-:W-:Y:S06]  /*8c10*/  BRA `(.L_x_7561) ;  /* 0x0000000400187947 */ /* 0x000fec0003800000 */
.L_x_7574:
        /* <DEDUP_REMOVED lines=20> */
.L_x_7579:
[----:B------:R-:W-:Y:S05]  /*8d60*/  BSYNC.RECONVERGENT B0 ;  /* 0x0000000000007941 */ /* 0x000fea0003800200 */
.L_x_7578:
[----:B------:R-:W-:Y:S02]  /*8d70*/  SHF.L.U32 R0, R0, 0x15, RZ ;  /* 0x0000001500007819 */ /* 0x000fe400000006ff */
[----:B------:R-:W-:-:S04]  /*8d80*/  LEA R2, R2, 0x37800000, 0x17 ;  /* 0x3780000002027811 */ /* 0x000fc800078eb8ff */
[----:B------:R-:W-:-:S05]  /*8d90*/  LOP3.LUT R0, R2, R0, R7, 0xfe, !PT ;  /* 0x0000000002007212 */ /* 0x000fca00078efe07 */
[----:B------:R-:W-:-:S06]  /*8da0*/  FMUL.FTZ R2, R0, 1 ;  /* 0x3f80000000027820 */ /* 0x000fcc0000410000 */
[----:B------:R-:W0:Y:S02]  /*8db0*/  F2F.F64.F32 R2, R2 ;  /* 0x0000000200027310 */ /* 0x000e240000201800 */
[----:B0-----:R-:W-:Y:S01]  /*8dc0*/  IMAD.MOV.U32 R0, RZ, RZ, R3 ;  /* 0x000000ffff007224 */ /* 0x001fe200078e0003 */
[----:B------:R-:W-:Y:S06]  /*8dd0*/  BRA `(.L_x_7561) ;  /* 0x0000000000a87947 */ /* 0x000fec0003800000 */
.L_x_7573:
[----:B------:R-:W-:-:S09]  /*8de0*/  UISETP.NE.AND UP0, UPT, UR4, 0x1c, UPT ;  /* 0x0000001c0400788c */ /* 0x000fd2000bf05270 */
[----:B------:R-:W-:Y:S05]  /*8df0*/  BRA.U !UP0, `(.L_x_7580) ;  /* 0x0000000108947547 */ /* 0x000fea000b800000 */
[----:B------:R-:W-:-:S09]  /*8e00*/  UISETP.NE.AND UP0, UPT, UR4, 0x1d, UPT ;  /* 0x0000001d0400788c */ /* 0x000fd2000bf05270 */
[----:B------:R-:W-:Y:S05]  /*8e10*/  BRA.U !UP0, `(.L_x_7581) ;  /* 0x00000001087c7547 */ /* 0x000fea000b800000 */
[----:B------:R-:W-:-:S09]  /*8e20*/  UISETP.NE.AND UP0, UPT, UR4, 0x2c, UPT ;  /* 0x0000002c0400788c */ /* 0x000fd2000bf05270 */
[----:B------:R-:W-:Y:S05]  /*8e30*/  BRA.U UP0, `(.L_x_7560) ;  /* 0x00000001002c7547 */ /* 0x000fea000b800000 */
        /* <DEDUP_REMOVED lines=11> */
.L_x_7560:
        /* <DEDUP_REMOVED lines=16> */
.L_x_7582:
[----:B------:R-:W-:Y:S01]  /*8ff0*/  IMAD.MOV.U32 R0, RZ, RZ, RZ ;  /* 0x000000ffff007224 */ /* 0x000fe200078e00ff */
[----:B------:R-:W-:Y:S06]  /*9000*/  BRA `(.L_x_7561) ;  /* 0x00000000001c7947 */ /* 0x000fec0003800000 */
.L_x_7581:
[----:B------:R-:W2:Y:S02]  /*9010*/  LDG.E.64 R2, desc[UR36][R4.64] ;  /* 0x0000002404027981 */ /* 0x000ea4000c1e1b00 */
[----:B--2---:R-:W0:Y:S02]  /*9020*/  I2F.F64.U64 R2, R2 ;  /* 0x0000000200027312 */ /* 0x004e240000301800 */
[----:B0-----:R-:W-:Y:S01]  /*9030*/  MOV R0, R3 ;  /* 0x0000000300007202 */ /* 0x001fe20000000f00 */
[----:B------:R-:W-:Y:S06]  /*9040*/  BRA `(.L_x_7561) ;  /* 0x00000000000c7947 */ /* 0x000fec0003800000 */
.L_x_7580:
[----:B------:R-:W2:Y:S02]  /*9050*/  LDG.E R2, desc[UR36][R4.64] ;  /* 0x0000002404027981 */ /* 0x000ea4000c1e1900 */
[----:B--2---:R-:W0:Y:S02]  /*9060*/  I2F.F64.U32 R2, R2 ;  /* 0x0000000200027312 */ /* 0x004e240000201800 */
[----:B0-----:R-:W-:-:S07]  /*9070*/  IMAD.MOV.U32 R0, RZ, RZ, R3 ;  /* 0x000000ffff007224 */ /* 0x001fce00078e0003 */
.L_x_7561:
[----:B------:R-:W-:Y:S05]  /*9080*/  BSYNC.RECONVERGENT B6 ;  /* 0x0000000000067941 */ /* 0x000fea0003800200 */
.L_x_7555:
        /* <DEDUP_REMOVED lines=19> */
.L_x_7586:
[----:B------:R-:W0:Y:S02]  /*91c0*/  F2I.S64.F64.TRUNC R4, R4 ;  /* 0x0000000400047311 */ /* 0x000e24000030d900 */
[----:B0-----:R-:W-:-:S05]  /*91d0*/  IMAD.MOV.U32 R7, RZ, RZ, R4 ;  /* 0x000000ffff077224 */ /* 0x001fca00078e0004 */
[----:B------:R0:W-:Y:S01]  /*91e0*/  STG.E.U8 desc[UR36][R2.64], R7 ;  /* 0x0000000702007986 */ /* 0x0001e2000c101124 */
[----:B------:R-:W-:Y:S05]  /*91f0*/  BRA `(.L_x_7588) ;  /* 0x0000001000807947 */ /* 0x000fea0003800000 */
.L_x_7585:
        /* <DEDUP_REMOVED lines=9> */
.L_x_7590:
[----:B------:R-:W0:Y:S02]  /*9290*/  F2I.F64.TRUNC R5, R4 ;  /* 0x0000000400057311 */ /* 0x000e24000030d100 */
[----:B0-----:R0:W-:Y:S01]  /*92a0*/  STG.E desc[UR36][R2.64], R5 ;  /* 0x0000000502007986 */ /* 0x0011e2000c101924 */
[----:B------:R-:W-:Y:S05]  /*92b0*/  BRA `(.L_x_7588) ;  /* 0x0000001000507947 */ /* 0x000fea0003800000 */
.L_x_7589:
[----:B------:R-:W0:Y:S02]  /*92c0*/  F2I.F64.TRUNC R5, R4 ;  /* 0x0000000400057311 */ /* 0x000e24000030d100 */
[----:B0-----:R0:W-:Y:S01]  /*92d0*/  STG.E.U16 desc[UR36][R2.64], R5 ;  /* 0x0000000502007986 */ /* 0x0011e2000c101524 */
[----:B------:R-:W-:Y:S05]  /*92e0*/  BRA `(.L_x_7588) ;  /* 0x0000001000447947 */ /* 0x000fea0003800000 */
.L_x_7584:
        /* <DEDUP_REMOVED lines=17> */
.L_x_7592:
        /* <DEDUP_REMOVED lines=12> */
.L_x_7591:
        /* <DEDUP_REMOVED lines=18> */
.L_x_7594:
        /* <DEDUP_REMOVED lines=13> */
.L_x_7593:
[----:B------:R0:W-:Y:S01]  /*96b0*/  STG.E.64 desc[UR36][R2.64], R4 ;  /* 0x0000000402007986 */ /* 0x0001e2000c101b24 */
[----:B------:R-:W-:Y:S05]  /*96c0*/  BRA `(.L_x_7588) ;  /* 0x0000000c004c7947 */ /* 0x000fea0003800000 */
.L_x_7583:
        /* <DEDUP_REMOVED lines=13> */
.L_x_7598:
        /* <DEDUP_REMOVED lines=26> */
.L_x_7601:
[----:B------:R-:W-:-:S04]  /*9940*/  SHF.R.U32.HI R5, RZ, 0x18, R7 ;  /* 0x00000018ff057819 */ /* 0x000fc80000011607 */
[----:B------:R-:W-:-:S07]  /*9950*/  LOP3.LUT R0, R0, 0x80, R5, 0xf8, !PT ;  /* 0x0000008000007812 */ /* 0x000fce00078ef805 */
.L_x_7600:
[----:B------:R-:W-:Y:S05]  /*9960*/  BSYNC.RECONVERGENT B0 ;  /* 0x0000000000007941 */ /* 0x000fea0003800200 */
.L_x_7599:
[----:B------:R3:W-:Y:S01]  /*9970*/  STG.E.U8 desc[UR36][R2.64], R0 ;  /* 0x0000000002007986 */ /* 0x0007e2000c101124 */
[----:B------:R-:W-:Y:S05]  /*9980*/  BRA `(.L_x_7588) ;  /* 0x00000008009c7947 */ /* 0x000fea0003800000 */
.L_x_7597:
        /* <DEDUP_REMOVED lines=26> */
.L_x_7604:
[----:B------:R-:W-:-:S04]  /*9b30*/  SHF.R.U32.HI R5, RZ, 0x18, R7 ;  /* 0x00000018ff057819 */ /* 0x000fc80000011607 */
[----:B------:R-:W-:-:S07]  /*9b40*/  LOP3.LUT R0, R0, 0x80, R5, 0xf8, !PT ;  /* 0x0000008000007812 */ /* 0x000fce00078ef805 */
.L_x_7603:
[----:B------:R-:W-:Y:S05]  /*9b50*/  BSYNC.RECONVERGENT B0 ;  /* 0x0000000000007941 */ /* 0x000fea0003800200 */
.L_x_7602:
[----:B------:R0:W-:Y:S01]  /*9b60*/  STG.E.U8 desc[UR36][R2.64], R0 ;  /* 0x0000000002007986 */ /* 0x0001e2000c101124 */
[----:B------:R-:W-:Y:S05]  /*9b70*/  BRA `(.L_x_7588) ;  /* 0x0000000800207947 */ /* 0x000fea0003800000 */
.L_x_7596:
        /* <DEDUP_REMOVED lines=30> */
.L_x_7606:
[----:B------:R-:W0:Y:S02]  /*9d60*/  F2I.U64.F64.TRUNC R4, R4 ;  /* 0x0000000400047311 */ /* 0x000e24000030d800 */
[----:B0-----:R1:W-:Y:S01]  /*9d70*/  STG.E.64 desc[UR36][R2.64], R4 ;  /* 0x0000000402007986 */ /* 0x0013e2000c101b24 */
[----:B------:R-:W-:Y:S05]  /*9d80*/  BRA `(.L_x_7588) ;  /* 0x00000004009c7947 */ /* 0x000fea0003800000 */
.L_x_7605:
[----:B------:R-:W0:Y:S02]  /*9d90*/  F2I.U32.F64.TRUNC R5, R4 ;  /* 0x0000000400057311 */ /* 0x000e24000030d000 */
[----:B0-----:R0:W-:Y:S01]  /*9da0*/  STG.E desc[UR36][R2.64], R5 ;  /* 0x0000000502007986 */ /* 0x0011e2000c101924 */
[----:B------:R-:W-:Y:S05]  /*9db0*/  BRA `(.L_x_7588) ;  /* 0x0000000400907947 */ /* 0x000fea0003800000 */
.L_x_7595:
        /* <DEDUP_REMOVED lines=10> */
.L_x_7608:
[----:B------:R-:W-:-:S05]  /*9e60*/  CS2R R6, SRZ ;  /* 0x0000000000067805 */ /* 0x000fca000001ff00 */
[----:B------:R0:W-:Y:S01]  /*9e70*/  STG.E.128 desc[UR36][R2.64], R4 ;  /* 0x0000000402007986 */ /* 0x0001e2000c101d24 */
[----:B------:R-:W-:Y:S05]  /*9e80*/  BRA `(.L_x_7588) ;  /* 0x00000004005c7947 */ /* 0x000fea0003800000 */
.L_x_7607:
[----:B------:R-:W-:-:S09]  /*9e90*/  UISETP.NE.AND UP0, UPT, UR4, 0xf, UPT ;  /* 0x0000000f0400788c */ /* 0x000fd2000bf05270 */
[----:B------:R-:W-:Y:S05]  /*9ea0*/  BRA.U !UP0, `(.L_x_7609) ;  /* 0x0000000508287547 */ /* 0x000fea000b800000 */
[----:B------:R-:W-:-:S09]  /*9eb0*/  UISETP.NE.AND UP0, UPT, UR4, 0x17, UPT ;  /* 0x000000170400788c */ /* 0x000fd2000bf05270 */
[----:B------:R-:W-:Y:S05]  /*9ec0*/  BRA.U !UP0, `(.L_x_7610) ;  /* 0x0000000108b07547 */ /* 0x000fea000b800000 */
[----:B------:R-:W-:-:S09]  /*9ed0*/  UISETP.NE.AND UP0, UPT, UR4, 0x18, UPT ;  /* 0x000000180400788c */ /* 0x000fd2000bf05270 */
[----:B------:R-:W-:Y:S05]  /*9ee0*/  BRA.U !UP0, `(.L_x_7611) ;  /* 0x0000000108447547 */ /* 0x000fea000b800000 */
.L_x_7587:
        /* <DEDUP_REMOVED lines=16> */
.L_x_7612:
[----:B------:R-:W-:Y:S05]  /*9ff0*/  BRA `(.L_x_7588) ;  /* 0x0000000400007947 */ /* 0x000fea0003800000 */
.L_x_7611:
        /* <DEDUP_REMOVED lines=21> */
.L_x_7614:
[----:B------:R-:W-:Y:S05]  /*a150*/  BSYNC.RECONVERGENT B0 ;  /* 0x0000000000007941 */ /* 0x000fea0003800200 */
.L_x_7613:
[----:B------:R-:W-:-:S05]  /*a160*/  LOP3.LUT R7, R0, 0x80, R7, 0xf8, !PT ;  /* 0x0000008000077812 */ /* 0x000fca00078ef807 */
[----:B------:R0:W-:Y:S01]  /*a170*/  STG.E.U8 desc[UR36][R2.64], R7 ;  /* 0x0000000702007986 */ /* 0x0001e2000c101124 */
[----:B------:R-:W-:Y:S05]  /*a180*/  BRA `(.L_x_7588) ;  /* 0x00000000009c7947 */ /* 0x000fea0003800000 */
.L_x_7610:
        /* <DEDUP_REMOVED lines=20> */
.L_x_7616:
[----:B------:R-:W-:Y:S01]  /*a2d0*/  IMAD.MOV.U32 R0, RZ, RZ, 0x7f ;  /* 0x0000007fff007424 */ /* 0x000fe200078e00ff */
[----:B------:R-:W-:-:S04]  /*a2e0*/  ISETP.GT.U32.AND P0, PT, R6, 0x7f800000, PT ;  /* 0x7f8000000600780c */ /* 0x000fc80003f04070 */
[----:B------:R-:W-:-:S09]  /*a2f0*/  SEL R0, R0, 0x7c, P0 ;  /* 0x0000007c00007807 */ /* 0x000fd20000000000 */
.L_x_7617:
[----:B------:R-:W-:Y:S05]  /*a300*/  BSYNC.RECONVERGENT B0 ;  /* 0x0000000000007941 */ /* 0x000fea0003800200 */
.L_x_7615:
[----:B------:R-:W-:-:S04]  /*a310*/  SHF.R.U32.HI R5, RZ, 0x18, R7 ;  /* 0x00000018ff057819 */ /* 0x000fc80000011607 */
[----:B------:R-:W-:-:S05]  /*a320*/  LOP3.LUT R5, R0, 0x80, R5, 0xf8, !PT ;  /* 0x0000008000057812 */ /* 0x000fca00078ef805 */
[----:B------:R0:W-:Y:S01]  /*a330*/  STG.E.U8 desc[UR36][R2.64], R5 ;  /* 0x0000000502007986 */ /* 0x0001e2000c101124 */
[----:B------:R-:W-:Y:S05]  /*a340*/  BRA `(.L_x_7588) ;  /* 0x00000000002c7947 */ /* 0x000fea0003800000 */
.L_x_7609:
        /* <DEDUP_REMOVED lines=11> */
.L_x_7588:
[----:B------:R-:W-:-:S07]  /*a400*/  IADD3 R17, PT, PT, R17, 0x80, RZ ;  /* 0x0000008011117810 */ /* 0x000fce0007ffe0ff */
.L_x_7553:
[----:B------:R-:W-:Y:S05]  /*a410*/  BSYNC.RECONVERGENT B7 ;  /* 0x0000000000077941 */ /* 0x000fea0003800200 */
.L_x_7552:
        /* <DEDUP_REMOVED lines=306> */
.L_x_7618:
[----:B------:R-:W0:Y:S01]  /*b740*/  LDCU.128 UR8, c[0x0][0x580] ;  /* 0x0000b000ff0877ac */ /* 0x000e220008000c00 */
[----:B------:R-:W-:Y:S01]  /*b750*/  BSSY.RECONVERGENT B6, `(.L_x_7619) ;  /* 0x00000fb000067945 */ /* 0x000fe20003800200 */
[----:B------:R-:W-:-:S04]  /*b760*/  UPRMT UR4, UR42, 0x9910, URZ ;  /* 0x000099102a047896 */ /* 0x000fc800080000ff */
[----:B------:R-:W-:Y:S01]  /*b770*/  UISETP.GT.AND UP0, UPT, UR4, 0x9, UPT ;  /* 0x000000090400788c */ /* 0x000fe2000bf04270 */
[----:B0-----:R-:W-:Y:S02]  /*b780*/  IADD3 R16, P0, PT, R16, UR8, RZ ;  /* 0x0000000810107c10 */ /* 0x001fe4000ff1e0ff */
[----:B-1----:R-:W-:-:S03]  /*b790*/  IADD3 R4, P1, PT, R0, UR10, RZ ;  /* 0x0000000a00047c10 */ /* 0x002fc6000ff3e0ff */
[----:B------:R-:W-:Y:S01]  /*b7a0*/  IMAD.X R17, RZ, RZ, UR9, P0 ;  /* 0x00000009ff117e24 */ /* 0x000fe200080e06ff */
[----:B--2---:R-:W-:Y:S02]  /*b7b0*/  IADD3.X R5, PT, PT, RZ, UR11, RZ, P1, !PT ;  /* 0x0000000bff057c10 */ /* 0x004fe40008ffe4ff */
        /* <DEDUP_REMOVED lines=13> */
.L_x_7623:
[----:B------:R-:W2:Y:S02]  /*b890*/  LDG.E.U8 R2, desc[UR36][R4.64] ;  /* 0x0000002404027981 */ /* 0x000ea4000c1e1100 */
[----:B--2---:R-:W0:Y:S02]  /*b8a0*/  I2F.F64.U16 R2, R2 ;  /* 0x0000000200027312 */ /* 0x004e240000101800 */
[----:B0-----:R-:W-:Y:S01]  /*b8b0*/  MOV R0, R3 ;  /* 0x0000000300007202 */ /* 0x001fe20000000f00 */
[----:B------:R-:W-:Y:S06]  /*b8c0*/  BRA `(.L_x_7625) ;  /* 0x0000000c008c7947 */ /* 0x000fec0003800000 */
.L_x_7622:
        /* <DEDUP_REMOVED lines=10> */
.L_x_7627:
[----:B------:R-:W2:Y:S02]  /*b970*/  LDG.E R2, desc[UR36][R4.64] ;  /* 0x0000002404027981 */ /* 0x000ea4000c1e1900 */
[----:B--2---:R-:W0:Y:S02]  /*b980*/  I2F.F64 R2, R2 ;  /* 0x0000000200027312 */ /* 0x004e240000201c00 */
[----:B0-----:R-:W-:Y:S01]  /*b990*/  MOV R0, R3 ;  /* 0x0000000300007202 */ /* 0x001fe20000000f00 */
[----:B------:R-:W-:Y:S06]  /*b9a0*/  BRA `(.L_x_7625) ;  /* 0x0000000c00547947 */ /* 0x000fec0003800000 */
.L_x_7626:
[----:B------:R-:W2:Y:S02]  /*b9b0*/  LDG.E.U16 R2, desc[UR36][R4.64] ;  /* 0x0000002404027981 */ /* 0x000ea4000c1e1500 */
[----:B--2---:R-:W0:Y:S02]  /*b9c0*/  I2F.F64.S16 R2, R2 ;  /* 0x0000000200027312 */ /* 0x004e240000101c00 */
[----:B0-----:R-:W-:Y:S01]  /*b9d0*/  IMAD.MOV.U32 R0, RZ, RZ, R3 ;  /* 0x000000ffff007224 */ /* 0x001fe200078e0003 */
[----:B------:R-:W-:Y:S06]  /*b9e0*/  BRA `(.L_x_7625) ;  /* 0x0000000c00447947 */ /* 0x000fec0003800000 */
.L_x_7621:
        /* <DEDUP_REMOVED lines=11> */
.L_x_7629:
[----:B------:R-:W2:Y:S02]  /*baa0*/  LDG.E.U16 R0, desc[UR36][R4.64] ;  /* 0x0000002404007981 */ /* 0x000ea4000c1e1500 */
[----:B--2---:R-:W-:-:S05]  /*bab0*/  HADD2.F32 R0, -RZ, R0.H0_H0 ;  /* 0x20000000ff007230 */ /* 0x004fca0000004100 */
[----:B------:R-:W-:-:S06]  /*bac0*/  FMUL.FTZ R2, R0, 1 ;  /* 0x3f80000000027820 */ /* 0x000fcc0000410000 */
[----:B------:R-:W0:Y:S02]  /*bad0*/  F2F.F64.F32 R2, R2 ;  /* 0x0000000200027310 */ /* 0x000e240000201800 */
[----:B0-----:R-:W-:Y:S01]  /*bae0*/  IMAD.MOV.U32 R0, RZ, RZ, R3 ;  /* 0x000000ffff007224 */ /* 0x001fe200078e0003 */
[----:B------:R-:W-:Y:S06]  /*baf0*/  BRA `(.L_x_7625) ;  /* 0x0000000c00007947 */ /* 0x000fec0003800000 */
.L_x_7628:
        /* <DEDUP_REMOVED lines=11> */
.L_x_7631:
[----:B------:R-:W2:Y:S02]  /*bbb0*/  LDG.E.U16 R4, desc[UR36][R4.64] ;  /* 0x0000002404047981 */ /* 0x000ea4000c1e1500 */
[----:B--2---:R-:W-:-:S05]  /*bbc0*/  HADD2.F32 R0, -RZ, R4.H0_H0 ;  /* 0x20000004ff007230 */ /* 0x004fca0000004100 */
[----:B------:R-:W-:-:S06]  /*bbd0*/  FMUL.FTZ R2, R0, 1 ;  /* 0x3f80000000027820 */ /* 0x000fcc0000410000 */
[----:B------:R-:W0:Y:S02]  /*bbe0*/  F2F.F64.F32 R2, R2 ;  /* 0x0000000200027310 */ /* 0x000e240000201800 */
[----:B0-----:R-:W-:Y:S01]  /*bbf0*/  IMAD.MOV.U32 R0, RZ, RZ, R3 ;  /* 0x000000ffff007224 */ /* 0x001fe200078e0003 */
[----:B------:R-:W-:Y:S06]  /*bc00*/  BRA `(.L_x_7625) ;  /* 0x0000000800bc7947 */ /* 0x000fec0003800000 */
.L_x_7630:
[----:B------:R0:W5:Y:S01]  /*bc10*/  LDG.E R0, desc[UR36][R4.64+0x4] ;  /* 0x0000042404007981 */ /* 0x000162000c1e1900 */
[----:B------:R-:W-:Y:S05]  /*bc20*/  BRA `(.L_x_7625) ;  /* 0x0000000800b47947 */ /* 0x000fea0003800000 */
.L_x_7620:
        /* <DEDUP_REMOVED lines=12> */
.L_x_7634:
[----:B------:R1:W5:Y:S01]  /*bcf0*/  LDG.E R0, desc[UR36][R4.64+0x4] ;  /* 0x0000042404007981 */ /* 0x000362000c1e1900 */
[----:B------:R-:W-:Y:S05]  /*bd00*/  BRA `(.L_x_7625) ;  /* 0x00000008007c7947 */ /* 0x000fea0003800000 */
.L_x_7633:
        /* <DEDUP_REMOVED lines=28> */
.L_x_7636:
        /* <DEDUP_REMOVED lines=15> */
.L_x_7635:
[----:B------:R-:W2:Y:S02]  /*bfc0*/  LDG.E.U16 R0, desc[UR36][R4.64] ;  /* 0x0000002404007981 */ /* 0x000ea4000c1e1500 */
[----:B--2---:R-:W-:-:S04]  /*bfd0*/  IMAD.U32 R0, R0, 0x10000, RZ ;  /* 0x0001000000007824 */ /* 0x004fc800078e00ff */
[----:B------:R-:W-:-:S06]  /*bfe0*/  FMUL.FTZ R2, R0, 1 ;  /* 0x3f80000000027820 */ /* 0x000fcc0000410000 */
[----:B------:R-:W0:Y:S02]  /*bff0*/  F2F.F64.F32 R2, R2 ;  /* 0x0000000200027310 */ /* 0x000e240000201800 */
[----:B0-----:R-:W-:Y:S01]  /*c000*/  MOV R0, R3 ;  /* 0x0000000300007202 */ /* 0x001fe20000000f00 */
[----:B------:R-:W-:Y:S06]  /*c010*/  BRA `(.L_x_7625) ;  /* 0x0000000400b87947 */ /* 0x000fec0003800000 */
.L_x_7632:
        /* <DEDUP_REMOVED lines=12> */
.L_x_7639:
        /* <DEDUP_REMOVED lines=20> */
.L_x_7641:
[----:B------:R-:W-:Y:S05]  /*c220*/  BSYNC.RECONVERGENT B0 ;  /* 0x0000000000007941 */ /* 0x000fea0003800200 */
.L_x_7640:
[----:B------:R-:W-:Y:S02]  /*c230*/  SHF.L.U32 R0, R0, 0x14, RZ ;  /* 0x0000001400007819 */ /* 0x000fe400000006ff */
[----:B------:R-:W-:-:S04]  /*c240*/  LEA R2, R2, 0x3b800000, 0x17 ;  /* 0x3b80000002027811 */ /* 0x000fc800078eb8ff */
[----:B------:R-:W-:-:S05]  /*c250*/  LOP3.LUT R0, R2, R0, R7, 0xfe, !PT ;  /* 0x0000000002007212 */ /* 0x000fca00078efe07 */
[----:B------:R-:W-:-:S06]  /*c260*/  FMUL.FTZ R2, R0, 1 ;  /* 0x3f80000000027820 */ /* 0x000fcc0000410000 */
[----:B------:R-:W0:Y:S02]  /*c270*/  F2F.F64.F32 R2, R2 ;  /* 0x0000000200027310 */ /* 0x000e240000201800 */
[----:B0-----:R-:W-:Y:S01]  /*c280*/  IMAD.MOV.U32 R0, RZ, RZ, R3 ;  /* 0x000000ffff007224 */ /* 0x001fe200078e0003 */
[----:B------:R-:W-:Y:S06]  /*c290*/  BRA `(.L_x_7625) ;  /* 0x0000000400187947 */ /* 0x000fec0003800000 */
.L_x_7638:
        /* <DEDUP_REMOVED lines=20> */
.L_x_7643:
[----:B------:R-:W-:Y:S05]  /*c3e0*/  BSYNC.RECONVERGENT B0 ;  /* 0x0000000000007941 */ /* 0x000fea0003800200 */
.L_x_7642:
[----:B------:R-:W-:Y:S02]  /*c3f0*/  SHF.L.U32 R0, R0, 0x15, RZ ;  /* 0x0000001500007819 */ /* 0x000fe400000006ff */
[----:B------:R-:W-:-:S04]  /*c400*/  LEA R2, R2, 0x37800000, 0x17 ;  /* 0x3780000002027811 */ /* 0x000fc800078eb8ff */
[----:B------:R-:W-:-:S05]  /*c410*/  LOP3.LUT R0, R2, R0, R7, 0xfe, !PT ;  /* 0x0000000002007212 */ /* 0x000fca00078efe07 */
[----:B------:R-:W-:-:S06]  /*c420*/  FMUL.FTZ R2, R0, 1 ;  /* 0x3f80000000027820 */ /* 0x000fcc0000410000 */
[----:B------:R-:W0:Y:S02]  /*c430*/  F2F.F64.F32 R2, R2 ;  /* 0x0000000200027310 */ /* 0x000e240000201800 */
[----:B0-----:R-:W-:Y:S01]  /*c440*/  IMAD.MOV.U32 R0, RZ, RZ, R3 ;  /* 0x000000ffff007224 */ /* 0x001fe200078e0003 */
[----:B------:R-:W-:Y:S06]  /*c450*/  BRA `(.L_x_7625) ;  /* 0x0000000000a87947 */ /* 0x000fec0003800000 */
.L_x_7637:
        /* <DEDUP_REMOVED lines=17> */
.L_x_7624:
        /* <DEDUP_REMOVED lines=16> */
.L_x_7646:
[----:B------:R-:W-:Y:S01]  /*c670*/  IMAD.MOV.U32 R0, RZ, RZ, RZ ;  /* 0x000000ffff007224 */ /* 0x000fe200078e00ff */
[----:B------:R-:W-:Y:S06]  /*c680*/  BRA `(.L_x_7625) ;  /* 0x00000000001c7947 */ /* 0x000fec0003800000 */
.L_x_7645:
[----:B------:R-:W2:Y:S02]  /*c690*/  LDG.E.64 R2, desc[UR36][R4.64] ;  /* 0x0000002404027981 */ /* 0x000ea4000c1e1b00 */
[----:B--2---:R-:W0:Y:S02]  /*c6a0*/  I2F.F64.U64 R2, R2 ;  /* 0x0000000200027312 */ /* 0x004e240000301800 */
[----:B0-----:R-:W-:Y:S01]  /*c6b0*/  MOV R0, R3 ;  /* 0x0000000300007202 */ /* 0x001fe20000000f00 */
[----:B------:R-:W-:Y:S06]  /*c6c0*/  BRA `(.L_x_7625) ;  /* 0x00000000000c7947 */ /* 0x000fec0003800000 */
.L_x_7644:
[----:B------:R-:W2:Y:S02]  /*c6d0*/  LDG.E R2, desc[UR36][R4.64] ;  /* 0x0000002404027981 */ /* 0x000ea4000c1e1900 */
[----:B--2---:R-:W0:Y:S02]  /*c6e0*/  I2F.F64.U32 R2, R2 ;  /* 0x0000000200027312 */ /* 0x004e240000201800 */
[----:B0-----:R-:W-:-:S07]  /*c6f0*/  IMAD.MOV.U32 R0, RZ, RZ, R3 ;  /* 0x000000ffff007224 */ /* 0x001fce00078e0003 */
.L_x_7625:
[----:B------:R-:W-:Y:S05]  /*c700*/  BSYNC.RECONVERGENT B6 ;  /* 0x0000000000067941 */ /* 0x000fea0003800200 */
.L_x_7619:
[----:B01----:R-:W0:Y:S01]  /*c710*/  LDC.64 R4, c[0x0][0x598] ;  /* 0x00016600ff047b82 */ /* 0x003e220000000a00 */
[----:B------:R-:W-:-:S04]  /*c720*/  UPRMT UR4, UR41, 0x9910, URZ ;  /* 0x0000991029047896 */ /* 0x000fc800080000ff */
[----:B------:R-:W-:Y:S01]  /*c730*/  UISETP.GT.AND UP0, UPT, UR4, 0x9, UPT ;  /* 0x000000090400788c */ /* 0x000fe2000bf04270 */
[----:B0----5:R-:W-:-:S08]  /*c740*/  LOP3.LUT R5, R5, 0x80000000, R0, 0xb8, !PT ;  /* 0x8000000005057812 */ /* 0x021fd000078eb800 */
        /* <DEDUP_REMOVED lines=12> */
.L_x_7650:
[----:B------:R-:W0:Y:S02]  /*c810*/  F2I.S64.F64.TRUNC R4, R4 ;  /* 0x0000000400047311 */ /* 0x000e24000030d900 */
[----:B0-----:R-:W-:-:S05]  /*c820*/  MOV R3, R4 ;  /* 0x0000000400037202 */ /* 0x001fca0000000f00 */
[----:B------:R-:W-:Y:S01]  /*c830*/  STG.E.U8 desc[UR36][R16.64], R3 ;  /* 0x0000000310007986 */ /* 0x000fe2000c101124 */
[----:B------:R-:W-:Y:S05]  /*c840*/  EXIT ;  /* 0x000000000000794d */ /* 0x000fea0003800000 */
.L_x_7649:
        /* <DEDUP_REMOVED lines=9> */
.L_x_7653:
[----:B------:R-:W0:Y:S02]  /*c8e0*/  F2I.F64.TRUNC R5, R4 ;  /* 0x0000000400057311 */ /* 0x000e24000030d100 */
[----:B0-----:R-:W-:Y:S01]  /*c8f0*/  STG.E desc[UR36][R16.64], R5 ;  /* 0x0000000510007986 */ /* 0x001fe2000c101924 */
[----:B------:R-:W-:Y:S05]  /*c900*/  EXIT ;  /* 0x000000000000794d */ /* 0x000fea0003800000 */
.L_x_7652:
[----:B------:R-:W0:Y:S02]  /*c910*/  F2I.F64.TRUNC R5, R4 ;  /* 0x0000000400057311 */ /* 0x000e24000030d100 */
[----:B0-----:R-:W-:Y:S01]  /*c920*/  STG.E.U16 desc[UR36][R16.64], R5 ;  /* 0x0000000510007986 */ /* 0x001fe2000c101524 */
[----:B------:R-:W-:Y:S05]  /*c930*/  EXIT ;  /* 0x000000000000794d */ /* 0x000fea0003800000 */
.L_x_7648:
        /* <DEDUP_REMOVED lines=17> */
.L_x_7655:
        /* <DEDUP_REMOVED lines=12> */
.L_x_7654:
        /* <DEDUP_REMOVED lines=18> */
.L_x_7657:
        /* <DEDUP_REMOVED lines=13> */
.L_x_7656:
[----:B------:R-:W-:Y:S01]  /*cd00*/  STG.E.64 desc[UR36][R16.64], R4 ;  /* 0x0000000410007986 */ /* 0x000fe2000c101b24 */
[----:B------:R-:W-:Y:S05]  /*cd10*/  EXIT ;  /* 0x000000000000794d */ /* 0x000fea0003800000 */
.L_x_7647:
        /* <DEDUP_REMOVED lines=13> */
.L_x_7661:
        /* <DEDUP_REMOVED lines=25> */
.L_x_7664:
[----:B------:R-:W-:-:S04]  /*cf80*/  SHF.R.U32.HI R3, RZ, 0x18, R3 ;  /* 0x00000018ff037819 */ /* 0x000fc80000011603 */
[----:B------:R-:W-:-:S04]  /*cf90*/  LOP3.LUT R0, R0, 0x80, R3, 0xf8, !PT ;  /* 0x0000008000007812 */ /* 0x000fc800078ef803 */
[----:B------:R-:W-:-:S07]  /*cfa0*/  PRMT R8, R0, 0x7610, R8 ;  /* 0x0000761000087816 */ /* 0x000fce0000000008 */
.L_x_7663:
[----:B------:R-:W-:Y:S05]  /*cfb0*/  BSYNC.RECONVERGENT B0 ;  /* 0x0000000000007941 */ /* 0x000fea0003800200 */
.L_x_7662:
[----:B------:R-:W-:Y:S01]  /*cfc0*/  STG.E.U8 desc[UR36][R16.64], R8 ;  /* 0x0000000810007986 */ /* 0x000fe2000c101124 */
[----:B------:R-:W-:Y:S05]  /*cfd0*/  EXIT ;  /* 0x000000000000794d */ /* 0x000fea0003800000 */
.L_x_7660:
        /* <DEDUP_REMOVED lines=25> */
.L_x_7667:
[----:B------:R-:W-:-:S04]  /*d170*/  SHF.R.U32.HI R3, RZ, 0x18, R3 ;  /* 0x00000018ff037819 */ /* 0x000fc80000011603 */
[----:B------:R-:W-:-:S04]  /*d180*/  LOP3.LUT R0, R0, 0x80, R3, 0xf8, !PT ;  /* 0x0000008000007812 */ /* 0x000fc800078ef803 */
[----:B------:R-:W-:-:S07]  /*d190*/  PRMT R8, R0, 0x7610, R8 ;  /* 0x0000761000087816 */ /* 0x000fce0000000008 */
.L_x_7666:
[----:B------:R-:W-:Y:S05]  /*d1a0*/  BSYNC.RECONVERGENT B0 ;  /* 0x0000000000007941 */ /* 0x000fea0003800200 */
.L_x_7665:
[----:B------:R-:W-:Y:S01]  /*d1b0*/  STG.E.U8 desc[UR36][R16.64], R8 ;  /* 0x0000000810007986 */ /* 0x000fe2000c101124 */
[----:B------:R-:W-:Y:S05]  /*d1c0*/  EXIT ;  /* 0x000000000000794d */ /* 0x000fea0003800000 */
.L_x_7659:
        /* <DEDUP_REMOVED lines=30> */
.L_x_7669:
[----:B------:R-:W0:Y:S02]  /*d3b0*/  F2I.U64.F64.TRUNC R4, R4 ;  /* 0x0000000400047311 */ /* 0x000e24000030d800 */
[----:B0-----:R-:W-:Y:S01]  /*d3c0*/  STG.E.64 desc[UR36][R16.64], R4 ;  /* 0x0000000410007986 */ /* 0x001fe2000c101b24 */
[----:B------:R-:W-:Y:S05]  /*d3d0*/  EXIT ;  /* 0x000000000000794d */ /* 0x000fea0003800000 */
.L_x_7668:
[----:B------:R-:W0:Y:S02]  /*d3e0*/  F2I.U32.F64.TRUNC R5, R4 ;  /* 0x0000000400057311 */ /* 0x000e24000030d000 */
[----:B0-----:R-:W-:Y:S01]  /*d3f0*/  STG.E desc[UR36][R16.64], R5 ;  /* 0x0000000510007986 */ /* 0x001fe2000c101924 */
[----:B------:R-:W-:Y:S05]  /*d400*/  EXIT ;  /* 0x000000000000794d */ /* 0x000fea0003800000 */
.L_x_7658:
        /* <DEDUP_REMOVED lines=10> */
.L_x_7671:
[----:B------:R-:W-:-:S05]  /*d4b0*/  CS2R R6, SRZ ;  /* 0x0000000000067805 */ /* 0x000fca000001ff00 */
[----:B------:R-:W-:Y:S01]  /*d4c0*/  STG.E.128 desc[UR36][R16.64], R4 ;  /* 0x0000000410007986 */ /* 0x000fe2000c101d24 */
[----:B------:R-:W-:Y:S05]  /*d4d0*/  EXIT ;  /* 0x000000000000794d */ /* 0x000fea0003800000 */
.L_x_7670:
[----:B------:R-:W-:-:S09]  /*d4e0*/  UISETP.NE.AND UP0, UPT, UR4, 0xf, UPT ;  /* 0x0000000f0400788c */ /* 0x000fd2000bf05270 */
[----:B------:R-:W-:Y:S05]  /*d4f0*/  BRA.U !UP0, `(.L_x_7672) ;  /* 0x0000000508287547 */ /* 0x000fea000b800000 */
[----:B------:R-:W-:-:S09]  /*d500*/  UISETP.NE.AND UP0, UPT, UR4, 0x17, UPT ;  /* 0x000000170400788c */ /* 0x000fd2000bf05270 */
[----:B------:R-:W-:Y:S05]  /*d510*/  BRA.U !UP0, `(.L_x_7673) ;  /* 0x0000000108b07547 */ /* 0x000fea000b800000 */
[----:B------:R-:W-:-:S09]  /*d520*/  UISETP.NE.AND UP0, UPT, UR4, 0x18, UPT ;  /* 0x000000180400788c */ /* 0x000fd2000bf05270 */
[----:B------:R-:W-:Y:S05]  /*d530*/  BRA.U !UP0, `(.L_x_7674) ;  /* 0x0000000108447547 */ /* 0x000fea000b800000 */
.L_x_7651:
        /* <DEDUP_REMOVED lines=16> */
.L_x_7675:
[----:B------:R-:W-:Y:S05]  /*d640*/  EXIT ;  /* 0x000000000000794d */ /* 0x000fea0003800000 */
.L_x_7674:
        /* <DEDUP_REMOVED lines=21> */
.L_x_7677:
[----:B------:R-:W-:Y:S05]  /*d7a0*/  BSYNC.RECONVERGENT B0 ;  /* 0x0000000000007941 */ /* 0x000fea0003800200 */
.L_x_7676:
[----:B------:R-:W-:-:S05]  /*d7b0*/  LOP3.LUT R3, R0, 0x80, R3, 0xf8, !PT ;  /* 0x0000008000037812 */ /* 0x000fca00078ef803 */
[----:B------:R-:W-:Y:S01]  /*d7c0*/  STG.E.U8 desc[UR36][R16.64], R3 ;  /* 0x0000000310007986 */ /* 0x000fe2000c101124 */
[----:B------:R-:W-:Y:S05]  /*d7d0*/  EXIT ;  /* 0x000000000000794d */ /* 0x000fea0003800000 */
.L_x_7673:
        /* <DEDUP_REMOVED lines=20> */
.L_x_7679:
[----:B------:R-:W-:Y:S02]  /*d920*/  ISETP.GT.U32.AND P0, PT, R2, 0x7f800000, PT ;  /* 0x7f8000000200780c */ /* 0x000fe40003f04070 */
[----:B------:R-:W-:-:S04]  /*d930*/  MOV R0, 0x7f ;  /* 0x0000007f00007802 */ /* 0x000fc80000000f00 */
[----:B------:R-:W-:-:S07]  /*d940*/  SEL R0, R0, 0x7c, P0 ;  /* 0x0000007c00007807 */ /* 0x000fce0000000000 */
.L_x_7680:
[----:B------:R-:W-:Y:S05]  /*d950*/  BSYNC.RECONVERGENT B0 ;  /* 0x0000000000007941 */ /* 0x000fea0003800200 */
.L_x_7678:
[----:B------:R-:W-:-:S04]  /*d960*/  SHF.R.U32.HI R3, RZ, 0x18, R3 ;  /* 0x00000018ff037819 */ /* 0x000fc80000011603 */
[----:B------:R-:W-:-:S05]  /*d970*/  LOP3.LUT R3, R0, 0x80, R3, 0xf8, !PT ;  /* 0x0000008000037812 */ /* 0x000fca00078ef803 */
[----:B------:R-:W-:Y:S01]  /*d980*/  STG.E.U8 desc[UR36][R16.64], R3 ;  /* 0x0000000310007986 */ /* 0x000fe2000c101124 */
[----:B------:R-:W-:Y:S05]  /*d990*/  EXIT ;  /* 0x000000000000794d */ /* 0x000fea0003800000 */
.L_x_7672:
        /* <DEDUP_REMOVED lines=12> */
.L_x_7681:
        /* <DEDUP_REMOVED lines=10> */
.L_x_8057:


//--------------------- .text._ZN2at6native27unrolled_elementwise_kernelINS0_13AUnaryFunctorIdddZZZNS0_20copysign_kernel_cudaERNS_18TensorIteratorBaseEENKUlvE_clEvENKUlvE_clEvEUlddE_EESt5arrayIPcLm2EELi4E23TrivialOffsetCalculatorILi1EjESD_NS0_6memory12LoadWithCastILi1EEENSE_13StoreWithCastILi1EEEEEviT_T0_T2_T3_T4_T5_ --------------------------
	.section	.text._ZN2at6native27unrolled_elementwise_kernelINS0_13AUnaryFunctorIdddZZZNS0_20copysign_kernel_cudaERNS_18TensorIteratorBaseEENKUlvE_clEvENKUlvE_clEvEUlddE_EESt5arrayIPcLm2EELi4E23TrivialOffsetCalculatorILi1EjESD_NS0_6memory12LoadWithCastILi1EEENSE_13StoreWithCastILi1EEEEEviT_T0_T2_T3_T4_T5_,"ax",@progbits
	.align	128
        .global         _ZN2at6native27unrolled_elementwise_kernelINS0_13AUnaryFunctorIdddZZZNS0_20copysign_kernel_cudaERNS_18TensorIteratorBaseEENKUlvE_clEvENKUlvE_clEvEUlddE_EESt5arrayIPcLm2EELi4E23TrivialOffsetCalculatorILi1EjESD_NS0_6memory12LoadWithCastILi1EEENSE_13StoreWithCastILi1EEEEEviT_T0_T2_T3_T4_T5_
        .type           _ZN2at6native27unrolled_elementwise_kernelINS0_13AUnaryFunctorIdddZZZNS0_20copysign_kernel_cudaERNS_18TensorIteratorBaseEENKUlvE_clEvENKUlvE_clEvEUlddE_EESt5arrayIPcLm2EELi4E23TrivialOffsetCalculatorILi1EjESD_NS0_6memory12LoadWithCastILi1EEENSE_13StoreWithCastILi1EEEEEviT_T0_T2_T3_T4_T5_,@function
        .size           _ZN2at6native27unrolled_elementwise_kernelINS0_13AUnaryFunctorIdddZZZNS0_20copysign_kernel_cudaERNS_18TensorIteratorBaseEENKUlvE_clEvENKUlvE_clEvEUlddE_EESt5arrayIPcLm2EELi4E23TrivialOffsetCalculatorILi1EjESD_NS0_6memory12LoadWithCastILi1EEENSE_13StoreWithCastILi1EEEEEviT_T0_T2_T3_T4_T5_,(.L_x_8058 - _ZN2at6native27unrolled_elementwise_kernelINS0_13AUnaryFunctorIdddZZZNS0_20copysign_kernel_cudaERNS_18TensorIteratorBaseEENKUlvE_clEvENKUlvE_clEvEUlddE_EESt5arrayIPcLm2EELi4E23TrivialOffsetCalculatorILi1EjESD_NS0_6memory12LoadWithCastILi1EEENSE_13StoreWithCastILi1EEEEEviT_T0_T2_T3_T4_T5_)
        .other          _ZN2at6native27unrolled_elementwise_kernelINS0_13AUnaryFunctorIdddZZZNS0_20copysign_kernel_cudaERNS_18TensorIteratorBaseEENKUlvE_clEvENKUlvE_clEvEUlddE_EESt5arrayIPcLm2EELi4E23TrivialOffsetCalculatorILi1EjESD_NS0_6memory12LoadWithCastILi1EEENSE_13StoreWithCastILi1EEEEEviT_T0_T2_T3_T4_T5_,@"STO_CUDA_ENTRY STV_DEFAULT"
_ZN2at6native27unrolled_elementwise_kernelINS0_13AUnaryFunctorIdddZZZNS0_20copysign_kernel_cudaERNS_18TensorIteratorBaseEENKUlvE_clEvENKUlvE_clEvEUlddE_EESt5arrayIPcLm2EELi4E23TrivialOffsetCalculatorILi1EjESD_NS0_6memory12LoadWithCastILi1EEENSE_13StoreWithCastILi1EEEEEviT_T0_T2_T3_T4_T5_:
.text._ZN2at6native27unrolled_elementwise_kernelINS0_13AUnaryFunctorIdddZZZNS0_20copysign_kernel_cudaERNS_18TensorIteratorBaseEENKUlvE_clEvENKUlvE_clEvEUlddE_EESt5arrayIPcLm2EELi4E23TrivialOffsetCalculatorILi1EjESD_NS0_6memory12LoadWithCastILi1EEENSE_13StoreWithCastILi1EEEEEviT_T0_T2_T3_T4_T5_:
        /* <DEDUP_REMOVED lines=33> */
.L_x_7688:
[----:B------:R-:W2:Y:S02]  /*0210*/  LDG.E.U8 R16, desc[UR36][R2.64] ;  /* 0x0000002402107981 */ /* 0x000ea4000c1e1100 */
[----:B--2---:R-:W0:Y:S02]  /*0220*/  I2F.F64.U16 R16, R16 ;  /* 0x0000001000107312 */ /* 0x004e240000101800 */
[----:B0-----:R-:W-:Y:S05]  /*0230*/  BRA `(.L_x_7690) ;  /* 0x0000000c00507947 */ /* 0x001fea0003800000 */
.L_x_7687:
        /* <DEDUP_REMOVED lines=9> */
.L_x_7692:
[----:B------:R-:W2:Y:S02]  /*02d0*/  LDG.E R16, desc[UR36][R2.64] ;  /* 0x0000002402107981 */ /* 0x000ea4000c1e1900 */
[----:B--2---:R-:W0:Y:S02]  /*02e0*/  I2F.F64 R16, R16 ;  /* 0x0000001000107312 */ /* 0x004e240000201c00 */
[----:B0-----:R-:W-:Y:S05]  /*02f0*/  BRA `(.L_x_7690) ;  /* 0x0000000c00207947 */ /* 0x001fea0003800000 */
.L_x_7691:
[----:B------:R-:W2:Y:S02]  /*0300*/  LDG.E.U16 R16, desc[UR36][R2.64] ;  /* 0x0000002402107981 */ /* 0x000ea4000c1e1500 */
[----:B--2---:R-:W0:Y:S02]  /*0310*/  I2F.F64.S16 R16, R16 ;  /* 0x0000001000107312 */ /* 0x004e240000101c00 */
[----:B0-----:R-:W-:Y:S05]  /*0320*/  BRA `(.L_x_7690) ;  /* 0x0000000c00147947 */ /* 0x001fea0003800000 */
.L_x_7686:
        /* <DEDUP_REMOVED lines=10> */
.L_x_7694:
[----:B------:R-:W2:Y:S02]  /*03d0*/  LDG.E.U16 R0, desc[UR36][R2.64] ;  /* 0x0000002402007981 */ /* 0x000ea4000c1e1500 */
[----:B--2---:R-:W-:-:S05]  /*03e0*/  HADD2.F32 R0, -RZ, R0.H0_H0 ;  /* 0x20000000ff007230 */ /* 0x004fca0000004100 */
[----:B------:R-:W-:-:S04]  /*03f0*/  FMUL.FTZ R0, R0, 1 ;  /* 0x3f80000000007820 */ /* 0x000fc80000410000 */
[----:B------:R1:W2:Y:S02]  /*0400*/  F2F.F64.F32 R16, R0 ;  /* 0x0000000000107310 */ /* 0x0002a40000201800 */
[----:B-12---:R-:W-:Y:S05]  /*0410*/  BRA `(.L_x_7690) ;  /* 0x0000000800d87947 */ /* 0x006fea0003800000 */
.L_x_7693:
        /* <DEDUP_REMOVED lines=10> */
.L_x_7696:
[----:B------:R-:W2:Y:S02]  /*04c0*/  LDG.E.U16 R2, desc[UR36][R2.64] ;  /* 0x0000002402027981 */ /* 0x000ea4000c1e1500 */
[----:B--2---:R-:W-:-:S05]  /*04d0*/  HADD2.F32 R0, -RZ, R2.H0_H0 ;  /* 0x20000002ff007230 */ /* 0x004fca0000004100 */
[----:B------:R-:W-:-:S04]  /*04e0*/  FMUL.FTZ R0, R0, 1 ;  /* 0x3f80000000007820 */ /* 0x000fc80000410000 */
[----:B------:R1:W2:Y:S02]  /*04f0*/  F2F.F64.F32 R16, R0 ;  /* 0x0000000000107310 */ /* 0x0002a40000201800 */
[----:B-12---:R-:W-:Y:S05]  /*0500*/  BRA `(.L_x_7690) ;  /* 0x00000008009c7947 */ /* 0x006fea0003800000 */
.L_x_7695:
[----:B------:R0:W5:Y:S01]  /*0510*/  LDG.E R17, desc[UR36][R2.64+0x4] ;  /* 0x0000042402117981 */ /* 0x000162000c1e1900 */
[----:B------:R-:W-:Y:S05]  /*0520*/  BRA `(.L_x_7690) ;  /* 0x0000000800947947 */ /* 0x000fea0003800000 */
.L_x_7685:
        /* <DEDUP_REMOVED lines=12> */
.L_x_7699:
[----:B------:R1:W5:Y:S01]  /*05f0*/  LDG.E R17, desc[UR36][R2.64+0x4] ;  /* 0x0000042402117981 */ /* 0x000362000c1e1900 */
[----:B------:R-:W-:Y:S05]  /*0600*/  BRA `(.L_x_7690) ;  /* 0x00000008005c7947 */ /* 0x000fea0003800000 */
.L_x_7698:
        /* <DEDUP_REMOVED lines=27> */
.L_x_7701:
        /* <DEDUP_REMOVED lines=14> */
.L_x_7700:
[----:B------:R-:W2:Y:S02]  /*08a0*/  LDG.E.U16 R0, desc[UR36][R2.64] ;  /* 0x0000002402007981 */ /* 0x000ea4000c1e1500 */
[----:B--2---:R-:W-:-:S04]  /*08b0*/  IMAD.U32 R0, R0, 0x10000, RZ ;  /* 0x0001000000007824 */ /* 0x004fc800078e00ff */
[----:B------:R-:W-:-:S04]  /*08c0*/  FMUL.FTZ R0, R0, 1 ;  /* 0x3f80000000007820 */ /* 0x000fc80000410000 */
[----:B------:R2:W3:Y:S02]  /*08d0*/  F2F.F64.F32 R16, R0 ;  /* 0x0000000000107310 */ /* 0x0004e40000201800 */
[----:B--23--:R-:W-:Y:S05]  /*08e0*/  BRA `(.L_x_7690) ;  /* 0x0000000400a47947 */ /* 0x00cfea0003800000 */
.L_x_7697:
        /* <DEDUP_REMOVED lines=9> */
[----:B--2---:R-:W3:Y:S02]  /*0980*/  I2F.F64.U16 R16, R16 ;  /* 0x0000001000107312 */ /* 0x004ee40000101800 */
[----:B---3--:R-:W-:Y:S05]  /*0990*/  BRA `(.L_x_7690) ;  /* 0x0000000400787947 */ /* 0x008fea0003800000 */
.L_x_7704:
        /* <DEDUP_REMOVED lines=20> */
.L_x_7706:
[----:B------:R-:W-:Y:S05]  /*0ae0*/  BSYNC.RECONVERGENT B0 ;  /* 0x0000000000007941 */ /* 0x000fea0003800200 */
.L_x_7705:
[----:B------:R-:W-:Y:S01]  /*0af0*/  IMAD.SHL.U32 R0, R0, 0x100000, RZ ;  /* 0x0010000000007824 */ /* 0x000fe200078e00ff */
[----:B------:R-:W-:-:S04]  /*0b00*/  LEA R2, R2, 0x3b800000, 0x17 ;  /* 0x3b80000002027811 */ /* 0x000fc800078eb8ff */
[----:B------:R-:W-:-:S05]  /*0b10*/  LOP3.LUT R0, R2, R0, R7, 0xfe, !PT ;  /* 0x0000000002007212 */ /* 0x000fca00078efe07 */
[----:B------:R-:W-:-:S04]  /*0b20*/  FMUL.FTZ R0, R0, 1 ;  /* 0x3f80000000007820 */ /* 0x000fc80000410000 */
[----:B------:R3:W4:Y:S02]  /*0b30*/  F2F.F64.F32 R16, R0 ;  /* 0x0000000000107310 */ /* 0x0007240000201800 */
[----:B---34-:R-:W-:Y:S05]  /*0b40*/  BRA `(.L_x_7690) ;  /* 0x00000004000c7947 */ /* 0x018fea0003800000 */
.L_x_7703:
        /* <DEDUP_REMOVED lines=20> */
.L_x_7708:
[----:B------:R-:W-:Y:S05]  /*0c90*/  BSYNC.RECONVERGENT B0 ;  /* 0x0000000000007941 */ /* 0x000fea0003800200 */
.L_x_7707:
[----:B------:R-:W-:Y:S01]  /*0ca0*/  IMAD.SHL.U32 R0, R0, 0x200000, RZ ;  /* 0x0020000000007824 */ /* 0x000fe200078e00ff */
[----:B------:R-:W-:-:S04]  /*0cb0*/  LEA R2, R2, 0x37800000, 0x17 ;  /* 0x3780000002027811 */ /* 0x000fc800078eb8ff */
[----:B------:R-:W-:-:S05]  /*0cc0*/  LOP3.LUT R0, R2, R0, R7, 0xfe, !PT ;  /* 0x0000000002007212 */ /* 0x000fca00078efe07 */
[----:B------:R-:W-:-:S04]  /*0cd0*/  FMUL.FTZ R0, R0, 1 ;  /* 0x3f80000000007820 */ /* 0x000fc80000410000 */
[----:B------:R3:W4:Y:S02]  /*0ce0*/  F2F.F64.F32 R16, R0 ;  /* 0x0000000000107310 */ /* 0x0007240000201800 */
[----:B---34-:R-:W-:Y:S05]  /*0cf0*/  BRA `(.L_x_7690) ;  /* 0x0000000000a07947 */ /* 0x018fea0003800000 */
.L_x_7702:
[----:B------:R-:W-:-:S09]  /*0d00*/  UISETP.NE.AND UP0, UPT, UR4, 0x1c, UPT ;  /* 0x0000001c0400788c */ /* 0x000fd2000bf05270 */
[----:B------:R-:W-:Y:S05]  /*0d10*/  BRA.U !UP0, `(.L_x_7709) ;  /* 0x0000000108907547 */ /* 0x000fea000b800000 */
[----:B------:R-:W-:-:S09]  /*0d20*/  UISETP.NE.AND UP0, UPT, UR4, 0x1d, UPT ;  /* 0x0000001d0400788c */ /* 0x000fd2000bf05270 */
[----:B------:R-:W-:Y:S05]  /*0d30*/  BRA.U !UP0, `(.L_x_7710) ;  /* 0x00000001087c7547 */ /* 0x000fea000b800000 */
[----:B------:R-:W-:-:S09]  /*0d40*/  UISETP.NE.AND UP0, UPT, UR4, 0x2c, UPT ;  /* 0x0000002c0400788c */ /* 0x000fd2000bf05270 */
[----:B------:R-:W-:Y:S05]  /*0d50*/  BRA.U !UP0, `(.L_x_7711) ;  /* 0x0000000108487547 */ /* 0x000fea000b800000 */
.L_x_7689:
        /* <DEDUP_REMOVED lines=16> */
.L_x_7712:
[----:B------:R-:W-:Y:S01]  /*0e60*/  IMAD.MOV.U32 R17, RZ, RZ, RZ ;  /* 0x000000ffff117224 */ /* 0x000fe200078e00ff */
[----:B------:R-:W-:Y:S06]  /*0e70*/  BRA `(.L_x_7690) ;  /* 0x0000000000407947 */ /* 0x000fec0003800000 */
.L_x_7711:
        /* <DEDUP_REMOVED lines=11> */
.L_x_7710:
[----:B------:R-:W2:Y:S02]  /*0f30*/  LDG.E.64 R2, desc[UR36][R2.64] ;  /* 0x0000002402027981 */ /* 0x000ea4000c1e1b00 */
[----:B--2---:R3:W4:Y:S02]  /*0f40*/  I2F.F64.U64 R16, R2 ;  /* 0x0000000200107312 */ /* 0x0047240000301800 */
[----:B---34-:R-:W-:Y:S05]  /*0f50*/  BRA `(.L_x_7690) ;  /* 0x0000000000087947 */ /* 0x018fea0003800000 */
.L_x_7709:
[----:B------:R-:W2:Y:S02]  /*0f60*/  LDG.E R16, desc[UR36][R2.64] ;  /* 0x0000002402107981 */ /* 0x000ea4000c1e1900 */
[----:B--2---:R-:W2:Y:S02]  /*0f70*/  I2F.F64.U32 R16, R16 ;  /* 0x0000001000107312 */ /* 0x004ea40000201800 */
.L_x_7690:
[----:B------:R-:W-:Y:S05]  /*0f80*/  BSYNC.RECONVERGENT B6 ;  /* 0x0000000000067941 */ /* 0x000fea0003800200 */
.L_x_7684:
[----:B--2---:R-:W-:-:S07]  /*0f90*/  VIADD R16, R23, 0x80 ;  /* 0x0000008017107836 */ /* 0x004fce0000000000 */
.L_x_7683:
[----:B------:R-:W-:Y:S05]  /*0fa0*/  BSYNC.RECONVERGENT B7 ;  /* 0x0000000000077941 */ /* 0x000fea0003800200 */
.L_x_7682:
[----:B------:R-:W-:Y:S01]  /*0fb0*/  ISETP.GE.AND P0, PT, R16, R19, PT ;  /* 0x000000131000720c */ /* 0x000fe20003f06270 */
[----:B------:R-:W-:Y:S01]  /*0fc0*/  BSSY.RECONVERGENT B7, `(.L_x_7713) ;  /* 0x00000f1000077945 */ /* 0x000fe20003800200 */
[----:B------:R-:W-:-:S11]  /*0fd0*/  IMAD.MOV.U32 R25, RZ, RZ, RZ ;  /* 0x000000ffff197224 */ /* 0x000fd600078e00ff */
[----:B------:R-:W-:Y:S05]  /*0fe0*/  @P0 BRA `(.L_x_7714) ;  /* 0x0000000c00b80947 */ /* 0x000fea0003800000 */
[----:B01----:R-:W0:Y:S01]  /*0ff0*/  LDC.64 R2, c[0x0][0x3a0] ;  /* 0x0000e800ff027b82 */ /* 0x003e220000000a00 */
        /* <DEDUP_REMOVED lines=18> */
[----:B--2---:R-:W1:Y:S02]  /*1120*/  I2F.F64.S16 R24, R24 ;  /* 0x0000001800187312 */ /* 0x004e640000101c00 */
[----:B-1----:R-:W-:Y:S05]  /*1130*/  BRA `(.L_x_7721) ;  /* 0x0000000c005c7947 */ /* 0x002fea0003800000 */
.L_x_7719:
[----:B------:R-:W2:Y:S02]  /*1140*/  LDG.E.U8 R24, desc[UR36][R2.64] ;  /* 0x0000002402187981 */ /* 0x000ea4000c1e1100 */
[----:B--2---:R-:W1:Y:S02]  /*1150*/  I2F.F64.U16 R24, R24 ;  /* 0x0000001800187312 */ /* 0x004e640000101800 */
[----:B-1----:R-:W-:Y:S05]  /*1160*/  BRA `(.L_x_7721) ;  /* 0x0000000c00507947 */ /* 0x002fea0003800000 */
.L_x_7718:
[----:B------:R-:W-:-:S09]  /*1170*/  UISETP.NE.AND UP0, UPT, UR4, 0x2, UPT ;  /* 0x000000020400788c */ /* 0x000fd2000bf05270 */
[----:B------:R-:W-:Y:S05]  /*1180*/  BRA.U !UP0, `(.L_x_7722) ;  /* 0x0000000108287547 */ /* 0x000fea000b800000 */
[----:B------:R-:W-:-:S09]  /*1190*/  UISETP.NE.AND UP0, UPT, UR4, 0x3, UPT ;  /* 0x000000030400788c */ /* 0x000fd2000bf05270 */
[----:B------:R-:W-:Y:S05]  /*11a0*/  BRA.U !UP0, `(.L_x_7723) ;  /* 0x0000000108147547 */ /* 0x000fea000b800000 */
[----:B------:R-:W-:-:S09]  /*11b0*/  UISETP.NE.AND UP0, UPT, UR4, 0x4, UPT ;  /* 0x000000040400788c */ /* 0x000fd2000bf05270 */
[----:B------:R-:W-:Y:S05]  /*11c0*/  BRA.U UP0, `(.L_x_7720) ;  /* 0x0000000900dc7547 */ /* 0x000fea000b800000 */
[----:B------:R-:W2:Y:S02]  /*11d0*/  LDG.E.64 R2, desc[UR36][R2.64] ;  /* 0x0000002402027981 */ /* 0x000ea4000c1e1b00 */
[----:B--2---:R1:W2:Y:S02]  /*11e0*/  I2F.F64.S64 R24, R2 ;  /* 0x0000000200187312 */ /* 0x0042a40000301c00 */
[----:B-12---:R-:W-:Y:S05]  /*11f0*/  BRA `(.L_x_7721) ;  /* 0x0000000c002c7947 */ /* 0x006fea0003800000 */
.L_x_7723:
[----:B------:R-:W2:Y:S02]  /*1200*/  LDG.E R24, desc[UR36][R2.64] ;  /* 0x0000002402187981 */ /* 0x000ea4000c1e1900 */
[----:B--2---:R-:W1:Y:S02]  /*1210*/  I2F.F64 R24, R24 ;  /* 0x0000001800187312 */ /* 0x004e640000201c00 */
[----:B-1----:R-:W-:Y:S05]  /*1220*/  BRA `(.L_x_7721) ;  /* 0x0000000c00207947 */ /* 0x002fea0003800000 */
.L_x_7722:
[----:B------:R-:W2:Y:S02]  /*1230*/  LDG.E.U16 R24, desc[UR36][R2.64] ;  /* 0x0000002402187981 */ /* 0x000ea4000c1e1500 */
[----:B--2---:R-:W1:Y:S02]  /*1240*/  I2F.F64.S16 R24, R24 ;  /* 0x0000001800187312 */ /* 0x004e640000101c00 */
[----:B-1----:R-:W-:Y:S05]  /*1250*/  BRA `(.L_x_7721) ;  /* 0x0000000c00147947 */ /* 0x002fea0003800000 */
.L_x_7717:
        /* <DEDUP_REMOVED lines=10> */
.L_x_7725:
[----:B------:R-:W2:Y:S02]  /*1300*/  LDG.E.U16 R0, desc[UR36][R2.64] ;  /* 0x0000002402007981 */ /* 0x000ea4000c1e1500 */
[----:B--2---:R-:W-:-:S05]  /*1310*/  HADD2.F32 R0, -RZ, R0.H0_H0 ;  /* 0x20000000ff007230 */ /* 0x004fca0000004100 */
[----:B------:R-:W-:-:S04]  /*1320*/  FMUL.FTZ R0, R0, 1 ;  /* 0x3f80000000007820 */ /* 0x000fc80000410000 */
[----:B------:R0:W1:Y:S02]  /*1330*/  F2F.F64.F32 R24, R0 ;  /* 0x0000000000187310 */ /* 0x0000640000201800 */
[----:B01----:R-:W-:Y:S05]  /*1340*/  BRA `(.L_x_7721) ;  /* 0x0000000800d87947 */ /* 0x003fea0003800000 */
.L_x_7724:
        /* <DEDUP_REMOVED lines=10> */
.L_x_7727:
[----:B------:R-:W2:Y:S02]  /*13f0*/  LDG.E.U16 R2, desc[UR36][R2.64] ;  /* 0x0000002402027981 */ /* 0x000ea4000c1e1500 */
[----:B--2---:R-:W-:-:S05]  /*1400*/  HADD2.F32 R0, -RZ, R2.H0_H0 ;  /* 0x20000002ff007230 */ /* 0x004fca0000004100 */
[----:B------:R-:W-:-:S04]  /*1410*/  FMUL.FTZ R0, R0, 1 ;  /* 0x3f80000000007820 */ /* 0x000fc80000410000 */
[----:B------:R0:W1:Y:S02]  /*1420*/  F2F.F64.F32 R24, R0 ;  /* 0x0000000000187310 */ /* 0x0000640000201800 */
[----:B01----:R-:W-:Y:S05]  /*1430*/  BRA `(.L_x_7721) ;  /* 0x00000008009c7947 */ /* 0x003fea0003800000 */
.L_x_7726:
[----:B------:R0:W5:Y:S01]  /*1440*/  LDG.E R25, desc[UR36][R2.64+0x4] ;  /* 0x0000042402197981 */ /* 0x000162000c1e1900 */
[----:B------:R-:W-:Y:S05]  /*1450*/  BRA `(.L_x_7721) ;  /* 0x0000000800947947 */ /* 0x000fea0003800000 */
.L_x_7716:
        /* <DEDUP_REMOVED lines=12> */
.L_x_7730:
[----:B------:R2:W5:Y:S01]  /*1520*/  LDG.E R25, desc[UR36][R2.64+0x4] ;  /* 0x0000042402197981 */ /* 0x000562000c1e1900 */
[----:B------:R-:W-:Y:S05]  /*1530*/  BRA `(.L_x_7721) ;  /* 0x00000008005c7947 */ /* 0x000fea0003800000 */
.L_x_7729:
        /* <DEDUP_REMOVED lines=27> */
.L_x_7732:
        /* <DEDUP_REMOVED lines=14> */
.L_x_7731:
[----:B------:R-:W2:Y:S02]  /*17d0*/  LDG.E.U16 R0, desc[UR36][R2.64] ;  /* 0x0000002402007981 */ /* 0x000ea4000c1e1500 */
[----:B--2---:R-:W-:-:S04]  /*17e0*/  IMAD.U32 R0, R0, 0x10000, RZ ;  /* 0x0001000000007824 */ /* 0x004fc800078e00ff */
[----:B------:R-:W-:-:S04]  /*17f0*/  FMUL.FTZ R0, R0, 1 ;  /* 0x3f80000000007820 */ /* 0x000fc80000410000 */
[----:B------:R2:W3:Y:S02]  /*1800*/  F2F.F64.F32 R24, R0 ;  /* 0x0000000000187310 */ /* 0x0004e40000201800 */
[----:B--23--:R-:W-:Y:S05]  /*1810*/  BRA `(.L_x_7721) ;  /* 0x0000000400a47947 */ /* 0x00cfea0003800000 */
.L_x_7728:
        /* <DEDUP_REMOVED lines=11> */
.L_x_7735:
        /* <DEDUP_REMOVED lines=20> */
.L_x_7737:
[----:B------:R-:W-:Y:S05]  /*1a10*/  BSYNC.RECONVERGENT B0 ;  /* 0x0000000000007941 */ /* 0x000fea0003800200 */
.L_x_7736:
[----:B------:R-:W-:Y:S01]  /*1a20*/  IMAD.SHL.U32 R0, R0, 0x100000, RZ ;  /* 0x0010000000007824 */ /* 0x000fe200078e00ff */
[----:B------:R-:W-:-:S04]  /*1a30*/  LEA R2, R2, 0x3b800000, 0x17 ;  /* 0x3b80000002027811 */ /* 0x000fc800078eb8ff */
[----:B------:R-:W-:-:S05]  /*1a40*/  LOP3.LUT R0, R2, R0, R7, 0xfe, !PT ;  /* 0x0000000002007212 */ /* 0x000fca00078efe07 */
[----:B------:R-:W-:-:S04]  /*1a50*/  FMUL.FTZ R0, R0, 1 ;  /* 0x3f80000000007820 */ /* 0x000fc80000410000 */
[----:B------:R2:W3:Y:S02]  /*1a60*/  F2F.F64.F32 R24, R0 ;  /* 0x0000000000187310 */ /* 0x0004e40000201800 */
[----:B--23--:R-:W-:Y:S05]  /*1a70*/  BRA `(.L_x_7721) ;  /* 0x00000004000c7947 */ /* 0x00cfea0003800000 */
.L_x_7734:
        /* <DEDUP_REMOVED lines=20> */
.L_x_7739:
[----:B------:R-:W-:Y:S05]  /*1bc0*/  BSYNC.RECONVERGENT B0 ;  /* 0x0000000000007941 */ /* 0x000fea0003800200 */
.L_x_7738:
[----:B------:R-:W-:Y:S01]  /*1bd0*/  IMAD.SHL.U32 R0, R0, 0x200000, RZ ;  /* 0x0020000000007824 */ /* 0x000fe200078e00ff */
[----:B------:R-:W-:-:S04]  /*1be0*/  LEA R2, R2, 0x37800000, 0x17 ;  /* 0x3780000002027811 */ /* 0x000fc800078eb8ff */
[----:B------:R-:W-:-:S05]  /*1bf0*/  LOP3.LUT R0, R2, R0, R7, 0xfe, !PT ;  /* 0x0000000002007212 */ /* 0x000fca00078efe07 */
[----:B------:R-:W-:-:S04]  /*1c00*/  FMUL.FTZ R0, R0, 1 ;  /* 0x3f80000000007820 */ /* 0x000fc80000410000 */
[----:B------:R2:W3:Y:S02]  /*1c10*/  F2F.F64.F32 R24, R0 ;  /* 0x0000000000187310 */ /* 0x0004e40000201800 */
[----:B--23--:R-:W-:Y:S05]  /*1c20*/  BRA `(.L_x_7721) ;  /* 0x0000000000a07947 */ /* 0x00cfea0003800000 */
.L_x_7733:
        /* <DEDUP_REMOVED lines=17> */
.L_x_7720:
        /* <DEDUP_REMOVED lines=16> */
.L_x_7742:
[----:B------:R-:W-:Y:S01]  /*1e40*/  IMAD.MOV.U32 R25, RZ, RZ, RZ ;  /* 0x000000ffff197224 */ /* 0x000fe200078e00ff */
[----:B------:R-:W-:Y:S06]  /*1e50*/  BRA `(.L_x_7721) ;  /* 0x0000000000147947 */ /* 0x000fec0003800000 */
.L_x_7741:
[----:B------:R-:W2:Y:S02]  /*1e60*/  LDG.E.64 R2, desc[UR36][R2.64] ;  /* 0x0000002402027981 */ /* 0x000ea4000c1e1b00 */
[----:B--2---:R1:W2:Y:S02]  /*1e70*/  I2F.F64.U64 R24, R2 ;  /* 0x0000000200187312 */ /* 0x0042a40000301800 */
[----:B-12---:R-:W-:Y:S05]  /*1e80*/  BRA `(.L_x_7721) ;  /* 0x0000000000087947 */ /* 0x006fea0003800000 */
.L_x_7740:
[----:B------:R-:W2:Y:S02]  /*1e90*/  LDG.E R24, desc[UR36][R2.64] ;  /* 0x0000002402187981 */ /* 0x000ea4000c1e1900 */
[----:B--2---:R-:W1:Y:S02]  /*1ea0*/  I2F.F64.U32 R24, R24 ;  /* 0x0000001800187312 */ /* 0x004e640000201800 */
.L_x_7721:
[----:B------:R-:W-:Y:S05]  /*1eb0*/  BSYNC.RECONVERGENT B6 ;  /* 0x0000000000067941 */ /* 0x000fea0003800200 */
.L_x_7715:
[----:B------:R-:W-:-:S07]  /*1ec0*/  VIADD R16, R16, 0x80 ;  /* 0x0000008010107836 */ /* 0x000fce0000000000 */
.L_x_7714:
[----:B------:R-:W-:Y:S05]  /*1ed0*/  BSYNC.RECONVERGENT B7 ;  /* 0x0000000000077941 */ /* 0x000fea0003800200 */
.L_x_7713:
[----:B------:R-:W-:Y:S01]  /*1ee0*/  ISETP.GE.AND P0, PT, R16, R19, PT ;  /* 0x000000131000720c */ /* 0x000fe20003f06270 */
[----:B------:R-:W-:Y:S01]  /*1ef0*/  BSSY.RECONVERGENT B7, `(.L_x_7743) ;  /* 0x00000f1000077945 */ /* 0x000fe20003800200 */
[----:B------:R-:W-:-:S11]  /*1f00*/  IMAD.MOV.U32 R27, RZ, RZ, RZ ;  /* 0x000000ffff1b7224 */ /* 0x000fd600078e00ff */
[----:B------:R-:W-:Y:S05]  /*1f10*/  @P0 BRA `(.L_x_7744) ;  /* 0x0000000c00b80947 */ /* 0x000fea0003800000 */
[----:B012---:R-:W0:Y:S01]  /*1f20*/  LDC.64 R2, c[0x0][0x3a0] ;  /* 0x0000e800ff027b82 */ /* 0x007e220000000a00 */
        /* <DEDUP_REMOVED lines=20> */
.L_x_7749:
[----:B------:R-:W2:Y:S02]  /*2070*/  LDG.E.U8 R26, desc[UR36][R2.64] ;  /* 0x00000024021a7981 */ /* 0x000ea4000c1e1100 */
[----:B--2---:R-:W0:Y:S02]  /*2080*/  I2F.F64.U16 R26, R26 ;  /* 0x0000001a001a7312 */ /* 0x004e240000101800 */
[----:B0-----:R-:W-:Y:S05]  /*2090*/  BRA `(.L_x_7751) ;  /* 0x0000000c00507947 */ /* 0x001fea0003800000 */
.L_x_7748:
        /* <DEDUP_REMOVED lines=9> */
.L_x_7753:
[----:B------:R-:W2:Y:S02]  /*2130*/  LDG.E R26, desc[UR36][R2.64] ;  /* 0x00000024021a7981 */ /* 0x000ea4000c1e1900 */
[----:B--2---:R-:W0:Y:S02]  /*2140*/  I2F.F64 R26, R26 ;  /* 0x0000001a001a7312 */ /* 0x004e240000201c00 */
[----:B0-----:R-:W-:Y:S05]  /*2150*/  BRA `(.L_x_7751) ;  /* 0x0000000c00207947 */ /* 0x001fea0003800000 */
.L_x_7752:
[----:B------:R-:W2:Y:S02]  /*2160*/  LDG.E.U16 R26, desc[UR36][R2.64] ;  /* 0x00000024021a7981 */ /* 0x000ea4000c1e1500 */
[----:B--2---:R-:W0:Y:S02]  /*2170*/  I2F.F64.S16 R26, R26 ;  /* 0x0000001a001a7312 */ /* 0x004e240000101c00 */
[----:B0-----:R-:W-:Y:S05]  /*2180*/  BRA `(.L_x_7751) ;  /* 0x0000000c00147947 */ /* 0x001fea0003800000 */
.L_x_7747:
        /* <DEDUP_REMOVED lines=10> */
.L_x_7755:
[----:B------:R-:W2:Y:S02]  /*2230*/  LDG.E.U16 R0, desc[UR36][R2.64] ;  /* 0x0000002402007981 */ /* 0x000ea4000c1e1500 */
[----:B--2---:R-:W-:-:S05]  /*2240*/  HADD2.F32 R0, -RZ, R0.H0_H0 ;  /* 0x20000000ff007230 */ /* 0x004fca0000004100 */
[----:B------:R-:W-:-:S04]  /*2250*/  FMUL.FTZ R0, R0, 1 ;  /* 0x3f80000000007820 */ /* 0x000fc80000410000 */
[----:B------:R1:W2:Y:S02]  /*2260*/  F2F.F64.F32 R26, R0 ;  /* 0x00000000001a7310 */ /* 0x0002a40000201800 */
[----:B-12---:R-:W-:Y:S05]  /*2270*/  BRA `(.L_x_7751) ;  /* 0x0000000800d87947 */ /* 0x006fea0003800000 */
.L_x_7754:
        /* <DEDUP_REMOVED lines=10> */
.L_x_7757:
[----:B------:R-:W2:Y:S02]  /*2320*/  LDG.E.U16 R2, desc[UR36][R2.64] ;  /* 0x0000002402027981 */ /* 0x000ea4000c1e1500 */
[----:B--2---:R-:W-:-:S05]  /*2330*/  HADD2.F32 R0, -RZ, R2.H0_H0 ;  /* 0x20000002ff007230 */ /* 0x004fca0000004100 */
[----:B------:R-:W-:-:S04]  /*2340*/  FMUL.FTZ R0, R0, 1 ;  /* 0x3f80000000007820 */ /* 0x000fc80000410000 */
[----:B------:R1:W2:Y:S02]  /*2350*/  F2F.F64.F32 R26, R0 ;  /* 0x00000000001a7310 */ /* 0x0002a40000201800 */
[----:B-12---:R-:W-:Y:S05]  /*2360*/  BRA `(.L_x_7751) ;  /* 0x00000008009c7947 */ /* 0x006fea0003800000 */
.L_x_7756:
[----:B------:R0:W5:Y:S01]  /*2370*/  LDG.E R27, desc[UR36][R2.64+0x4] ;  /* 0x00000424021b7981 */ /* 0x000162000c1e1900 */
[----:B------:R-:W-:Y:S05]  /*2380*/  BRA `(.L_x_7751) ;  /* 0x0000000800947947 */ /* 0x000fea0003800000 */
.L_x_7746:
        /* <DEDUP_REMOVED lines=12> */
.L_x_7760:
[----:B------:R1:W5:Y:S01]  /*2450*/  LDG.E R27, desc[UR36][R2.64+0x4] ;  /* 0x00000424021b7981 */ /* 0x000362000c1e1900 */
[----:B------:R-:W-:Y:S05]  /*2460*/  BRA `(.L_x_7751) ;  /* 0x00000008005c7947 */ /* 0x000fea0003800000 */
.L_x_7759:
        /* <DEDUP_REMOVED lines=27> */
.L_x_7762:
        /* <DEDUP_REMOVED lines=14> */
.L_x_7761:
[----:B------:R-:W2:Y:S02]  /*2700*/  LDG.E.U16 R0, desc[UR36][R2.64] ;  /* 0x0000002402007981 */ /* 0x000ea4000c1e1500 */
[----:B--2---:R-:W-:-:S04]  /*2710*/  IMAD.U32 R0, R0, 0x10000, RZ ;  /* 0x0001000000007824 */ /* 0x004fc800078e00ff */
[----:B------:R-:W-:-:S04]  /*2720*/  FMUL.FTZ R0, R0, 1 ;  /* 0x3f80000000007820 */ /* 0x000fc80000410000 */
[----:B------:R2:W3:Y:S02]  /*2730*/  F2F.F64.F32 R26, R0 ;  /* 0x00000000001a7310 */ /* 0x0004e40000201800 */
[----:B--23--:R-:W-:Y:S05]  /*2740*/  BRA `(.L_x_7751) ;  /* 0x0000000400a47947 */ /* 0x00cfea0003800000 */
.L_x_7758:
        /* <DEDUP_REMOVED lines=11> */
.L_x_7765:
        /* <DEDUP_REMOVED lines=20> */
.L_x_7767:
[----:B------:R-:W-:Y:S05]  /*2940*/  BSYNC.RECONVERGENT B0 ;  /* 0x0000000000007941 */ /* 0x000fea0003800200 */
.L_x_7766:
[----:B------:R-:W-:Y:S01]  /*2950*/  IMAD.SHL.U32 R0, R0, 0x100000, RZ ;  /* 0x0010000000007824 */ /* 0x000fe200078e00ff */
[----:B------:R-:W-:-:S04]  /*2960*/  LEA R2, R2, 0x3b800000, 0x17 ;  /* 0x3b80000002027811 */ /* 0x000fc800078eb8ff */
[----:B------:R-:W-:-:S05]  /*2970*/  LOP3.LUT R0, R2, R0, R7, 0xfe, !PT ;  /* 0x0000000002007212 */ /* 0x000fca00078efe07 */
[----:B------:R-:W-:-:S04]  /*2980*/  FMUL.FTZ R0, R0, 1 ;  /* 0x3f80000000007820 */ /* 0x000fc80000410000 */
[----:B------:R3:W4:Y:S02]  /*2990*/  F2F.F64.F32 R26, R0 ;  /* 0x00000000001a7310 */ /* 0x0007240000201800 */
[----:B---34-:R-:W-:Y:S05]  /*29a0*/  BRA `(.L_x_7751) ;  /* 0x00000004000c7947 */ /* 0x018fea0003800000 */
.L_x_7764:
        /* <DEDUP_REMOVED lines=20> */
.L_x_7769:
[----:B------:R-:W-:Y:S05]  /*2af0*/  BSYNC.RECONVERGENT B0 ;  /* 0x0000000000007941 */ /* 0x000fea0003800200 */
.L_x_7768:
[----:B------:R-:W-:Y:S01]  /*2b00*/  IMAD.SHL.U32 R0, R0, 0x200000, RZ ;  /* 0x0020000000007824 */ /* 0x000fe200078e00ff */
[----:B------:R-:W-:-:S04]  /*2b10*/  LEA R2, R2, 0x37800000, 0x17 ;  /* 0x3780000002027811 */ /* 0x000fc800078eb8ff */
[----:B------:R-:W-:-:S05]  /*2b20*/  LOP3.LUT R0, R2, R0, R7, 0xfe, !PT ;  /* 0x0000000002007212 */ /* 0x000fca00078efe07 */
[----:B------:R-:W-:-:S04]  /*2b30*/  FMUL.FTZ R0, R0, 1 ;  /* 0x3f80000000007820 */ /* 0x000fc80000410000 */
[----:B------:R3:W4:Y:S02]  /*2b40*/  F2F.F64.F32 R26, R0 ;  /* 0x00000000001a7310 */ /* 0x0007240000201800 */
[----:B---34-:R-:W-:Y:S05]  /*2b50*/  BRA `(.L_x_7751) ;  /* 0x0000000000a07947 */ /* 0x018fea0003800000 */
.L_x_7763:
        /* <DEDUP_REMOVED lines=17> */
.L_x_7750:
        /* <DEDUP_REMOVED lines=16> */
.L_x_7772:
[----:B------:R-:W-:Y:S01]  /*2d70*/  IMAD.MOV.U32 R27, RZ, RZ, RZ ;  /* 0x000000ffff1b7224 */ /* 0x000fe200078e00ff */
[----:B------:R-:W-:Y:S06]  /*2d80*/  BRA `(.L_x_7751) ;  /* 0x0000000000147947 */ /* 0x000fec0003800000 */
.L_x_7771:
[----:B------:R-:W2:Y:S02]  /*2d90*/  LDG.E.64 R2, desc[UR36][R2.64] ;  /* 0x0000002402027981 */ /* 0x000ea4000c1e1b00 */
[----:B--2---:R3:W4:Y:S02]  /*2da0*/  I2F.F64.U64 R26, R2 ;  /* 0x00000002001a7312 */ /* 0x0047240000301800 */
[----:B---34-:R-:W-:Y:S05]  /*2db0*/  BRA `(.L_x_7751) ;  /* 0x0000000000087947 */ /* 0x018fea0003800000 */
.L_x_7770:
[----:B------:R-:W2:Y:S02]  /*2dc0*/  LDG.E R26, desc[UR36][R2.64] ;  /* 0x00000024021a7981 */ /* 0x000ea4000c1e1900 */
[----:B--2---:R-:W2:Y:S02]  /*2dd0*/  I2F.F64.U32 R26, R26 ;  /* 0x0000001a001a7312 */ /* 0x004ea40000201800 */
.L_x_7751:
[----:B------:R-:W-:Y:S05]  /*2de0*/  BSYNC.RECONVERGENT B6 ;  /* 0x0000000000067941 */ /* 0x000fea0003800200 */
.L_x_7745:
[----:B------:R-:W-:-:S07]  /*2df0*/  VIADD R16, R16, 0x80 ;  /* 0x0000008010107836 */ /* 0x000fce0000000000 */
.L_x_7744:
[----:B------:R-:W-:Y:S05]  /*2e00*/  BSYNC.RECONVERGENT B7 ;  /* 0x0000000000077941 */ /* 0x000fea0003800200 */
.L_x_7743:
[----:B------:R-:W-:Y:S01]  /*2e10*/  ISETP.GE.AND P0, PT, R16, R19, PT ;  /* 0x000000131000720c */ /* 0x000fe20003f06270 */
[----:B------:R-:W-:Y:S01]  /*2e20*/  BSSY.RECONVERGENT B6, `(.L_x_7773) ;  /* 0x00000eb000067945 */ /* 0x000fe20003800200 */
[----:B------:R-:W-:-:S11]  /*2e30*/  IMAD.MOV.U32 R29, RZ, RZ, RZ ;  /* 0x000000ffff1d7224 */ /* 0x000fd600078e00ff */
[----:B------:R-:W-:Y:S05]  /*2e40*/  @P0 BRA `(.L_x_7774) ;  /* 0x0000000c00a00947 */ /* 0x000fea0003800000 */
[----:B012---:R-:W0:Y:S01]  /*2e50*/  LDC.64 R2, c[0x0][0x3a0] ;  /* 0x0000e800ff027b82 */ /* 0x007e220000000a00 */
        /* <DEDUP_REMOVED lines=19> */
.L_x_7778:
[----:B------:R-:W2:Y:S02]  /*2f90*/  LDG.E.U8 R28, desc[UR36][R2.64] ;  /* 0x00000024021c7981 */ /* 0x000ea4000c1e1100 */
[----:B--2---:R-:W4:Y:S02]  /*2fa0*/  I2F.F64.U16 R28, R28 ;  /* 0x0000001c001c7312 */ /* 0x004f240000101800 */
[----:B----4-:R-:W-:Y:S05]  /*2fb0*/  BRA `(.L_x_7774) ;  /* 0x0000000c00447947 */ /* 0x010fea0003800000 */
.L_x_7777:
        /* <DEDUP_REMOVED lines=9> */
.L_x_7781:
[----:B------:R-:W2:Y:S02]  /*3050*/  LDG.E R28, desc[UR36][R2.64] ;  /* 0x00000024021c7981 */ /* 0x000ea4000c1e1900 */
[----:B--2---:R-:W4:Y:S02]  /*3060*/  I2F.F64 R28, R28 ;  /* 0x0000001c001c7312 */ /* 0x004f240000201c00 */
[----:B----4-:R-:W-:Y:S05]  /*3070*/  BRA `(.L_x_7774) ;  /* 0x0000000c00147947 */ /* 0x010fea0003800000 */
.L_x_7780:
[----:B------:R-:W2:Y:S02]  /*3080*/  LDG.E.U16 R28, desc[UR36][R2.64] ;  /* 0x00000024021c7981 */ /* 0x000ea4000c1e1500 */
[----:B--2---:R-:W4:Y:S02]  /*3090*/  I2F.F64.S16 R28, R28 ;  /* 0x0000001c001c7312 */ /* 0x004f240000101c00 */
[----:B----4-:R-:W-:Y:S05]  /*30a0*/  BRA `(.L_x_7774) ;  /* 0x0000000c00087947 */ /* 0x010fea0003800000 */
.L_x_7776:
        /* <DEDUP_REMOVED lines=10> */
.L_x_7783:
[----:B------:R-:W2:Y:S02]  /*3150*/  LDG.E.U16 R0, desc[UR36][R2.64] ;  /* 0x0000002402007981 */ /* 0x000ea4000c1e1500 */
[----:B--2---:R-:W-:-:S05]  /*3160*/  HADD2.F32 R0, -RZ, R0.H0_H0 ;  /* 0x20000000ff007230 */ /* 0x004fca0000004100 */
[----:B------:R-:W-:-:S04]  /*3170*/  FMUL.FTZ R0, R0, 1 ;  /* 0x3f80000000007820 */ /* 0x000fc80000410000 */
[----:B------:R3:W4:Y:S02]  /*3180*/  F2F.F64.F32 R28, R0 ;  /* 0x00000000001c7310 */ /* 0x0007240000201800 */
[----:B---34-:R-:W-:Y:S05]  /*3190*/  BRA `(.L_x_7774) ;  /* 0x0000000800cc7947 */ /* 0x018fea0003800000 */
.L_x_7782:
        /* <DEDUP_REMOVED lines=10> */
.L_x_7785:
[----:B------:R-:W2:Y:S02]  /*3240*/  LDG.E.U16 R2, desc[UR36][R2.64] ;  /* 0x0000002402027981 */ /* 0x000ea4000c1e1500 */
[----:B--2---:R-:W-:-:S05]  /*3250*/  HADD2.F32 R0, -RZ, R2.H0_H0 ;  /* 0x20000002ff007230 */ /* 0x004fca0000004100 */
[----:B------:R-:W-:-:S04]  /*3260*/  FMUL.FTZ R0, R0, 1 ;  /* 0x3f80000000007820 */ /* 0x000fc80000410000 */
[----:B------:R3:W4:Y:S02]  /*3270*/  F2F.F64.F32 R28, R0 ;  /* 0x00000000001c7310 */ /* 0x0007240000201800 */
[----:B---34-:R-:W-:Y:S05]  /*3280*/  BRA `(.L_x_7774) ;  /* 0x0000000800907947 */ /* 0x018fea0003800000 */
.L_x_7784:
[----:B------:R3:W5:Y:S01]  /*3290*/  LDG.E R29, desc[UR36][R2.64+0x4] ;  /* 0x00000424021d7981 */ /* 0x000762000c1e1900 */
[----:B------:R-:W-:Y:S05]  /*32a0*/  BRA `(.L_x_7774) ;  /* 0x0000000800887947 */ /* 0x000fea0003800000 */
.L_x_7775:
        /* <DEDUP_REMOVED lines=12> */
.L_x_7788:
[----:B------:R0:W5:Y:S01]  /*3370*/  LDG.E R29, desc[UR36][R2.64+0x4] ;  /* 0x00000424021d7981 */ /* 0x000162000c1e1900 */
[----:B------:R-:W-:Y:S05]  /*3380*/  BRA `(.L_x_7774) ;  /* 0x0000000800507947 */ /* 0x000fea0003800000 */
.L_x_7787:
        /* <DEDUP_REMOVED lines=27> */
.L_x_7790:
        /* <DEDUP_REMOVED lines=14> */
.L_x_7789:
[----:B------:R-:W2:Y:S02]  /*3620*/  LDG.E.U16 R0, desc[UR36][R2.64] ;  /* 0x0000002402007981 */ /* 0x000ea4000c1e1500 */
[----:B--2---:R-:W-:-:S04]  /*3630*/  IMAD.U32 R0, R0, 0x10000, RZ ;  /* 0x0001000000007824 */ /* 0x004fc800078e00ff */
[----:B------:R-:W-:-:S04]  /*3640*/  FMUL.FTZ R0, R0, 1 ;  /* 0x3f80000000007820 */ /* 0x000fc80000410000 */
[----:B------:R0:W1:Y:S02]  /*3650*/  F2F.F64.F32 R28, R0 ;  /* 0x00000000001c7310 */ /* 0x0000640000201800 */
[----:B01----:R-:W-:Y:S05]  /*3660*/  BRA `(.L_x_7774) ;  /* 0x0000000400987947 */ /* 0x003fea0003800000 */
.L_x_7786:
        /* <DEDUP_REMOVED lines=9> */
[----:B--2---:R-:W4:Y:S02]  /*3700*/  I2F.F64.U16 R28, R28 ;  /* 0x0000001c001c7312 */ /* 0x004f240000101800 */
[----:B----4-:R-:W-:Y:S05]  /*3710*/  BRA `(.L_x_7774) ;  /* 0x00000004006c7947 */ /* 0x010fea0003800000 */
.L_x_7793:
        /* <DEDUP_REMOVED lines=19> */
.L_x_7795:
[----:B------:R-:W-:Y:S05]  /*3850*/  BSYNC.RECONVERGENT B0 ;  /* 0x0000000000007941 */ /* 0x000fea0003800200 */
.L_x_7794:
[----:B------:R-:W-:Y:S01]  /*3860*/  IMAD.SHL.U32 R0, R0, 0x100000, RZ ;  /* 0x0010000000007824 */ /* 0x000fe200078e00ff */
[----:B------:R-:W-:-:S04]  /*3870*/  LEA R2, R2, 0x3b800000, 0x17 ;  /* 0x3b80000002027811 */ /* 0x000fc800078eb8ff */
[----:B------:R-:W-:-:S05]  /*3880*/  LOP3.LUT R0, R2, R0, R7, 0xfe, !PT ;  /* 0x0000000002007212 */ /* 0x000fca00078efe07 */
[----:B------:R-:W-:-:S04]  /*3890*/  FMUL.FTZ R0, R0, 1 ;  /* 0x3f80000000007820 */ /* 0x000fc80000410000 */
[----:B------:R4:W0:Y:S02]  /*38a0*/  F2F.F64.F32 R28, R0 ;  /* 0x00000000001c7310 */ /* 0x0008240000201800 */
[----:B0---4-:R-:W-:Y:S05]  /*38b0*/  BRA `(.L_x_7774) ;  /* 0x0000000400047947 */ /* 0x011fea0003800000 */
.L_x_7792:
        /* <DEDUP_REMOVED lines=19> */
.L_x_7797:
[----:B------:R-:W-:Y:S05]  /*39f0*/  BSYNC.RECONVERGENT B0 ;  /* 0x0000000000007941 */ /* 0x000fea0003800200 */
.L_x_7796:
[----:B------:R-:W-:Y:S01]  /*3a00*/  IMAD.SHL.U32 R0, R0, 0x200000, RZ ;  /* 0x0020000000007824 */ /* 0x000fe200078e00ff */
[----:B------:R-:W-:-:S04]  /*3a10*/  LEA R2, R2, 0x37800000, 0x17 ;  /* 0x3780000002027811 */ /* 0x000fc800078eb8ff */
[----:B------:R-:W-:-:S05]  /*3a20*/  LOP3.LUT R0, R2, R0, R7, 0xfe, !PT ;  /* 0x0000000002007212 */ /* 0x000fca00078efe07 */
[----:B------:R-:W-:-:S04]  /*3a30*/  FMUL.FTZ R0, R0, 1 ;  /* 0x3f80000000007820 */ /* 0x000fc80000410000 */
[----:B------:R4:W0:Y:S02]  /*3a40*/  F2F.F64.F32 R28, R0 ;  /* 0x00000000001c7310 */ /* 0x0008240000201800 */
[----:B0---4-:R-:W-:Y:S05]  /*3a50*/  BRA `(.L_x_7774) ;  /* 0x00000000009c7947 */ /* 0x011fea0003800000 */
.L_x_7791:
        /* <DEDUP_REMOVED lines=17> */
.L_x_7779:
        /* <DEDUP_REMOVED lines=16> */
.L_x_7800:
[----:B------:R-:W-:Y:S05]  /*3c70*/  BRA `(.L_x_7774) ;  /* 0x0000000000147947 */ /* 0x000fea0003800000 */
.L_x_7799:
[----:B------:R-:W2:Y:S02]  /*3c80*/  LDG.E.64 R2, desc[UR36][R2.64] ;  /* 0x0000002402027981 */ /* 0x000ea4000c1e1b00 */
[----:B--2---:R0:W1:Y:S02]  /*3c90*/  I2F.F64.U64 R28, R2 ;  /* 0x00000002001c7312 */ /* 0x0040640000301800 */
[----:B01----:R-:W-:Y:S05]  /*3ca0*/  BRA `(.L_x_7774) ;  /* 0x0000000000087947 */ /* 0x003fea0003800000 */
.L_x_7798:
[----:B------:R-:W2:Y:S02]  /*3cb0*/  LDG.E R28, desc[UR36][R2.64] ;  /* 0x00000024021c7981 */ /* 0x000ea4000c1e1900 */
[----:B--2---:R-:W4:Y:S02]  /*3cc0*/  I2F.F64.U32 R28, R28 ;  /* 0x0000001c001c7312 */ /* 0x004f240000201800 */
.L_x_7774:
[----:B------:R-:W-:Y:S05]  /*3cd0*/  BSYNC.RECONVERGENT B6 ;  /* 0x0000000000067941 */ /* 0x000fea0003800200 */
.L_x_7773:
[----:B------:R-:W4:Y:S01]  /*3ce0*/  LDC.64 R4, c[0x0][0x390] ;  /* 0x0000e400ff047b82 */ /* 0x000f220000000a00 */
[----:B------:R-:W-:Y:S01]  /*3cf0*/  ISETP.GE.AND P0, PT, R23, R19, PT ;  /* 0x000000131700720c */ /* 0x000fe20003f06270 */
[----:B------:R-:W-:Y:S04]  /*3d00*/  BSSY.RECONVERGENT B7, `(.L_x_7801) ;  /* 0x00003c3000077945 */ /* 0x000fe80003800200 */
[----:B------:R-:W-:Y:S02]  /*3d10*/  BSSY.RELIABLE B6, `(.L_x_7802) ;  /* 0x0000287000067945 */ /* 0x000fe40003800100 */
[----:B0123--:R-:W0:Y:S01]  /*3d20*/  LDC.U8 R2, c[0x0][0x3b4] ;  /* 0x0000ed00ff027b82 */ /* 0x00fe220000000000 */
[C---:B----45:R-:W-:Y:S01]  /*3d30*/  LOP3.LUT R17, R5.reuse, 0x80000000, R17, 0xb8, !PT ;  /* 0x8000000005117812 */ /* 0x070fe200078eb811 */
[--C-:B------:R-:W-:Y:S01]  /*3d40*/  IMAD.MOV.U32 R28, RZ, RZ, R4.reuse ;  /* 0x000000ffff1c7224 */ /* 0x100fe200078e0004 */
[C---:B------:R-:W-:Y:S01]  /*3d50*/  LOP3.LUT R25, R5.reuse, 0x80000000, R25, 0xb8, !PT ;  /* 0x8000000005197812 */ /* 0x040fe200078eb819 */
[--C-:B------:R-:W-:Y:S01]  /*3d60*/  IMAD.MOV.U32 R24, RZ, RZ, R4.reuse ;  /* 0x000000ffff187224 */ /* 0x100fe200078e0004 */
[C---:B------:R-:W-:Y:S01]  /*3d70*/  LOP3.LUT R27, R5.reuse, 0x80000000, R27, 0xb8, !PT ;  /* 0x80000000051b7812 */ /* 0x040fe200078eb81b */
[----:B------:R-:W-:Y:S01]  /*3d80*/  IMAD.MOV.U32 R16, RZ, RZ, R4 ;  /* 0x000000ffff107224 */ /* 0x000fe200078e0004 */
[----:B------:R-:W-:Y:S01]  /*3d90*/  LOP3.LUT R3, R5, 0x80000000, R29, 0xb8, !PT ;  /* 0x8000000005037812 */ /* 0x000fe200078eb81d */
[----:B------:R-:W-:-:S02]  /*3da0*/  IMAD.MOV.U32 R5, RZ, RZ, R17 ;  /* 0x000000ffff057224 */ /* 0x000fc400078e0011 */
[----:B------:R-:W-:Y:S02]  /*3db0*/  IMAD.MOV.U32 R29, RZ, RZ, R25 ;  /* 0x000000ffff1d7224 */ /* 0x000fe400078e0019 */
[----:B------:R-:W-:Y:S02]  /*3dc0*/  IMAD.MOV.U32 R25, RZ, RZ, R27 ;  /* 0x000000ffff197224 */ /* 0x000fe400078e001b */
[----:B------:R-:W-:Y:S01]  /*3dd0*/  IMAD.MOV.U32 R17, RZ, RZ, R3 ;  /* 0x000000ffff117224 */ /* 0x000fe200078e0003 */
[----:B0-----:R-:W-:Y:S06]  /*3de0*/  @P0 BRA `(.L_x_7803) ;  /* 0x0000002400d80947 */ /* 0x001fec0003800000 */
        /* <DEDUP_REMOVED lines=22> */
.L_x_7807:
[----:B------:R-:W0:Y:S02]  /*3f50*/  F2I.S64.F64.TRUNC R4, R4 ;  /* 0x0000000400047311 */ /* 0x000e24000030d900 */
[----:B0-----:R-:W-:-:S05]  /*3f60*/  IMAD.MOV.U32 R3, RZ, RZ, R4 ;  /* 0x000000ffff037224 */ /* 0x001fca00078e0004 */
[----:B------:R0:W-:Y:S01]  /*3f70*/  STG.E.U8 desc[UR36][R8.64], R3 ;  /* 0x0000000308007986 */ /* 0x0001e2000c101124 */
[----:B------:R-:W-:Y:S05]  /*3f80*/  BRA `(.L_x_7809) ;  /* 0x00000010007c7947 */ /* 0x000fea0003800000 */
.L_x_7806:
        /* <DEDUP_REMOVED lines=9> */
.L_x_7811:
[----:B------:R-:W0:Y:S02]  /*4020*/  F2I.F64.TRUNC R5, R4 ;  /* 0x0000000400057311 */ /* 0x000e24000030d100 */
[----:B0-----:R0:W-:Y:S01]  /*4030*/  STG.E desc[UR36][R8.64], R5 ;  /* 0x0000000508007986 */ /* 0x0011e2000c101924 */
[----:B------:R-:W-:Y:S05]  /*4040*/  BRA `(.L_x_7809) ;  /* 0x00000010004c7947 */ /* 0x000fea0003800000 */
.L_x_7810:
[----:B------:R-:W0:Y:S02]  /*4050*/  F2I.F64.TRUNC R5, R4 ;  /* 0x0000000400057311 */ /* 0x000e24000030d100 */
[----:B0-----:R0:W-:Y:S01]  /*4060*/  STG.E.U16 desc[UR36][R8.64], R5 ;  /* 0x0000000508007986 */ /* 0x0011e2000c101524 */
[----:B------:R-:W-:Y:S05]  /*4070*/  BRA `(.L_x_7809) ;  /* 0x0000001000407947 */ /* 0x000fea0003800000 */
.L_x_7805:
        /* <DEDUP_REMOVED lines=17> */
.L_x_7813:
        /* <DEDUP_REMOVED lines=12> */
.L_x_7812:
        /* <DEDUP_REMOVED lines=18> */
.L_x_7815:
        /* <DEDUP_REMOVED lines=13> */
.L_x_7814:
[----:B------:R0:W-:Y:S01]  /*4440*/  STG.E.64 desc[UR36][R8.64], R4 ;  /* 0x0000000408007986 */ /* 0x0001e2000c101b24 */
[----:B------:R-:W-:Y:S05]  /*4450*/  BRA `(.L_x_7809) ;  /* 0x0000000c00487947 */ /* 0x000fea0003800000 */
.L_x_7804:
        /* <DEDUP_REMOVED lines=12> */
.L_x_7818:
[----:B------:R-:W-:-:S05]  /*4520*/  CS2R R6, SRZ ;  /* 0x0000000000067805 */ /* 0x000fca000001ff00 */
[----:B------:R0:W-:Y:S01]  /*4530*/  STG.E.128 desc[UR36][R8.64], R4 ;  /* 0x0000000408007986 */ /* 0x0001e2000c101d24 */
[----:B------:R-:W-:Y:S05]  /*4540*/  BRA `(.L_x_7809) ;  /* 0x0000000c000c7947 */ /* 0x000fea0003800000 */
.L_x_7817:
        /* <DEDUP_REMOVED lines=27> */
.L_x_7822:
[----:B------:R-:W-:Y:S05]  /*4700*/  BSYNC.RECONVERGENT B0 ;  /* 0x0000000000007941 */ /* 0x000fea0003800200 */
.L_x_7821:
[----:B------:R-:W-:-:S05]  /*4710*/  LOP3.LUT R7, R0, 0x80, R7, 0xf8, !PT ;  /* 0x0000008000077812 */ /* 0x000fca00078ef807 */
[----:B------:R0:W-:Y:S01]  /*4720*/  STG.E.U8 desc[UR36][R8.64], R7 ;  /* 0x0000000708007986 */ /* 0x0001e2000c101124 */
[----:B------:R-:W-:Y:S05]  /*4730*/  BRA `(.L_x_7809) ;  /* 0x0000000800907947 */ /* 0x000fea0003800000 */
.L_x_7820:
        /* <DEDUP_REMOVED lines=23> */
.L_x_7824:
[----:B------:R-:W-:Y:S05]  /*48b0*/  BSYNC.RECONVERGENT B0 ;  /* 0x0000000000007941 */ /* 0x000fea0003800200 */
.L_x_7823:
[----:B------:R-:W-:-:S05]  /*48c0*/  LOP3.LUT R7, R0, 0x80, R7, 0xf8, !PT ;  /* 0x0000008000077812 */ /* 0x000fca00078ef807 */
[----:B------:R0:W-:Y:S01]  /*48d0*/  STG.E.U8 desc[UR36][R8.64], R7 ;  /* 0x0000000708007986 */ /* 0x0001e2000c101124 */
[----:B------:R-:W-:Y:S05]  /*48e0*/  BRA `(.L_x_7809) ;  /* 0x0000000800247947 */ /* 0x000fea0003800000 */
.L_x_7819:
        /* <DEDUP_REMOVED lines=12> */
.L_x_7816:
        /* <DEDUP_REMOVED lines=11> */
.L_x_7827:
        /* <DEDUP_REMOVED lines=21> */
.L_x_7830:
[----:B------:R-:W-:-:S04]  /*4bb0*/  SHF.R.U32.HI R0, RZ, 0x14, R7 ;  /* 0x00000014ff007819 */ /* 0x000fc80000011607 */
[----:B------:R-:W-:-:S04]  /*4bc0*/  LOP3.LUT R0, R0, 0x1, RZ, 0xc0, !PT ;  /* 0x0000000100007812 */ /* 0x000fc800078ec0ff */
[----:B------:R-:W-:-:S04]  /*4bd0*/  IADD3 R0, PT, PT, R7, 0x487ffff, R0 ;  /* 0x0487ffff07007810 */ /* 0x000fc80007ffe000 */
[----:B------:R-:W-:-:S04]  /*4be0*/  SHF.R.U32.HI R0, RZ, 0x14, R0 ;  /* 0x00000014ff007819 */ /* 0x000fc80000011600 */
[----:B------:R-:W-:-:S07]  /*4bf0*/  LOP3.LUT R3, R0, 0xff, RZ, 0xc0, !PT ;  /* 0x000000ff00037812 */ /* 0x000fce00078ec0ff */
.L_x_7831:
[----:B------:R-:W-:-:S04]  /*4c00*/  SHF.R.U32.HI R0, RZ, 0x18, R7 ;  /* 0x00000018ff007819 */ /* 0x000fc80000011607 */
[----:B------:R-:W-:-:S07]  /*4c10*/  LOP3.LUT R0, R3, 0x80, R0, 0xf8, !PT ;  /* 0x0000008003007812 */ /* 0x000fce00078ef800 */
.L_x_7829:
[----:B------:R-:W-:Y:S05]  /*4c20*/  BSYNC.RECONVERGENT B0 ;  /* 0x0000000000007941 */ /* 0x000fea0003800200 */
.L_x_7828:
[----:B------:R1:W-:Y:S01]  /*4c30*/  STG.E.U8 desc[UR36][R8.64], R0 ;  /* 0x0000000008007986 */ /* 0x0003e2000c101124 */
[----:B------:R-:W-:Y:S05]  /*4c40*/  BRA `(.L_x_7809) ;  /* 0x00000004004c7947 */ /* 0x000fea0003800000 */
.L_x_7826:
        /* <DEDUP_REMOVED lines=21> */
.L_x_7834:
[----:B------:R-:W-:-:S04]  /*4da0*/  SHF.R.U32.HI R0, RZ, 0x15, R7 ;  /* 0x00000015ff007819 */ /* 0x000fc80000011607 */
[----:B------:R-:W-:-:S04]  /*4db0*/  LOP3.LUT R0, R0, 0x1, RZ, 0xc0, !PT ;  /* 0x0000000100007812 */ /* 0x000fc800078ec0ff */
[----:B------:R-:W-:-:S04]  /*4dc0*/  IADD3 R0, PT, PT, R7, 0x88fffff, R0 ;  /* 0x088fffff07007810 */ /* 0x000fc80007ffe000 */
[----:B------:R-:W-:-:S04]  /*4dd0*/  SHF.R.U32.HI R0, RZ, 0x15, R0 ;  /* 0x00000015ff007819 */ /* 0x000fc80000011600 */
[----:B------:R-:W-:-:S07]  /*4de0*/  LOP3.LUT R3, R0, 0xff, RZ, 0xc0, !PT ;  /* 0x000000ff00037812 */ /* 0x000fce00078ec0ff */
.L_x_7835:
[----:B------:R-:W-:-:S04]  /*4df0*/  SHF.R.U32.HI R0, RZ, 0x18, R7 ;  /* 0x00000018ff007819 */ /* 0x000fc80000011607 */
[----:B------:R-:W-:-:S07]  /*4e00*/  LOP3.LUT R0, R3, 0x80, R0, 0xf8, !PT ;  /* 0x0000008003007812 */ /* 0x000fce00078ef800 */
.L_x_7833:
[----:B------:R-:W-:Y:S05]  /*4e10*/  BSYNC.RECONVERGENT B0 ;  /* 0x0000000000007941 */ /* 0x000fea0003800200 */
.L_x_7832:
[----:B------:R2:W-:Y:S01]  /*4e20*/  STG.E.U8 desc[UR36][R8.64], R0 ;  /* 0x0000000008007986 */ /* 0x0005e2000c101124 */
[----:B------:R-:W-:Y:S05]  /*4e30*/  BRA `(.L_x_7809) ;  /* 0x0000000000d07947 */ /* 0x000fea0003800000 */
.L_x_7825:
[----:B------:R-:W-:-:S13]  /*4e40*/  ISETP.NE.AND P0, PT, R0, 0x1c, PT ;  /* 0x0000001c0000780c */ /* 0x000fda0003f05270 */
[----:B------:R-:W-:Y:S05]  /*4e50*/  @!P0 BRA `(.L_x_7836) ;  /* 0x0000000000c08947 */ /* 0x000fea0003800000 */
[----:B------:R-:W-:-:S13]  /*4e60*/  ISETP.NE.AND P0, PT, R0, 0x1d, PT ;  /* 0x0000001d0000780c */ /* 0x000fda0003f05270 */
[----:B------:R-:W-:Y:S05]  /*4e70*/  @!P0 BRA `(.L_x_7837) ;  /* 0x0000000000ac8947 */ /* 0x000fea0003800000 */
[----:B------:R-:W-:-:S13]  /*4e80*/  ISETP.NE.AND P0, PT, R0, 0x2c, PT ;  /* 0x0000002c0000780c */ /* 0x000fda0003f05270 */
[----:B------:R-:W-:Y:S05]  /*4e90*/  @!P0 BRA `(.L_x_7838) ;  /* 0x0000000000448947 */ /* 0x000fea0003800000 */
.L_x_7808:
        /* <DEDUP_REMOVED lines=16> */
.L_x_7839:
[----:B------:R-:W-:Y:S05]  /*4fa0*/  BRA `(.L_x_7809) ;  /* 0x0000000000747947 */ /* 0x000fea0003800000 */
.L_x_7838:
        /* <DEDUP_REMOVED lines=24> */
.L_x_7837:
[----:B------:R-:W0:Y:S02]  /*5130*/  F2I.U64.F64.TRUNC R4, R4 ;  /* 0x0000000400047311 */ /* 0x000e24000030d800 */
[----:B0-----:R0:W-:Y:S01]  /*5140*/  STG.E.64 desc[UR36][R8.64], R4 ;  /* 0x0000000408007986 */ /* 0x0011e2000c101b24 */
[----:B------:R-:W-:Y:S05]  /*5150*/  BRA `(.L_x_7809) ;  /* 0x0000000000087947 */ /* 0x000fea0003800000 */
.L_x_7836:
[----:B------:R-:W0:Y:S02]  /*5160*/  F2I.U32.F64.TRUNC R5, R4 ;  /* 0x0000000400057311 */ /* 0x000e24000030d000 */
[----:B0-----:R3:W-:Y:S02]  /*5170*/  STG.E desc[UR36][R8.64], R5 ;  /* 0x0000000508007986 */ /* 0x0017e4000c101924 */
.L_x_7809:
        /* <DEDUP_REMOVED lines=24> */
.L_x_7844:
[----:B------:R-:W0:Y:S02]  /*5300*/  F2I.S64.F64.TRUNC R28, R28 ;  /* 0x0000001c001c7311 */ /* 0x000e24000030d900 */
[----:B0-----:R-:W-:-:S05]  /*5310*/  IMAD.MOV.U32 R3, RZ, RZ, R28 ;  /* 0x000000ffff037224 */ /* 0x001fca00078e001c */
[----:B------:R0:W-:Y:S01]  /*5320*/  STG.E.U8 desc[UR36][R4.64], R3 ;  /* 0x0000000304007986 */ /* 0x0001e2000c101124 */
[----:B------:R-:W-:Y:S05]  /*5330*/  BRA `(.L_x_7846) ;  /* 0x0000001000807947 */ /* 0x000fea0003800000 */
.L_x_7843:
        /* <DEDUP_REMOVED lines=9> */
.L_x_7848:
[----:B------:R-:W0:Y:S02]  /*53d0*/  F2I.F64.TRUNC R29, R28 ;  /* 0x0000001c001d7311 */ /* 0x000e24000030d100 */
[----:B0-----:R0:W-:Y:S01]  /*53e0*/  STG.E desc[UR36][R4.64], R29 ;  /* 0x0000001d04007986 */ /* 0x0011e2000c101924 */
[----:B------:R-:W-:Y:S05]  /*53f0*/  BRA `(.L_x_7846) ;  /* 0x0000001000507947 */ /* 0x000fea0003800000 */
.L_x_7847:
[----:B------:R-:W0:Y:S02]  /*5400*/  F2I.F64.TRUNC R29, R28 ;  /* 0x0000001c001d7311 */ /* 0x000e24000030d100 */
[----:B0-----:R0:W-:Y:S01]  /*5410*/  STG.E.U16 desc[UR36][R4.64], R29 ;  /* 0x0000001d04007986 */ /* 0x0011e2000c101524 */
[----:B------:R-:W-:Y:S05]  /*5420*/  BRA `(.L_x_7846) ;  /* 0x0000001000447947 */ /* 0x000fea0003800000 */
.L_x_7842:
        /* <DEDUP_REMOVED lines=17> */
.L_x_7850:
        /* <DEDUP_REMOVED lines=12> */
.L_x_7849:
        /* <DEDUP_REMOVED lines=18> */
.L_x_7852:
        /* <DEDUP_REMOVED lines=13> */
.L_x_7851:
[----:B------:R0:W-:Y:S01]  /*57f0*/  STG.E.64 desc[UR36][R4.64], R28 ;  /* 0x0000001c04007986 */ /* 0x0001e2000c101b24 */
[----:B------:R-:W-:Y:S05]  /*5800*/  BRA `(.L_x_7846) ;  /* 0x0000000c004c7947 */ /* 0x000fea0003800000 */
.L_x_7841:
        /* <DEDUP_REMOVED lines=13> */
.L_x_7856:
        /* <DEDUP_REMOVED lines=26> */
.L_x_7859:
[----:B------:R-:W-:-:S04]  /*5a80*/  SHF.R.U32.HI R3, RZ, 0x18, R7 ;  /* 0x00000018ff037819 */ /* 0x000fc80000011607 */
[----:B------:R-:W-:-:S07]  /*5a90*/  LOP3.LUT R0, R0, 0x80, R3, 0xf8, !PT ;  /* 0x0000008000007812 */ /* 0x000fce00078ef803 */
.L_x_7858:
[----:B------:R-:W-:Y:S05]  /*5aa0*/  BSYNC.RECONVERGENT B0 ;  /* 0x0000000000007941 */ /* 0x000fea0003800200 */
.L_x_7857:
[----:B------:R3:W-:Y:S01]  /*5ab0*/  STG.E.U8 desc[UR36][R4.64], R0 ;  /* 0x0000000004007986 */ /* 0x0007e2000c101124 */
[----:B------:R-:W-:Y:S05]  /*5ac0*/  BRA `(.L_x_7846) ;  /* 0x00000008009c7947 */ /* 0x000fea0003800000 */
.L_x_7855:
        /* <DEDUP_REMOVED lines=26> */
.L_x_7862:
[----:B------:R-:W-:-:S04]  /*5c70*/  SHF.R.U32.HI R3, RZ, 0x18, R7 ;  /* 0x00000018ff037819 */ /* 0x000fc80000011607 */
[----:B------:R-:W-:-:S07]  /*5c80*/  LOP3.LUT R0, R0, 0x80, R3, 0xf8, !PT ;  /* 0x0000008000007812 */ /* 0x000fce00078ef803 */
.L_x_7861:
[----:B------:R-:W-:Y:S05]  /*5c90*/  BSYNC.RECONVERGENT B0 ;  /* 0x0000000000007941 */ /* 0x000fea0003800200 */
.L_x_7860:
[----:B------:R0:W-:Y:S01]  /*5ca0*/  STG.E.U8 desc[UR36][R4.64], R0 ;  /* 0x0000000004007986 */ /* 0x0001e2000c101124 */
[----:B------:R-:W-:Y:S05]  /*5cb0*/  BRA `(.L_x_7846) ;  /* 0x0000000800207947 */ /* 0x000fea0003800000 */
.L_x_7854:
        /* <DEDUP_REMOVED lines=30> */
.L_x_7864:
[----:B------:R-:W0:Y:S02]  /*5ea0*/  F2I.U64.F64.TRUNC R28, R28 ;  /* 0x0000001c001c7311 */ /* 0x000e24000030d800 */
[----:B0-----:R1:W-:Y:S01]  /*5eb0*/  STG.E.64 desc[UR36][R4.64], R28 ;  /* 0x0000001c04007986 */ /* 0x0013e2000c101b24 */
[----:B------:R-:W-:Y:S05]  /*5ec0*/  BRA `(.L_x_7846) ;  /* 0x00000004009c7947 */ /* 0x000fea0003800000 */
.L_x_7863:
[----:B------:R-:W0:Y:S02]  /*5ed0*/  F2I.U32.F64.TRUNC R29, R28 ;  /* 0x0000001c001d7311 */ /* 0x000e24000030d000 */
[----:B0-----:R0:W-:Y:S01]  /*5ee0*/  STG.E desc[UR36][R4.64], R29 ;  /* 0x0000001d04007986 */ /* 0x0011e2000c101924 */
[----:B------:R-:W-:Y:S05]  /*5ef0*/  BRA `(.L_x_7846) ;  /* 0x0000000400907947 */ /* 0x000fea0003800000 */
.L_x_7853:
        /* <DEDUP_REMOVED lines=10> */
.L_x_7866:
[----:B------:R-:W-:-:S05]  /*5fa0*/  CS2R R30, SRZ ;  /* 0x00000000001e7805 */ /* 0x000fca000001ff00 */
[----:B------:R0:W-:Y:S01]  /*5fb0*/  STG.E.128 desc[UR36][R4.64], R28 ;  /* 0x0000001c04007986 */ /* 0x0001e2000c101d24 */
[----:B------:R-:W-:Y:S05]  /*5fc0*/  BRA `(.L_x_7846) ;  /* 0x00000004005c7947 */ /* 0x000fea0003800000 */
.L_x_7865:
[----:B------:R-:W-:-:S13]  /*5fd0*/  ISETP.NE.AND P0, PT, R0, 0xf, PT ;  /* 0x0000000f0000780c */ /* 0x000fda0003f05270 */
[----:B------:R-:W-:Y:S05]  /*5fe0*/  @!P0 BRA `(.L_x_7867) ;  /* 0x0000000400288947 */ /* 0x000fea0003800000 */
[----:B------:R-:W-:-:S13]  /*5ff0*/  ISETP.NE.AND P0, PT, R0, 0x17, PT ;  /* 0x000000170000780c */ /* 0x000fda0003f05270 */
[----:B------:R-:W-:Y:S05]  /*6000*/  @!P0 BRA `(.L_x_7868) ;  /* 0x0000000000b08947 */ /* 0x000fea0003800000 */
[----:B------:R-:W-:-:S13]  /*6010*/  ISETP.NE.AND P0, PT, R0, 0x18, PT ;  /* 0x000000180000780c */ /* 0x000fda0003f05270 */
[----:B------:R-:W-:Y:S05]  /*6020*/  @!P0 BRA `(.L_x_7869) ;  /* 0x0000000000448947 */ /* 0x000fea0003800000 */
.L_x_7845:
        /* <DEDUP_REMOVED lines=16> */
.L_x_7870:
[----:B------:R-:W-:Y:S05]  /*6130*/  BRA `(.L_x_7846) ;  /* 0x0000000400007947 */ /* 0x000fea0003800000 */
.L_x_7869:
        /* <DEDUP_REMOVED lines=21> */
.L_x_7872:
[----:B------:R-:W-:Y:S05]  /*6290*/  BSYNC.RECONVERGENT B0 ;  /* 0x0000000000007941 */ /* 0x000fea0003800200 */
.L_x_7871:
[----:B------:R-:W-:-:S05]  /*62a0*/  LOP3.LUT R3, R0, 0x80, R3, 0xf8, !PT ;  /* 0x0000008000037812 */ /* 0x000fca00078ef803 */
[----:B------:R0:W-:Y:S01]  /*62b0*/  STG.E.U8 desc[UR36][R4.64], R3 ;  /* 0x0000000304007986 */ /* 0x0001e2000c101124 */
[----:B------:R-:W-:Y:S05]  /*62c0*/  BRA `(.L_x_7846) ;  /* 0x00000000009c7947 */ /* 0x000fea0003800000 */
.L_x_7868:
        /* <DEDUP_REMOVED lines=20> */
.L_x_7874:
[----:B------:R-:W-:Y:S01]  /*6410*/  IMAD.MOV.U32 R0, RZ, RZ, 0x7f ;  /* 0x0000007fff007424 */ /* 0x000fe200078e00ff */
[----:B------:R-:W-:-:S04]  /*6420*/  ISETP.GT.U32.AND P0, PT, R3, 0x7f800000, PT ;  /* 0x7f8000000300780c */ /* 0x000fc80003f04070 */
[----:B------:R-:W-:-:S09]  /*6430*/  SEL R0, R0, 0x7c, P0 ;  /* 0x0000007c00007807 */ /* 0x000fd20000000000 */
.L_x_7875:
[----:B------:R-:W-:Y:S05]  /*6440*/  BSYNC.RECONVERGENT B0 ;  /* 0x0000000000007941 */ /* 0x000fea0003800200 */
.L_x_7873:
[----:B------:R-:W-:-:S04]  /*6450*/  SHF.R.U32.HI R3, RZ, 0x18, R7 ;  /* 0x00000018ff037819 */ /* 0x000fc80000011607 */
[----:B------:R-:W-:-:S05]  /*6460*/  LOP3.LUT R3, R0, 0x80, R3, 0xf8, !PT ;  /* 0x0000008000037812 */ /* 0x000fca00078ef803 */
[----:B------:R0:W-:Y:S01]  /*6470*/  STG.E.U8 desc[UR36][R4.64], R3 ;  /* 0x0000000304007986 */ /* 0x0001e2000c101124 */
[----:B------:R-:W-:Y:S05]  /*6480*/  BRA `(.L_x_7846) ;  /* 0x00000000002c7947 */ /* 0x000fea0003800000 */
.L_x_7867:
        /* <DEDUP_REMOVED lines=11> */
.L_x_7846:
[----:B------:R-:W-:-:S07]  /*6540*/  VIADD R23, R23, 0x80 ;  /* 0x0000008017177836 */ /* 0x000fce0000000000 */
.L_x_7803:
[----:B------:R-:W-:-:S13]  /*6550*/  ISETP.GE.AND P0, PT, R23, R19, PT ;  /* 0x000000131700720c */ /* 0x000fda0003f06270 */
[----:B------:R-:W-:Y:S05]  /*6560*/  @P0 BREAK.RELIABLE B6 ;  /* 0x0000000000060942 */ /* 0x000fea0003800100 */
[----:B------:R-:W-:Y:S05]  /*6570*/  @P0 BRA `(.L_x_7840) ;  /* 0x0000001000ec0947 */ /* 0x000fea0003800000 */
[----:B------:R-:W-:Y:S05]  /*6580*/  BSYNC.RELIABLE B6 ;  /* 0x0000000000067941 */ /* 0x000fea0003800100 */
.L_x_7802:
        /* <DEDUP_REMOVED lines=21> */
.L_x_7879:
[----:B------:R-:W0:Y:S02]  /*66e0*/  F2I.S64.F64.TRUNC R24, R24 ;  /* 0x0000001800187311 */ /* 0x000e24000030d900 */
[----:B0-----:R-:W-:-:S05]  /*66f0*/  IMAD.MOV.U32 R3, RZ, RZ, R24 ;  /* 0x000000ffff037224 */ /* 0x001fca00078e0018 */
[----:B------:R0:W-:Y:S01]  /*6700*/  STG.E.U8 desc[UR36][R4.64], R3 ;  /* 0x0000000304007986 */ /* 0x0001e2000c101124 */
[----:B------:R-:W-:Y:S05]  /*6710*/  BRA `(.L_x_7881) ;  /* 0x0000001000807947 */ /* 0x000fea0003800000 */
.L_x_7878:
        /* <DEDUP_REMOVED lines=9> */
.L_x_7883:
[----:B------:R-:W0:Y:S02]  /*67b0*/  F2I.F64.TRUNC R25, R24 ;  /* 0x0000001800197311 */ /* 0x000e24000030d100 */
[----:B0-----:R0:W-:Y:S01]  /*67c0*/  STG.E desc[UR36][R4.64], R25 ;  /* 0x0000001904007986 */ /* 0x0011e2000c101924 */
[----:B------:R-:W-:Y:S05]  /*67d0*/  BRA `(.L_x_7881) ;  /* 0x0000001000507947 */ /* 0x000fea0003800000 */
.L_x_7882:
[----:B------:R-:W0:Y:S02]  /*67e0*/  F2I.F64.TRUNC R25, R24 ;  /* 0x0000001800197311 */ /* 0x000e24000030d100 */
[----:B0-----:R0:W-:Y:S01]  /*67f0*/  STG.E.U16 desc[UR36][R4.64], R25 ;  /* 0x0000001904007986 */ /* 0x0011e2000c101524 */
[----:B------:R-:W-:Y:S05]  /*6800*/  BRA `(.L_x_7881) ;  /* 0x0000001000447947 */ /* 0x000fea0003800000 */
.L_x_7877:
        /* <DEDUP_REMOVED lines=17> */
.L_x_7885:
        /* <DEDUP_REMOVED lines=12> */
.L_x_7884:
        /* <DEDUP_REMOVED lines=18> */
.L_x_7887:
        /* <DEDUP_REMOVED lines=13> */
.L_x_7886:
[----:B------:R0:W-:Y:S01]  /*6bd0*/  STG.E.64 desc[UR36][R4.64], R24 ;  /* 0x0000001804007986 */ /* 0x0001e2000c101b24 */
[----:B------:R-:W-:Y:S05]  /*6be0*/  BRA `(.L_x_7881) ;  /* 0x0000000c004c7947 */ /* 0x000fea0003800000 */
.L_x_7876:
        /* <DEDUP_REMOVED lines=13> */
.L_x_7891:
        /* <DEDUP_REMOVED lines=26> */
.L_x_7894:
[----:B------:R-:W-:-:S04]  /*6e60*/  SHF.R.U32.HI R3, RZ, 0x18, R7 ;  /* 0x00000018ff037819 */ /* 0x000fc80000011607 */
[----:B------:R-:W-:-:S07]  /*6e70*/  LOP3.LUT R0, R0, 0x80, R3, 0xf8, !PT ;  /* 0x0000008000007812 */ /* 0x000fce00078ef803 */
.L_x_7893:
[----:B------:R-:W-:Y:S05]  /*6e80*/  BSYNC.RECONVERGENT B0 ;  /* 0x0000000000007941 */ /* 0x000fea0003800200 */
.L_x_7892:
[----:B------:R4:W-:Y:S01]  /*6e90*/  STG.E.U8 desc[UR36][R4.64], R0 ;  /* 0x0000000004007986 */ /* 0x0009e2000c101124 */
[----:B------:R-:W-:Y:S05]  /*6ea0*/  BRA `(.L_x_7881) ;  /* 0x00000008009c7947 */ /* 0x000fea0003800000 */
.L_x_7890:
        /* <DEDUP_REMOVED lines=26> */
.L_x_7897:
[----:B------:R-:W-:-:S04]  /*7050*/  SHF.R.U32.HI R3, RZ, 0x18, R7 ;  /* 0x00000018ff037819 */ /* 0x000fc80000011607 */
[----:B------:R-:W-:-:S07]  /*7060*/  LOP3.LUT R0, R0, 0x80, R3, 0xf8, !PT ;  /* 0x0000008000007812 */ /* 0x000fce00078ef803 */
.L_x_7896:
[----:B------:R-:W-:Y:S05]  /*7070*/  BSYNC.RECONVERGENT B0 ;  /* 0x0000000000007941 */ /* 0x000fea0003800200 */
.L_x_7895:
[----:B------:R3:W-:Y:S01]  /*7080*/  STG.E.U8 desc[UR36][R4.64], R0 ;  /* 0x0000000004007986 */ /* 0x0007e2000c101124 */
[----:B------:R-:W-:Y:S05]  /*7090*/  BRA `(.L_x_7881) ;  /* 0x0000000800207947 */ /* 0x000fea0003800000 */
.L_x_7889:
        /* <DEDUP_REMOVED lines=30> */
.L_x_7899:
[----:B------:R-:W0:Y:S02]  /*7280*/  F2I.U64.F64.TRUNC R24, R24 ;  /* 0x0000001800187311 */ /* 0x000e24000030d800 */
[----:B0-----:R0:W-:Y:S01]  /*7290*/  STG.E.64 desc[UR36][R4.64], R24 ;  /* 0x0000001804007986 */ /* 0x0011e2000c101b24 */
[----:B------:R-:W-:Y:S05]  /*72a0*/  BRA `(.L_x_7881) ;  /* 0x00000004009c7947 */ /* 0x000fea0003800000 */
.L_x_7898:
[----:B------:R-:W0:Y:S02]  /*72b0*/  F2I.U32.F64.TRUNC R25, R24 ;  /* 0x0000001800197311 */ /* 0x000e24000030d000 */
[----:B0-----:R2:W-:Y:S01]  /*72c0*/  STG.E desc[UR36][R4.64], R25 ;  /* 0x0000001904007986 */ /* 0x0015e2000c101924 */
[----:B------:R-:W-:Y:S05]  /*72d0*/  BRA `(.L_x_7881) ;  /* 0x0000000400907947 */ /* 0x000fea0003800000 */
.L_x_7888:
        /* <DEDUP_REMOVED lines=10> */
.L_x_7901:
[----:B------:R-:W-:-:S05]  /*7380*/  CS2R R26, SRZ ;  /* 0x00000000001a7805 */ /* 0x000fca000001ff00 */
[----:B------:R0:W-:Y:S01]  /*7390*/  STG.E.128 desc[UR36][R4.64], R24 ;  /* 0x0000001804007986 */ /* 0x0001e2000c101d24 */
[----:B------:R-:W-:Y:S05]  /*73a0*/  BRA `(.L_x_7881) ;  /* 0x00000004005c7947 */ /* 0x000fea0003800000 */
.L_x_7900:
[----:B------:R-:W-:-:S13]  /*73b0*/  ISETP.NE.AND P0, PT, R0, 0xf, PT ;  /* 0x0000000f0000780c */ /* 0x000fda0003f05270 */
[----:B------:R-:W-:Y:S05]  /*73c0*/  @!P0 BRA `(.L_x_7902) ;  /* 0x0000000400288947 */ /* 0x000fea0003800000 */
[----:B------:R-:W-:-:S13]  /*73d0*/  ISETP.NE.AND P0, PT, R0, 0x17, PT ;  /* 0x000000170000780c */ /* 0x000fda0003f05270 */
[----:B------:R-:W-:Y:S05]  /*73e0*/  @!P0 BRA `(.L_x_7903) ;  /* 0x0000000000b08947 */ /* 0x000fea0003800000 */
[----:B------:R-:W-:-:S13]  /*73f0*/  ISETP.NE.AND P0, PT, R0, 0x18, PT ;  /* 0x000000180000780c */ /* 0x000fda0003f05270 */
[----:B------:R-:W-:Y:S05]  /*7400*/  @!P0 BRA `(.L_x_7904) ;  /* 0x0000000000448947 */ /* 0x000fea0003800000 */
.L_x_7880:
        /* <DEDUP_REMOVED lines=16> */
.L_x_7905:
[----:B------:R-:W-:Y:S05]  /*7510*/  BRA `(.L_x_7881) ;  /* 0x0000000400007947 */ /* 0x000fea0003800000 */
.L_x_7904:
        /* <DEDUP_REMOVED lines=21> */
.L_x_7907:
[----:B------:R-:W-:Y:S05]  /*7670*/  BSYNC.RECONVERGENT B0 ;  /* 0x0000000000007941 */ /* 0x000fea0003800200 */
.L_x_7906:
[----:B------:R-:W-:-:S05]  /*7680*/  LOP3.LUT R3, R0, 0x80, R3, 0xf8, !PT ;  /* 0x0000008000037812 */ /* 0x000fca00078ef803 */
[----:B------:R0:W-:Y:S01]  /*7690*/  STG.E.U8 desc[UR36][R4.64], R3 ;  /* 0x0000000304007986 */ /* 0x0001e2000c101124 */
[----:B------:R-:W-:Y:S05]  /*76a0*/  BRA `(.L_x_7881) ;  /* 0x00000000009c7947 */ /* 0x000fea0003800000 */
.L_x_7903:
        /* <DEDUP_REMOVED lines=20> */
.L_x_7909:
[----:B------:R-:W-:Y:S01]  /*77f0*/  IMAD.MOV.U32 R0, RZ, RZ, 0x7f ;  /* 0x0000007fff007424 */ /* 0x000fe200078e00ff */
[----:B------:R-:W-:-:S04]  /*7800*/  ISETP.GT.U32.AND P0, PT, R3, 0x7f800000, PT ;  /* 0x7f8000000300780c */ /* 0x000fc80003f04070 */
[----:B------:R-:W-:-:S09]  /*7810*/  SEL R0, R0, 0x7c, P0 ;  /* 0x0000007c00007807 */ /* 0x000fd20000000000 */
.L_x_7910:
[----:B------:R-:W-:Y:S05]  /*7820*/  BSYNC.RECONVERGENT B0 ;  /* 0x0000000000007941 */ /* 0x000fea0003800200 */
.L_x_7908:
[----:B------:R-:W-:-:S04]  /*7830*/  SHF.R.U32.HI R3, RZ, 0x18, R7 ;  /* 0x00000018ff037819 */ /* 0x000fc80000011607 */
[----:B------:R-:W-:-:S05]  /*7840*/  LOP3.LUT R3, R0, 0x80, R3, 0xf8, !PT ;  /* 0x0000008000037812 */ /* 0x000fca00078ef803 */
[----:B------:R0:W-:Y:S01]  /*7850*/  STG.E.U8 desc[UR36][R4.64], R3 ;  /* 0x0000000304007986 */ /* 0x0001e2000c101124 */
[----:B------:R-:W-:Y:S05]  /*7860*/  BRA `(.L_x_7881) ;  /* 0x00000000002c7947 */ /* 0x000fea0003800000 */
.L_x_7902:
        /* <DEDUP_REMOVED lines=11> */
.L_x_7881:
[----:B------:R-:W-:-:S07]  /*7920*/  VIADD R23, R23, 0x80 ;  /* 0x0000008017177836 */ /* 0x000fce0000000000 */
.L_x_7840:
[----:B------:R-:W-:Y:S05]  /*7930*/  BSYNC.RECONVERGENT B7 ;  /* 0x0000000000077941 */ /* 0x000fea0003800200 */
.L_x_7801:
        /* <DEDUP_REMOVED lines=22> */
.L_x_7914:
[----:B------:R-:W0:Y:S02]  /*7aa0*/  F2I.S64.F64.TRUNC R16, R16 ;  /* 0x0000001000107311 */ /* 0x000e24000030d900 */
[----:B0-----:R-:W-:-:S05]  /*7ab0*/  IMAD.MOV.U32 R3, RZ, RZ, R16 ;  /* 0x000000ffff037224 */ /* 0x001fca00078e0010 */
[----:B------:R-:W-:Y:S01]  /*7ac0*/  STG.E.U8 desc[UR36][R4.64], R3 ;  /* 0x0000000304007986 */ /* 0x000fe2000c101124 */
[----:B------:R-:W-:Y:S05]  /*7ad0*/  EXIT ;  /* 0x000000000000794d */ /* 0x000fea0003800000 */
.L_x_7913:
        /* <DEDUP_REMOVED lines=9> */
.L_x_7917:
[----:B------:R-:W0:Y:S02]  /*7b70*/  F2I.F64.TRUNC R17, R16 ;  /* 0x0000001000117311 */ /* 0x000e24000030d100 */
[----:B0-----:R-:W-:Y:S01]  /*7b80*/  STG.E desc[UR36][R4.64], R17 ;  /* 0x0000001104007986 */ /* 0x001fe2000c101924 */
[----:B------:R-:W-:Y:S05]  /*7b90*/  EXIT ;  /* 0x000000000000794d */ /* 0x000fea0003800000 */
.L_x_7916:
[----:B------:R-:W0:Y:S02]  /*7ba0*/  F2I.F64.TRUNC R17, R16 ;  /* 0x0000001000117311 */ /* 0x000e24000030d100 */
[----:B0-----:R-:W-:Y:S01]  /*7bb0*/  STG.E.U16 desc[UR36][R4.64], R17 ;  /* 0x0000001104007986 */ /* 0x001fe2000c101524 */
[----:B------:R-:W-:Y:S05]  /*7bc0*/  EXIT ;  /* 0x000000000000794d */ /* 0x000fea0003800000 */
.L_x_7912:
        /* <DEDUP_REMOVED lines=17> */
.L_x_7919:
        /* <DEDUP_REMOVED lines=12> */
.L_x_7918:
        /* <DEDUP_REMOVED lines=18> */
.L_x_7921:
        /* <DEDUP_REMOVED lines=13> */
.L_x_7920:
[----:B------:R-:W-:Y:S01]  /*7f90*/  STG.E.64 desc[UR36][R4.64], R16 ;  /* 0x0000001004007986 */ /* 0x000fe2000c101b24 */
[----:B------:R-:W-:Y:S05]  /*7fa0*/  EXIT ;  /* 0x000000000000794d */ /* 0x000fea0003800000 */
.L_x_7911:
        /* <DEDUP_REMOVED lines=13> */
.L_x_7925:
        /* <DEDUP_REMOVED lines=25> */
.L_x_7928:
[----:B------:R-:W-:-:S04]  /*8210*/  SHF.R.U32.HI R3, RZ, 0x18, R7 ;  /* 0x00000018ff037819 */ /* 0x000fc80000011607 */
[----:B------:R-:W-:-:S04]  /*8220*/  LOP3.LUT R0, R0, 0x80, R3, 0xf8, !PT ;  /* 0x0000008000007812 */ /* 0x000fc800078ef803 */
[----:B------:R-:W-:-:S07]  /*8230*/  PRMT R2, R0, 0x7610, R2 ;  /* 0x0000761000027816 */ /* 0x000fce0000000002 */
.L_x_7927:
[----:B------:R-:W-:Y:S05]  /*8240*/  BSYNC.RECONVERGENT B0 ;  /* 0x0000000000007941 */ /* 0x000fea0003800200 */
.L_x_7926:
[----:B------:R-:W-:Y:S01]  /*8250*/  STG.E.U8 desc[UR36][R4.64], R2 ;  /* 0x0000000204007986 */ /* 0x000fe2000c101124 */
[----:B------:R-:W-:Y:S05]  /*8260*/  EXIT ;  /* 0x000000000000794d */ /* 0x000fea0003800000 */
.L_x_7924:
        /* <DEDUP_REMOVED lines=25> */
.L_x_7931:
[----:B------:R-:W-:-:S04]  /*8400*/  SHF.R.U32.HI R3, RZ, 0x18, R7 ;  /* 0x00000018ff037819 */ /* 0x000fc80000011607 */
[----:B------:R-:W-:-:S04]  /*8410*/  LOP3.LUT R0, R0, 0x80, R3, 0xf8, !PT ;  /* 0x0000008000007812 */ /* 0x000fc800078ef803 */
[----:B------:R-:W-:-:S07]  /*8420*/  PRMT R2, R0, 0x7610, R2 ;  /* 0x0000761000027816 */ /* 0x000fce0000000002 */
.L_x_7930:
[----:B------:R-:W-:Y:S05]  /*8430*/  BSYNC.RECONVERGENT B0 ;  /* 0x0000000000007941 */ /* 0x000fea0003800200 */
.L_x_7929:
[----:B------:R-:W-:Y:S01]  /*8440*/  STG.E.U8 desc[UR36][R4.64], R2 ;  /* 0x0000000204007986 */ /* 0x000fe2000c101124 */
[----:B------:R-:W-:Y:S05]  /*8450*/  EXIT ;  /* 0x000000000000794d */ /* 0x000fea0003800000 */
.L_x_7923:
        /* <DEDUP_REMOVED lines=30> */
.L_x_7933:
[----:B------:R-:W0:Y:S02]  /*8640*/  F2I.U64.F64.TRUNC R16, R16 ;  /* 0x0000001000107311 */ /* 0x000e24000030d800 */
[----:B0-----:R-:W-:Y:S01]  /*8650*/  STG.E.64 desc[UR36][R4.64], R16 ;  /* 0x0000001004007986 */ /* 0x001fe2000c101b24 */
[----:B------:R-:W-:Y:S05]  /*8660*/  EXIT ;  /* 0x000000000000794d */ /* 0x000fea0003800000 */
.L_x_7932:
[----:B------:R-:W0:Y:S02]  /*8670*/  F2I.U32.F64.TRUNC R17, R16 ;  /* 0x0000001000117311 */ /* 0x000e24000030d000 */
[----:B0-----:R-:W-:Y:S01]  /*8680*/  STG.E desc[UR36][R4.64], R17 ;  /* 0x0000001104007986 */ /* 0x001fe2000c101924 */
[----:B------:R-:W-:Y:S05]  /*8690*/  EXIT ;  /* 0x000000000000794d */ /* 0x000fea0003800000 */
.L_x_7922:
        /* <DEDUP_REMOVED lines=10> */
.L_x_7935:
[----:B------:R-:W-:-:S05]  /*8740*/  CS2R R18, SRZ ;  /* 0x0000000000127805 */ /* 0x000fca000001ff00 */
[----:B------:R-:W-:Y:S01]  /*8750*/  STG.E.128 desc[UR36][R4.64], R16 ;  /* 0x0000001004007986 */ /* 0x000fe2000c101d24 */
[----:B------:R-:W-:Y:S05]  /*8760*/  EXIT ;  /* 0x000000000000794d */ /* 0x000fea0003800000 */
.L_x_7934:
[----:B------:R-:W-:-:S13]  /*8770*/  ISETP.NE.AND P0, PT, R0, 0xf, PT ;  /* 0x0000000f0000780c */ /* 0x000fda0003f05270 */
[----:B------:R-:W-:Y:S05]  /*8780*/  @!P0 BRA `(.L_x_7936) ;  /* 0x0000000400288947 */ /* 0x000fea0003800000 */
[----:B------:R-:W-:-:S13]  /*8790*/  ISETP.NE.AND P0, PT, R0, 0x17, PT ;  /* 0x000000170000780c */ /* 0x000fda0003f05270 */
[----:B------:R-:W-:Y:S05]  /*87a0*/  @!P0 BRA `(.L_x_7937) ;  /* 0x0000000000b08947 */ /* 0x000fea0003800000 */
[----:B------:R-:W-:-:S13]  /*87b0*/  ISETP.NE.AND P0, PT, R0, 0x18, PT ;  /* 0x000000180000780c */ /* 0x000fda0003f05270 */
[----:B------:R-:W-:Y:S05]  /*87c0*/  @!P0 BRA `(.L_x_7938) ;  /* 0x0000000000448947 */ /* 0x000fea0003800000 */
.L_x_7915:
        /* <DEDUP_REMOVED lines=16> */
.L_x_7939:
[----:B------:R-:W-:Y:S05]  /*88d0*/  EXIT ;  /* 0x000000000000794d */ /* 0x000fea0003800000 */
.L_x_7938:
        /* <DEDUP_REMOVED lines=21> */
.L_x_7941:
[----:B------:R-:W-:Y:S05]  /*8a30*/  BSYNC.RECONVERGENT B0 ;  /* 0x0000000000007941 */ /* 0x000fea0003800200 */
.L_x_7940:
[----:B------:R-:W-:-:S05]  /*8a40*/  LOP3.LUT R3, R0, 0x80, R3, 0xf8, !PT ;  /* 0x0000008000037812 */ /* 0x000fca00078ef803 */
[----:B------:R-:W-:Y:S01]  /*8a50*/  STG.E.U8 desc[UR36][R4.64], R3 ;  /* 0x0000000304007986 */ /* 0x000fe2000c101124 */
[----:B------:R-:W-:Y:S05]  /*8a60*/  EXIT ;  /* 0x000000000000794d */ /* 0x000fea0003800000 */
.L_x_7937:
        /* <DEDUP_REMOVED lines=20> */
.L_x_7943:
[----:B------:R-:W-:Y:S01]  /*8bb0*/  IMAD.MOV.U32 R0, RZ, RZ, 0x7f ;  /* 0x0000007fff007424 */ /* 0x000fe200078e00ff */
[----:B------:R-:W-:-:S04]  /*8bc0*/  ISETP.GT.U32.AND P0, PT, R2, 0x7f800000, PT ;  /* 0x7f8000000200780c */ /* 0x000fc80003f04070 */
[----:B------:R-:W-:-:S09]  /*8bd0*/  SEL R0, R0, 0x7c, P0 ;  /* 0x0000007c00007807 */ /* 0x000fd20000000000 */
.L_x_7944:
[----:B------:R-:W-:Y:S05]  /*8be0*/  BSYNC.RECONVERGENT B0 ;  /* 0x0000000000007941 */ /* 0x000fea0003800200 */
.L_x_7942:
[----:B------:R-:W-:-:S04]  /*8bf0*/  SHF.R.U32.HI R3, RZ, 0x18, R3 ;  /* 0x00000018ff037819 */ /* 0x000fc80000011603 */
[----:B------:R-:W-:-:S05]  /*8c00*/  LOP3.LUT R3, R0, 0x80, R3, 0xf8, !PT ;  /* 0x0000008000037812 */ /* 0x000fca00078ef803 */
[----:B------:R-:W-:Y:S01]  /*8c10*/  STG.E.U8 desc[UR36][R4.64], R3 ;  /* 0x0000000304007986 */ /* 0x000fe2000c101124 */
[----:B------:R-:W-:Y:S05]  /*8c20*/  EXIT ;  /* 0x000000000000794d */ /* 0x000fea0003800000 */
.L_x_7936:
        /* <DEDUP_REMOVED lines=12> */
.L_x_7945:
        /* <DEDUP_REMOVED lines=9> */
.L_x_8058:


//--------------------- .text._ZN2at6native18elementwise_kernelILi128ELi2EZNS0_22gpu_kernel_impl_nocastINS0_13AUnaryFunctorIdddZZZNS0_20copysign_kernel_cudaERNS_18TensorIteratorBaseEENKUlvE_clEvENKUlvE_clEvEUlddE_EEEEvS5_RKT_EUliE_EEviT1_ --------------------------
	.section	.text._ZN2at6native18elementwise_kernelILi128ELi2EZNS0_22gpu_kernel_impl_nocastINS0_13AUnaryFunctorIdddZZZNS0_20copysign_kernel_cudaERNS_18TensorIteratorBaseEENKUlvE_clEvENKUlvE_clEvEUlddE_EEEEvS5_RKT_EUliE_EEviT1_,"ax",@progbits
	.align	128
        .global         _ZN2at6native18elementwise_kernelILi128ELi2EZNS0_22gpu_kernel_impl_nocastINS0_13AUnaryFunctorIdddZZZNS0_20copysign_kernel_cudaERNS_18TensorIteratorBaseEENKUlvE_clEvENKUlvE_clEvEUlddE_EEEEvS5_RKT_EUliE_EEviT1_
        .type           _ZN2at6native18elementwise_kernelILi128ELi2EZNS0_22gpu_kernel_impl_nocastINS0_13AUnaryFunctorIdddZZZNS0_20copysign_kernel_cudaERNS_18TensorIteratorBaseEENKUlvE_clEvENKUlvE_clEvEUlddE_EEEEvS5_RKT_EUliE_EEviT1_,@function
        .size           _ZN2at6native18elementwise_kernelILi128ELi2EZNS0_22gpu_kernel_impl_nocastINS0_13AUnaryFunctorIdddZZZNS0_20copysign_kernel_cudaERNS_18TensorIteratorBaseEENKUlvE_clEvENKUlvE_clEvEUlddE_EEEEvS5_RKT_EUliE_EEviT1_,(.L_x_8059 - _ZN2at6native18elementwise_kernelILi128ELi2EZNS0_22gpu_kernel_impl_nocastINS0_13AUnaryFunctorIdddZZZNS0_20copysign_kernel_cudaERNS_18TensorIteratorBaseEENKUlvE_clEvENKUlvE_clEvEUlddE_EEEEvS5_RKT_EUliE_EEviT1_)
        .other          _ZN2at6native18elementwise_kernelILi128ELi2EZNS0_22gpu_kernel_impl_nocastINS0_13AUnaryFunctorIdddZZZNS0_20copysign_kernel_cudaERNS_18TensorIteratorBaseEENKUlvE_clEvENKUlvE_clEvEUlddE_EEEEvS5_RKT_EUliE_EEviT1_,@"STO_CUDA_ENTRY STV_DEFAULT"
_ZN2at6native18elementwise_kernelILi128ELi2EZNS0_22gpu_kernel_impl_nocastINS0_13AUnaryFunctorIdddZZZNS0_20copysign_kernel_cudaERNS_18TensorIteratorBaseEENKUlvE_clEvENKUlvE_clEvEUlddE_EEEEvS5_RKT_EUliE_EEviT1_:
.text._ZN2at6native18elementwise_kernelILi128ELi2EZNS0_22gpu_kernel_impl_nocastINS0_13AUnaryFunctorIdddZZZNS0_20copysign_kernel_cudaERNS_18TensorIteratorBaseEENKUlvE_clEvENKUlvE_clEvEUlddE_EEEEvS5_RKT_EUliE_EEviT1_:
        /* <DEDUP_REMOVED lines=15> */
[----:B0-----:R-:W1:Y:S07]  /*00f0*/  LDG.E R4, desc[UR6][R4.64+0x4] ;  /* 0x0000040604047981 */ /* 0x001e6e000c1e1900 */
[----:B------:R-:W0:Y:S01]  /*0100*/  LDC.64 R8, c[0x0][0x580] ;  /* 0x00016000ff087b82 */ /* 0x000e220000000a00 */
[----:B------:R-:W-:-:S02]  /*0110*/  IADD3 R3, PT, PT, R3, 0x80, RZ ;  /* 0x0000008003037810 */ /* 0x000fc40007ffe0ff */
[----:B-1----:R-:W-:-:S05]  /*0120*/  LOP3.LUT R7, R7, 0x80000000, R4, 0xb8, !PT ;  /* 0x8000000007077812 */ /* 0x002fca00078eb804 */
[----:B0-----:R0:W-:Y:S02]  /*0130*/  STG.E.64 desc[UR6][R8.64], R6 ;  /* 0x0000000608007986 */ /* 0x0011e4000c101b06 */
.L_x_7948:
[----:B------:R-:W-:Y:S05]  /*0140*/  BSYNC.RECONVERGENT B0 ;  /* 0x0000000000007941 */ /* 0x000fea0003800200 */
.L_x_7947:
[----:B------:R-:W-:-:S13]  /*0150*/  ISETP.GE.AND P0, PT, R3, UR4, PT ;  /* 0x0000000403007c0c */ /* 0x000fda000bf06270 */
[----:B------:R-:W-:Y:S05]  /*0160*/  @P0 EXIT ;  /* 0x000000000000094d */ /* 0x000fea0003800000 */
[----:B------:R-:W1:Y:S08]  /*0170*/  LDC.64 R4, c[0x0][0x588] ;  /* 0x00016200ff047b82 */ /* 0x000e700000000a00 */
[----:B------:R-:W2:Y:S01]  /*0180*/  LDC.64 R2, c[0x0][0x598] ;  /* 0x00016600ff027b82 */ /* 0x000ea20000000a00 */
[----:B-1----:R-:W2:Y:S07]  /*0190*/  LDG.E R4, desc[UR6][R4.64+0x4] ;  /* 0x0000040604047981 */ /* 0x002eae000c1e1900 */
[----:B0-----:R-:W0:Y:S01]  /*01a0*/  LDC.64 R6, c[0x0][0x580] ;  /* 0x00016000ff067b82 */ /* 0x001e220000000a00 */
[----:B--2---:R-:W-:-:S05]  /*01b0*/  LOP3.LUT R3, R3, 0x80000000, R4, 0xb8, !PT ;  /* 0x8000000003037812 */ /* 0x004fca00078eb804 */
[----:B0-----:R-:W-:Y:S01]  /*01c0*/  STG.E.64 desc[UR6][R6.64], R2 ;  /* 0x0000000206007986 */ /* 0x001fe2000c101b06 */
[----:B------:R-:W-:Y:S05]  /*01d0*/  EXIT ;  /* 0x000000000000794d */ /* 0x000fea0003800000 */
.L_x_7946:
        /* <DEDUP_REMOVED lines=305> */
.L_x_7951:
[----:B------:R-:W0:Y:S01]  /*14f0*/  LDCU.128 UR8, c[0x0][0x580] ;  /* 0x0000b000ff0877ac */ /* 0x000e220008000c00 */
[----:B------:R-:W1:Y:S01]  /*1500*/  LDC.64 R10, c[0x0][0x598] ;  /* 0x00016600ff0a7b82 */ /* 0x000e620000000a00 */
[----:B0-----:R-:W-:-:S04]  /*1510*/  IADD3 R6, P0, PT, R4, UR10, RZ ;  /* 0x0000000a04067c10 */ /* 0x001fc8000ff1e0ff */
[----:B------:R-:W-:-:S05]  /*1520*/  IADD3.X R7, PT, PT, RZ, UR11, RZ, P0, !PT ;  /* 0x0000000bff077c10 */ /* 0x000fca00087fe4ff */
[----:B------:R-:W2:Y:S01]  /*1530*/  LDG.E R6, desc[UR6][R6.64+0x4] ;  /* 0x0000040606067981 */ /* 0x000ea2000c1e1900 */
[----:B------:R-:W-:Y:S02]  /*1540*/  IADD3 R8, P0, PT, R5, UR8, RZ ;  /* 0x0000000805087c10 */ /* 0x000fe4000ff1e0ff */
[----:B-1----:R-:W-:Y:S02]  /*1550*/  MOV R4, R10 ;  /* 0x0000000a00047202 */ /* 0x002fe40000000f00 */
[----:B------:R-:W-:Y:S02]  /*1560*/  IADD3.X R9, PT, PT, RZ, UR9, RZ, P0, !PT ;  /* 0x00000009ff097c10 */ /* 0x000fe400087fe4ff */
[----:B------:R-:W-:Y:S02]  /*1570*/  IADD3 R3, PT, PT, R3, 0x80, RZ ;  /* 0x0000008003037810 */ /* 0x000fe40007ffe0ff */
[----:B--2---:R-:W-:-:S05]  /*1580*/  LOP3.LUT R5, R11, 0x80000000, R6, 0xb8, !PT ;  /* 0x800000000b057812 */ /* 0x004fca00078eb806 */
[----:B------:R0:W-:Y:S02]  /*1590*/  STG.E.64 desc[UR6][R8.64], R4 ;  /* 0x0000000408007986 */ /* 0x0001e4000c101b06 */
.L_x_7950:
[----:B------:R-:W-:Y:S05]  /*15a0*/  BSYNC.RECONVERGENT B0 ;  /* 0x0000000000007941 */ /* 0x000fea0003800200 */
.L_x_7949:
[----:B------:R-:W-:-:S13]  /*15b0*/  ISETP.GE.AND P0, PT, R3, UR4, PT ;  /* 0x0000000403007c0c */ /* 0x000fda000bf06270 */
[----:B------:R-:W-:Y:S05]  /*15c0*/  @P0 EXIT ;  /* 0x000000000000094d */ /* 0x000fea0003800000 */
        /* <DEDUP_REMOVED lines=298> */
.L_x_7952:
        /* <DEDUP_REMOVED lines=8> */
[----:B--2---:R-:W-:-:S05]  /*28f0*/  LOP3.LUT R3, R9, 0x80000000, R4, 0xb8, !PT ;  /* 0x8000000009037812 */ /* 0x004fca00078eb804 */
[----:B------:R-:W-:Y:S01]  /*2900*/  STG.E.64 desc[UR6][R6.64], R2 ;  /* 0x0000000206007986 */ /* 0x000fe2000c101b06 */
[----:B------:R-:W-:Y:S05]  /*2910*/  EXIT ;  /* 0x000000000000794d */ /* 0x000fea0003800000 */
.L_x_7953:
        /* <DEDUP_REMOVED lines=14> */
.L_x_8059:


//--------------------- .text._ZN2at6native27unrolled_elementwise_kernelINS0_13AUnaryFunctorIdddZZZNS0_20copysign_kernel_cudaERNS_18TensorIteratorBaseEENKUlvE_clEvENKUlvE_clEvEUlddE_EESt5arrayIPcLm2EELi4E23TrivialOffsetCalculatorILi1EjESD_NS0_6memory15LoadWithoutCastENSE_16StoreWithoutCastEEEviT_T0_T2_T3_T4_T5_ --------------------------
	.section	.text._ZN2at6native27unrolled_elementwise_kernelINS0_13AUnaryFunctorIdddZZZNS0_20copysign_kernel_cudaERNS_18TensorIteratorBaseEENKUlvE_clEvENKUlvE_clEvEUlddE_EESt5arrayIPcLm2EELi4E23TrivialOffsetCalculatorILi1EjESD_NS0_6memory15LoadWithoutCastENSE_16StoreWithoutCastEEEviT_T0_T2_T3_T4_T5_,"ax",@progbits
	.align	128
        .global         _ZN2at6native27unrolled_elementwise_kernelINS0_13AUnaryFunctorIdddZZZNS0_20copysign_kernel_cudaERNS_18TensorIteratorBaseEENKUlvE_clEvENKUlvE_clEvEUlddE_EESt5arrayIPcLm2EELi4E23TrivialOffsetCalculatorILi1EjESD_NS0_6memory15LoadWithoutCastENSE_16StoreWithoutCastEEEviT_T0_T2_T3_T4_T5_
        .type           _ZN2at6native27unrolled_elementwise_kernelINS0_13AUnaryFunctorIdddZZZNS0_20copysign_kernel_cudaERNS_18TensorIteratorBaseEENKUlvE_clEvENKUlvE_clEvEUlddE_EESt5arrayIPcLm2EELi4E23TrivialOffsetCalculatorILi1EjESD_NS0_6memory15LoadWithoutCastENSE_16StoreWithoutCastEEEviT_T0_T2_T3_T4_T5_,@function
        .size           _ZN2at6native27unrolled_elementwise_kernelINS0_13AUnaryFunctorIdddZZZNS0_20copysign_kernel_cudaERNS_18TensorIteratorBaseEENKUlvE_clEvENKUlvE_clEvEUlddE_EESt5arrayIPcLm2EELi4E23TrivialOffsetCalculatorILi1EjESD_NS0_6memory15LoadWithoutCastENSE_16StoreWithoutCastEEEviT_T0_T2_T3_T4_T5_,(.L_x_8060 - _ZN2at6native27unrolled_elementwise_kernelINS0_13AUnaryFunctorIdddZZZNS0_20copysign_kernel_cudaERNS_18TensorIteratorBaseEENKUlvE_clEvENKUlvE_clEvEUlddE_EESt5arrayIPcLm2EELi4E23TrivialOffsetCalculatorILi1EjESD_NS0_6memory15LoadWithoutCastENSE_16StoreWithoutCastEEEviT_T0_T2_T3_T4_T5_)
        .other          _ZN2at6native27unrolled_elementwise_kernelINS0_13AUnaryFunctorIdddZZZNS0_20copysign_kernel_cudaERNS_18TensorIteratorBaseEENKUlvE_clEvENKUlvE_clEvEUlddE_EESt5arrayIPcLm2EELi4E23TrivialOffsetCalculatorILi1EjESD_NS0_6memory15LoadWithoutCastENSE_16StoreWithoutCastEEEviT_T0_T2_T3_T4_T5_,@"STO_CUDA_ENTRY STV_DEFAULT"
_ZN2at6native27unrolled_elementwise_kernelINS0_13AUnaryFunctorIdddZZZNS0_20copysign_kernel_cudaERNS_18TensorIteratorBaseEENKUlvE_clEvENKUlvE_clEvEUlddE_EESt5arrayIPcLm2EELi4E23TrivialOffsetCalculatorILi1EjESD_NS0_6memory15LoadWithoutCastENSE_16StoreWithoutCastEEEviT_T0_T2_T3_T4_T5_:
.text._ZN2at6native27unrolled_elementwise_kernelINS0_13AUnaryFunctorIdddZZZNS0_20copysign_kernel_cudaERNS_18TensorIteratorBaseEENKUlvE_clEvENKUlvE_clEvEUlddE_EESt5arrayIPcLm2EELi4E23TrivialOffsetCalculatorILi1EjESD_NS0_6memory15LoadWithoutCastENSE_16StoreWithoutCastEEEviT_T0_T2_T3_T4_T5_:
[----:B------:R-:W-:Y:S01]  /*0000*/  LDC R1, c[0x0][0x37c] ;  /* 0x0000df00ff017b82 */ /* 0x000fe20000000800 */
[----:B------:R-:W0:Y:S07]  /*0010*/  S2R R0, SR_CTAID.X ;  /* 0x0000000000007919 */ /* 0x000e2e0000002500 */
[----:B------:R-:W0:Y:S01]  /*0020*/  LDC R3, c[0x0][0x380] ;  /* 0x0000e000ff037b82 */ /* 0x000e220000000800 */
[----:B------:R-:W1:Y:S01]  /*0030*/  LDCU.64 UR4, c[0x0][0x358] ;  /* 0x00006b00ff0477ac */ /* 0x000e620008000a00 */
[----:B------:R-:W-:Y:S01]  /*0040*/  HFMA2 R16, -RZ, RZ, 0, 0 ;  /* 0x00000000ff107431 */ /* 0x000fe200000001ff */
[----:B------:R-:W2:Y:S01]  /*0050*/  S2R R13, SR_TID.X ;  /* 0x00000000000d7919 */ /* 0x000ea20000002100 */
[----:B------:R-:W-:-:S04]  /*0060*/  IMAD.MOV.U32 R12, RZ, RZ, RZ ;  /* 0x000000ffff0c7224 */ /* 0x000fc800078e00ff */
[----:B------:R-:W3:Y:S01]  /*0070*/  LDC.64 R20, c[0x0][0x390] ;  /* 0x0000e400ff147b82 */ /* 0x000ee20000000a00 */
[----:B0-----:R-:W-:Y:S02]  /*0080*/  IMAD R2, R0, -0x200, R3 ;  /* 0xfffffe0000027824 */ /* 0x001fe400078e0203 */
[----:B--2---:R-:W-:-:S03]  /*0090*/  IMAD.MOV.U32 R3, RZ, RZ, R13 ;  /* 0x000000ffff037224 */ /* 0x004fc600078e000d */
[----:B------:R-:W-:-:S13]  /*00a0*/  ISETP.GE.AND P0, PT, R13, R2, PT ;  /* 0x000000020d00720c */ /* 0x000fda0003f06270 */
[----:B------:R-:W-:Y:S01]  /*00b0*/  @!P0 VIADD R13, R3, 0x80 ;  /* 0x00000080030d8836 */ /* 0x000fe20000000000 */
[----:B------:R-:W0:Y:S01]  /*00c0*/  @!P0 LDC.64 R6, c[0x0][0x3a0] ;  /* 0x0000e800ff068b82 */ /* 0x000e220000000a00 */
[----:B------:R-:W-:-:S03]  /*00d0*/  @!P0 LEA R15, R0, R3, 0x9 ;  /* 0x00000003000f8211 */ /* 0x000fc600078e48ff */
[----:B------:R-:W-:-:S13]  /*00e0*/  ISETP.GE.AND P1, PT, R13, R2, PT ;  /* 0x000000020d00720c */ /* 0x000fda0003f26270 */
[----:B------:R-:W-:Y:S01]  /*00f0*/  @!P1 LEA R17, R0, R13, 0x9 ;  /* 0x0000000d00119211 */ /* 0x000fe200078e48ff */
[----:B------:R-:W-:Y:S01]  /*0100*/  @!P1 VIADD R13, R13, 0x80 ;  /* 0x000000800d0d9836 */ /* 0x000fe20000000000 */
[----:B------:R-:W2:Y:S04]  /*0110*/  @!P1 LDC.64 R10, c[0x0][0x3a0] ;  /* 0x0000e800ff0a9b82 */ /* 0x000ea80000000a00 */
[----:B------:R-:W-:Y:S01]  /*0120*/  ISETP.GE.AND P3, PT, R13, R2, PT ;  /* 0x000000020d00720c */ /* 0x000fe20003f66270 */
[----:B0-----:R-:W-:-:S05]  /*0130*/  @!P0 IMAD.WIDE.U32 R6, R15, 0x8, R6 ;  /* 0x000000080f068825 */ /* 0x001fca00078e0006 */
[----:B-1----:R-:W3:Y:S07]  /*0140*/  @!P0 LDG.E R16, desc[UR4][R6.64+0x4] ;  /* 0x0000040406108981 */ /* 0x002eee000c1e1900 */
[----:B------:R-:W-:Y:S01]  /*0150*/  @!P3 LEA R19, R0, R13, 0x9 ;  /* 0x0000000d0013b211 */ /* 0x000fe200078e48ff */
[----:B------:R-:W-:Y:S01]  /*0160*/  @!P3 VIADD R13, R13, 0x80 ;  /* 0x000000800d0db836 */ /* 0x000fe20000000000 */
[----:B------:R-:W0:Y:S04]  /*0170*/  @!P3 LDC.64 R8, c[0x0][0x3a0] ;  /* 0x0000e800ff08bb82 */ /* 0x000e280000000a00 */
[----:B------:R-:W-:Y:S01]  /*0180*/  ISETP.GE.AND P2, PT, R13, R2, PT ;  /* 0x000000020d00720c */ /* 0x000fe20003f46270 */
[----:B--2---:R-:W-:-:S05]  /*0190*/  @!P1 IMAD.WIDE.U32 R10, R17, 0x8, R10 ;  /* 0x00000008110a9825 */ /* 0x004fca00078e000a */
[----:B------:R-:W2:Y:S07]  /*01a0*/  @!P1 LDG.E R12, desc[UR4][R10.64+0x4] ;  /* 0x000004040a0c9981 */ /* 0x000eae000c1e1900 */
[----:B------:R-:W1:Y:S01]  /*01b0*/  @!P2 LDC.64 R4, c[0x0][0x3a0] ;  /* 0x0000e800ff04ab82 */ /* 0x000e620000000a00 */
[----:B------:R-:W-:Y:S02]  /*01c0*/  @!P2 IMAD R13, R0, 0x200, R13 ;  /* 0x00000200000da824 */ /* 0x000fe400078e020d */
[----:B0-----:R-:W-:Y:S01]  /*01d0*/  @!P3 IMAD.WIDE.U32 R18, R19, 0x8, R8 ;  /* 0x000000081312b825 */ /* 0x001fe200078e0008 */
[----:B------:R-:W-:-:S06]  /*01e0*/  MOV R8, RZ ;  /* 0x000000ff00087202 */ /* 0x000fcc0000000f00 */
[----:B------:R-:W4:Y:S01]  /*01f0*/  @!P3 LDG.E R8, desc[UR4][R18.64+0x4] ;  /* 0x000004041208b981 */ /* 0x000f22000c1e1900 */
[----:B-1----:R-:W-:-:S04]  /*0200*/  @!P2 IMAD.WIDE.U32 R14, R13, 0x8, R4 ;  /* 0x000000080d0ea825 */ /* 0x002fc800078e0004 */
[----:B------:R-:W-:-:S06]  /*0210*/  IMAD.MOV.U32 R4, RZ, RZ, RZ ;  /* 0x000000ffff047224 */ /* 0x000fcc00078e00ff */
[----:B------:R-:W5:Y:S01]  /*0220*/  @!P2 LDG.E R4, desc[UR4][R14.64+0x4] ;  /* 0x000004040e04a981 */ /* 0x000f62000c1e1900 */
[----:B------:R-:W-:Y:S01]  /*0230*/  ISETP.GE.AND P0, PT, R3, R2, PT ;  /* 0x000000020300720c */ /* 0x000fe20003f06270 */
[----:B------:R-:W-:Y:S04]  /*0240*/  BSSY.RECONVERGENT B0, `(.L_x_7954) ;  /* 0x000001f000007945 */ /* 0x000fe80003800200 */
[----:B------:R-:W-:Y:S01]  /*0250*/  BSSY.RELIABLE B1, `(.L_x_7955) ;  /* 0x0000017000017945 */ /* 0x000fe20003800100 */
[C---:B---3--:R-:W-:Y:S02]  /*0260*/  LOP3.LUT R17, R21.reuse, 0x80000000, R16, 0xb8, !PT ;  /* 0x8000000015117812 */ /* 0x048fe400078eb810 */
[----:B------:R-:W-:Y:S02]  /*0270*/  MOV R16, R20 ;  /* 0x0000001400107202 */ /* 0x000fe40000000f00 */
[C---:B--2---:R-:W-:Y:S01]  /*0280*/  LOP3.LUT R13, R21.reuse, 0x80000000, R12, 0xb8, !PT ;  /* 0x80000000150d7812 */ /* 0x044fe200078eb80c */
[----:B------:R-:W-:Y:S01]  /*0290*/  IMAD.MOV.U32 R12, RZ, RZ, R20 ;  /* 0x000000ffff0c7224 */ /* 0x000fe200078e0014 */
[----:B----4-:R-:W-:-:S02]  /*02a0*/  LOP3.LUT R9, R21, 0x80000000, R8, 0xb8, !PT ;  /* 0x8000000015097812 */ /* 0x010fc400078eb808 */
[----:B------:R-:W-:Y:S02]  /*02b0*/  MOV R8, R20 ;  /* 0x0000001400087202 */ /* 0x000fe40000000f00 */
[----:B-----5:R-:W-:Y:S01]  /*02c0*/  LOP3.LUT R5, R21, 0x80000000, R4, 0xb8, !PT ;  /* 0x8000000015057812 */ /* 0x020fe200078eb804 */
[----:B------:R-:W-:Y:S01]  /*02d0*/  IMAD.MOV.U32 R4, RZ, RZ, R20 ;  /* 0x000000ffff047224 */ /* 0x000fe200078e0014 */
        /* <DEDUP_REMOVED lines=14> */
.L_x_7956:
[----:B------:R-:W-:Y:S05]  /*03c0*/  BSYNC.RELIABLE B1 ;  /* 0x0000000000017941 */ /* 0x000fea0003800100 */
.L_x_7955:
[----:B------:R-:W-:-:S13]  /*03d0*/  ISETP.GE.AND P0, PT, R3, R2, PT ;  /* 0x000000020300720c */ /* 0x000fda0003f06270 */
[----:B0-----:R-:W0:Y:S01]  /*03e0*/  @!P0 LDC.64 R6, c[0x0][0x398] ;  /* 0x0000e600ff068b82 */ /* 0x001e220000000a00 */
[----:B------:R-:W-:Y:S01]  /*03f0*/  @!P0 LEA R11, R0, R3, 0x9 ;  /* 0x00000003000b8211 */ /* 0x000fe200078e48ff */
[----:B------:R-:W-:-:S04]  /*0400*/  @!P0 VIADD R3, R3, 0x80 ;  /* 0x0000008003038836 */ /* 0x000fc80000000000 */
[----:B0-----:R-:W-:-:S05]  /*0410*/  @!P0 IMAD.WIDE.U32 R6, R11, 0x8, R6 ;  /* 0x000000080b068825 */ /* 0x001fca00078e0006 */
[----:B------:R1:W-:Y:S02]  /*0420*/  @!P0 STG.E.64 desc[UR4][R6.64], R8 ;  /* 0x0000000806008986 */ /* 0x0003e4000c101b04 */
.L_x_7957:
[----:B------:R-:W-:Y:S05]  /*0430*/  BSYNC.RECONVERGENT B0 ;  /* 0x0000000000007941 */ /* 0x000fea0003800200 */
.L_x_7954:
        /* <DEDUP_REMOVED lines=8> */
.L_x_7958:
        /* <DEDUP_REMOVED lines=12> */
.L_x_8060:


//--------------------- .text._ZN2at6native29vectorized_elementwise_kernelILi2ENS0_13AUnaryFunctorIdddZZZNS0_20copysign_kernel_cudaERNS_18TensorIteratorBaseEENKUlvE_clEvENKUlvE_clEvEUlddE_EESt5arrayIPcLm2EEEEviT0_T1_ --------------------------
	.section	.text._ZN2at6native29vectorized_elementwise_kernelILi2ENS0_13AUnaryFunctorIdddZZZNS0_20copysign_kernel_cudaERNS_18TensorIteratorBaseEENKUlvE_clEvENKUlvE_clEvEUlddE_EESt5arrayIPcLm2EEEEviT0_T1_,"ax",@progbits
	.align	128
        .global         _ZN2at6native29vectorized_elementwise_kernelILi2ENS0_13AUnaryFunctorIdddZZZNS0_20copysign_kernel_cudaERNS_18TensorIteratorBaseEENKUlvE_clEvENKUlvE_clEvEUlddE_EESt5arrayIPcLm2EEEEviT0_T1_
        .type           _ZN2at6native29vectorized_elementwise_kernelILi2ENS0_13AUnaryFunctorIdddZZZNS0_20copysign_kernel_cudaERNS_18TensorIteratorBaseEENKUlvE_clEvENKUlvE_clEvEUlddE_EESt5arrayIPcLm2EEEEviT0_T1_,@function
        .size           _ZN2at6native29vectorized_elementwise_kernelILi2ENS0_13AUnaryFunctorIdddZZZNS0_20copysign_kernel_cudaERNS_18TensorIteratorBaseEENKUlvE_clEvENKUlvE_clEvEUlddE_EESt5arrayIPcLm2EEEEviT0_T1_,(.L_x_8061 - _ZN2at6native29vectorized_elementwise_kernelILi2ENS0_13AUnaryFunctorIdddZZZNS0_20copysign_kernel_cudaERNS_18TensorIteratorBaseEENKUlvE_clEvENKUlvE_clEvEUlddE_EESt5arrayIPcLm2EEEEviT0_T1_)
        .other          _ZN2at6native29vectorized_elementwise_kernelILi2ENS0_13AUnaryFunctorIdddZZZNS0_20copysign_kernel_cudaERNS_18TensorIteratorBaseEENKUlvE_clEvENKUlvE_clEvEUlddE_EESt5arrayIPcLm2EEEEviT0_T1_,@"STO_CUDA_ENTRY STV_DEFAULT"
_ZN2at6native29vectorized_elementwise_kernelILi2ENS0_13AUnaryFunctorIdddZZZNS0_20copysign_kernel_cudaERNS_18TensorIteratorBaseEENKUlvE_clEvENKUlvE_clEvEUlddE_EESt5arrayIPcLm2EEEEviT0_T1_:
.text._ZN2at6native29vectorized_elementwise_kernelILi2ENS0_13AUnaryFunctorIdddZZZNS0_20copysign_kernel_cudaERNS_18TensorIteratorBaseEENKUlvE_clEvENKUlvE_clEvEUlddE_EESt5arrayIPcLm2EEEEviT0_T1_:
        /* <DEDUP_REMOVED lines=28> */
[----:B------:R-:W4:Y:S03]  /*01c0*/  @!P3 LDC.64 R10, c[0x0][0x3a0] ;  /* 0x0000e800ff0abb82 */ /* 0x000f260000000a00 */
[----:B------:R-:W-:-:S13]  /*01d0*/  ISETP.GE.U32.AND P2, PT, R25, R16, PT ;  /* 0x000000101900720c */ /* 0x000fda0003f46070 */
[----:B------:R-:W-:Y:S01]  /*01e0*/  @!P2 IMAD.IADD R23, R0, 0x1, R25 ;  /* 0x000000010017a824 */ /* 0x000fe200078e0219 */
[----:B------:R-:W5:Y:S01]  /*01f0*/  @!P2 LDC.64 R8, c[0x0][0x3a0] ;  /* 0x0000e800ff08ab82 */ /* 0x000f620000000a00 */
[----:B------:R-:W-:-:S05]  /*0200*/  @!P2 VIADD R25, R25, 0x80 ;  /* 0x000000801919a836 */ /* 0x000fca0000000000 */
[----:B------:R-:W-:-:S13]  /*0210*/  ISETP.GE.U32.AND P1, PT, R25, R16, PT ;  /* 0x000000101900720c */ /* 0x000fda0003f26070 */
[----:B------:R-:W-:Y:S01]  /*0220*/  @!P1 IADD3 R21, PT, PT, R0, R25, RZ ;  /* 0x0000001900159210 */ /* 0x000fe20007ffe0ff */
[----:B------:R-:W-:Y:S01]  /*0230*/  @!P1 VIADD R25, R25, 0x80 ;  /* 0x0000008019199836 */ /* 0x000fe20000000000 */
[----:B------:R-:W5:Y:S04]  /*0240*/  @!P1 LDC.64 R6, c[0x0][0x3a0] ;  /* 0x0000e800ff069b82 */ /* 0x000f680000000a00 */
[----:B------:R-:W-:-:S13]  /*0250*/  ISETP.GE.U32.AND P0, PT, R25, R16, PT ;  /* 0x000000101900720c */ /* 0x000fda0003f06070 */
[----:B------:R-:W-:Y:S01]  /*0260*/  @!P0 IMAD.IADD R19, R0, 0x1, R25 ;  /* 0x0000000100138824 */ /* 0x000fe200078e0219 */
[----:B------:R-:W5:Y:S01]  /*0270*/  @!P0 LDC.64 R4, c[0x0][0x3a0] ;  /* 0x0000e800ff048b82 */ /* 0x000f620000000a00 */
[----:B------:R-:W-:-:S05]  /*0280*/  @!P0 VIADD R25, R25, 0x80 ;  /* 0x0000008019198836 */ /* 0x000fca0000000000 */
[----:B------:R-:W-:-:S13]  /*0290*/  ISETP.GE.U32.AND P6, PT, R25, R16, PT ;  /* 0x000000101900720c */ /* 0x000fda0003fc6070 */
[----:B0-----:R-:W0:Y:S01]  /*02a0*/  @!P6 LDC.64 R2, c[0x0][0x3a0] ;  /* 0x0000e800ff02eb82 */ /* 0x001e220000000a00 */
[----:B-1----:R-:W-:Y:S01]  /*02b0*/  @!P5 IMAD.WIDE.U32 R12, R20, 0x8, R12 ;  /* 0x00000008140cd825 */ /* 0x002fe200078e000c */
[----:B------:R-:W-:-:S03]  /*02c0*/  MOV R22, RZ ;  /* 0x000000ff00167202 */ /* 0x000fc60000000f00 */
[----:B------:R-:W-:Y:S02]  /*02d0*/  IMAD.MOV.U32 R20, RZ, RZ, RZ ;  /* 0x000000ffff147224 */ /* 0x000fe400078e00ff */
[----:B------:R-:W-:Y:S01]  /*02e0*/  @!P6 IMAD.IADD R25, R0, 0x1, R25 ;  /* 0x000000010019e824 */ /* 0x000fe200078e0219 */
[----:B------:R1:W2:Y:S01]  /*02f0*/  @!P5 LDG.E R22, desc[UR4][R12.64+0x4] ;  /* 0x000004040c16d981 */ /* 0x0002a2000c1e1900 */
[----:B---3--:R-:W-:-:S04]  /*0300*/  @!P4 IMAD.WIDE.U32 R14, R29, 0x8, R14 ;  /* 0x000000081d0ec825 */ /* 0x008fc800078e000e */
[----:B------:R-:W-:Y:S01]  /*0310*/  HFMA2 R26, -RZ, RZ, 0, 0 ;  /* 0x00000000ff1a7431 */ /* 0x000fe200000001ff */
[----:B------:R-:W3:Y:S01]  /*0320*/  LDC.64 R28, c[0x0][0x390] ;  /* 0x0000e400ff1c7b82 */ /* 0x000ee20000000a00 */
[----:B----4-:R-:W-:Y:S01]  /*0330*/  @!P3 IMAD.WIDE.U32 R10, R27, 0x8, R10 ;  /* 0x000000081b0ab825 */ /* 0x010fe200078e000a */
[----:B------:R4:W2:Y:S03]  /*0340*/  @!P4 LDG.E R20, desc[UR4][R14.64+0x4] ;  /* 0x000004040e14c981 */ /* 0x0008a6000c1e1900 */
[----:B-----5:R-:W-:-:S04]  /*0350*/  @!P2 IMAD.WIDE.U32 R8, R23, 0x8, R8 ;  /* 0x000000081708a825 */ /* 0x020fc800078e0008 */
[----:B-1----:R-:W-:Y:S02]  /*0360*/  IMAD.MOV.U32 R12, RZ, RZ, RZ ;  /* 0x000000ffff0c7224 */ /* 0x002fe400078e00ff */
[----:B0-----:R-:W-:Y:S01]  /*0370*/  @!P6 IMAD.WIDE.U32 R2, R25, 0x8, R2 ;  /* 0x000000081902e825 */ /* 0x001fe200078e0002 */
[----:B------:R-:W-:-:S03]  /*0380*/  CS2R R24, SRZ ;  /* 0x0000000000187805 */ /* 0x000fc6000001ff00 */
[----:B------:R-:W-:-:S03]  /*0390*/  @!P1 IMAD.WIDE.U32 R6, R21, 0x8, R6 ;  /* 0x0000000815069825 */ /* 0x000fc600078e0006 */
[----:B------:R-:W5:Y:S01]  /*03a0*/  @!P3 LDG.E R25, desc[UR4][R10.64+0x4] ;  /* 0x000004040a19b981 */ /* 0x000f62000c1e1900 */
[----:B------:R-:W-:-:S03]  /*03b0*/  @!P0 IMAD.WIDE.U32 R4, R19, 0x8, R4 ;  /* 0x0000000813048825 */ /* 0x000fc600078e0004 */
[----:B------:R3:W5:Y:S01]  /*03c0*/  @!P2 LDG.E R24, desc[UR4][R8.64+0x4] ;  /* 0x000004040818a981 */ /* 0x000762000c1e1900 */
[----:B----4-:R-:W-:-:S03]  /*03d0*/  IMAD.MOV.U32 R14, RZ, RZ, RZ ;  /* 0x000000ffff0e7224 */ /* 0x010fc600078e00ff */
[----:B------:R-:W4:Y:S04]  /*03e0*/  @!P1 LDG.E R26, desc[UR4][R6.64+0x4] ;  /* 0x00000404061a9981 */ /* 0x000f28000c1e1900 */
[----:B------:R-:W4:Y:S04]  /*03f0*/  @!P0 LDG.E R12, desc[UR4][R4.64+0x4] ;  /* 0x00000404040c8981 */ /* 0x000f28000c1e1900 */
[----:B------:R-:W4:Y:S01]  /*0400*/  @!P6 LDG.E R14, desc[UR4][R2.64+0x4] ;  /* 0x00000404020ee981 */ /* 0x000f22000c1e1900 */
[----:B------:R-:W-:Y:S01]  /*0410*/  ISETP.GE.U32.AND P0, PT, R17, R16, PT ;  /* 0x000000101100720c */ /* 0x000fe20003f06070 */
[----:B------:R-:W-:Y:S04]  /*0420*/  BSSY.RECONVERGENT B0, `(.L_x_7960) ;  /* 0x0000042000007945 */ /* 0x000fe80003800200 */
[----:B------:R-:W-:Y:S01]  /*0430*/  BSSY.RELIABLE B1, `(.L_x_7961) ;  /* 0x000003a000017945 */ /* 0x000fe20003800100 */
[----:B---3--:R-:W-:-:S02]  /*0440*/  MOV R8, R28 ;  /* 0x0000001c00087202 */ /* 0x008fc40000000f00 */
[C---:B--2---:R-:W-:Y:S02]  /*0450*/  LOP3.LUT R19, R29.reuse, 0x80000000, R18, 0xb8, !PT ;  /* 0x800000001d137812 */ /* 0x044fe400078eb812 */
[----:B------:R-:W-:Y:S02]  /*0460*/  MOV R18, R28 ;  /* 0x0000001c00127202 */ /* 0x000fe40000000f00 */
[C---:B------:R-:W-:Y:S01]  /*0470*/  LOP3.LUT R23, R29.reuse, 0x80000000, R22, 0xb8, !PT ;  /* 0x800000001d177812 */ /* 0x040fe200078eb816 */
[----:B------:R-:W-:Y:S01]  /*0480*/  IMAD.MOV.U32 R22, RZ, RZ, R28 ;  /* 0x000000ffff167224 */ /* 0x000fe200078e001c */
[C---:B------:R-:W-:Y:S01]  /*0490*/  LOP3.LUT R21, R29.reuse, 0x80000000, R20, 0xb8, !PT ;  /* 0x800000001d157812 */ /* 0x040fe200078eb814 */
[----:B------:R-:W-:Y:S01]  /*04a0*/  IMAD.MOV.U32 R20, RZ, RZ, R28 ;  /* 0x000000ffff147224 */ /* 0x000fe200078e001c */
[C---:B-----5:R-:W-:Y:S02]  /*04b0*/  LOP3.LUT R13, R29.reuse, 0x80000000, R25, 0xb8, !PT ;  /* 0x800000001d0d7812 */ /* 0x060fe400078eb819 */
[C---:B------:R-:W-:Y:S01]  /*04c0*/  LOP3.LUT R25, R29.reuse, 0x80000000, R24, 0xb8, !PT ;  /* 0x800000001d197812 */ /* 0x040fe200078eb818 */
[----:B------:R-:W-:Y:S01]  /*04d0*/  IMAD.MOV.U32 R24, RZ, RZ, R28 ;  /* 0x000000ffff187224 */ /* 0x000fe200078e001c */
[C---:B----4-:R-:W-:Y:S01]  /*04e0*/  LOP3.LUT R27, R29.reuse, 0x80000000, R26, 0xb8, !PT ;  /* 0x800000001d1b7812 */ /* 0x050fe200078eb81a */
[----:B------:R-:W-:Y:S01]  /*04f0*/  IMAD.MOV.U32 R26, RZ, RZ, R28 ;  /* 0x000000ffff1a7224 */ /* 0x000fe200078e001c */
[----:B------:R-:W-:-:S02]  /*0500*/  LOP3.LUT R9, R29, 0x80000000, R12, 0xb8, !PT ;  /* 0x800000001d097812 */ /* 0x000fc400078eb80c */
[----:B------:R-:W-:Y:S02]  /*0510*/  MOV R12, R28 ;  /* 0x0000001c000c7202 */ /* 0x000fe40000000f00 */
[----:B------:R-:W-:Y:S01]  /*0520*/  LOP3.LUT R29, R29, 0x80000000, R14, 0xb8, !PT ;  /* 0x800000001d1d7812 */ /* 0x000fe200078eb80e */
        /* <DEDUP_REMOVED lines=13> */
.L_x_7962:
[----:B------:R-:W-:-:S13]  /*0600*/  ISETP.GE.U32.AND P0, PT, R17, R16, PT ;  /* 0x000000101100720c */ /* 0x000fda0003f06070 */
[----:B------:R-:W-:Y:S05]  /*0610*/  @P0 BRA `(.L_x_7964) ;  /* 0x0000000000300947 */ /* 0x000fea0003800000 */
[----:B0-----:R-:W0:Y:S01]  /*0620*/  LDC.64 R2, c[0x0][0x398] ;  /* 0x0000e600ff027b82 */ /* 0x001e220000000a00 */
[----:B------:R-:W-:Y:S01]  /*0630*/  IMAD.IADD R5, R0, 0x1, R17 ;  /* 0x0000000100057824 */ /* 0x000fe200078e0211 */
[----:B------:R-:W-:-:S03]  /*0640*/  IADD3 R17, PT, PT, R17, 0x80, RZ ;  /* 0x0000008011117810 */ /* 0x000fc60007ffe0ff */
[----:B0-----:R-:W-:-:S05]  /*0650*/  IMAD.WIDE.U32 R2, R5, 0x8, R2 ;  /* 0x0000000805027825 */ /* 0x001fca00078e0002 */
[----:B------:R1:W-:Y:S02]  /*0660*/  STG.E.64 desc[UR4][R2.64], R20 ;  /* 0x0000001402007986 */ /* 0x0003e4000c101b04 */
.L_x_7963:
[----:B------:R-:W-:-:S13]  /*0670*/  ISETP.GE.U32.AND P0, PT, R17, R16, PT ;  /* 0x000000101100720c */ /* 0x000fda0003f06070 */
[----:B------:R-:W-:Y:S05]  /*0680*/  @P0 BRA `(.L_x_7965) ;  /* 0x0000000000300947 */ /* 0x000fea0003800000 */
[----:B01----:R-:W0:Y:S01]  /*0690*/  LDC.64 R2, c[0x0][0x398] ;  /* 0x0000e600ff027b82 */ /* 0x003e220000000a00 */
[----:B------:R-:W-:Y:S01]  /*06a0*/  IMAD.IADD R5, R0, 0x1, R17 ;  /* 0x0000000100057824 */ /* 0x000fe200078e0211 */
[----:B------:R-:W-:-:S03]  /*06b0*/  IADD3 R17, PT, PT, R17, 0x80, RZ ;  /* 0x0000008011117810 */ /* 0x000fc60007ffe0ff */
[----:B0-----:R-:W-:-:S05]  /*06c0*/  IMAD.WIDE.U32 R2, R5, 0x8, R2 ;  /* 0x0000000805027825 */ /* 0x001fca00078e0002 */
[----:B------:R1:W-:Y:S02]  /*06d0*/  STG.E.64 desc[UR4][R2.64], R12 ;  /* 0x0000000c02007986 */ /* 0x0003e4000c101b04 */
.L_x_7964:
[----:B------:R-:W-:-:S13]  /*06e0*/  ISETP.GE.U32.AND P0, PT, R17, R16, PT ;  /* 0x000000101100720c */ /* 0x000fda0003f06070 */
[----:B------:R-:W-:Y:S05]  /*06f0*/  @P0 BRA `(.L_x_7966) ;  /* 0x0000000000340947 */ /* 0x000fea0003800000 */
[----:B01----:R-:W0:Y:S01]  /*0700*/  LDC.64 R2, c[0x0][0x398] ;  /* 0x0000e600ff027b82 */ /* 0x003e220000000a00 */
[----:B------:R-:W-:Y:S01]  /*0710*/  IMAD.IADD R5, R0, 0x1, R17 ;  /* 0x0000000100057824 */ /* 0x000fe200078e0211 */
[----:B------:R-:W-:-:S03]  /*0720*/  IADD3 R17, PT, PT, R17, 0x80, RZ ;  /* 0x0000008011117810 */ /* 0x000fc60007ffe0ff */
[----:B0-----:R-:W-:-:S05]  /*0730*/  IMAD.WIDE.U32 R2, R5, 0x8, R2 ;  /* 0x0000000805027825 */ /* 0x001fca00078e0002 */
[----:B------:R2:W-:Y:S02]  /*0740*/  STG.E.64 desc[UR4][R2.64], R24 ;  /* 0x0000001802007986 */ /* 0x0005e4000c101b04 */
.L_x_7965:
[----:B------:R-:W-:-:S13]  /*0750*/  ISETP.GE.U32.AND P0, PT, R17, R16, PT ;  /* 0x000000101100720c */ /* 0x000fda0003f06070 */
[----:B------:R-:W-:Y:S05]  /*0760*/  @P0 BREAK.RELIABLE B1 ;  /* 0x0000000000010942 */ /* 0x000fea0003800100 */
[----:B------:R-:W-:Y:S05]  /*0770*/  @P0 BRA `(.L_x_7967) ;  /* 0x0000000000300947 */ /* 0x000fea0003800000 */
[----:B012---:R-:W0:Y:S01]  /*0780*/  LDC.64 R2, c[0x0][0x398] ;  /* 0x0000e600ff027b82 */ /* 0x007e220000000a00 */
[----:B------:R-:W-:Y:S01]  /*0790*/  IMAD.IADD R5, R0, 0x1, R17 ;  /* 0x0000000100057824 */ /* 0x000fe200078e0211 */
[----:B------:R-:W-:-:S03]  /*07a0*/  IADD3 R17, PT, PT, R17, 0x80, RZ ;  /* 0x0000008011117810 */ /* 0x000fc60007ffe0ff */
[----:B0-----:R-:W-:-:S05]  /*07b0*/  IMAD.WIDE.U32 R2, R5, 0x8, R2 ;  /* 0x0000000805027825 */ /* 0x001fca00078e0002 */
[----:B------:R2:W-:Y:S02]  /*07c0*/  STG.E.64 desc[UR4][R2.64], R26 ;  /* 0x0000001a02007986 */ /* 0x0005e4000c101b04 */
.L_x_7966:
[----:B------:R-:W-:Y:S05]  /*07d0*/  BSYNC.RELIABLE B1 ;  /* 0x0000000000017941 */ /* 0x000fea0003800100 */
.L_x_7961:
[----:B------:R-:W-:-:S13]  /*07e0*/  ISETP.GE.U32.AND P0, PT, R17, R16, PT ;  /* 0x000000101100720c */ /* 0x000fda0003f06070 */
[----:B012---:R-:W0:Y:S01]  /*07f0*/  @!P0 LDC.64 R2, c[0x0][0x398] ;  /* 0x0000e600ff028b82 */ /* 0x007e220000000a00 */
[----:B------:R-:W-:Y:S01]  /*0800*/  @!P0 IMAD.IADD R5, R0, 0x1, R17 ;  /* 0x0000000100058824 */ /* 0x000fe200078e0211 */
[----:B------:R-:W-:-:S03]  /*0810*/  @!P0 IADD3 R17, PT, PT, R17, 0x80, RZ ;  /* 0x0000008011118810 */ /* 0x000fc60007ffe0ff */
[----:B0-----:R-:W-:-:S05]  /*0820*/  @!P0 IMAD.WIDE.U32 R2, R5, 0x8, R2 ;  /* 0x0000000805028825 */ /* 0x001fca00078e0002 */
[----:B------:R3:W-:Y:S02]  /*0830*/  @!P0 STG.E.64 desc[UR4][R2.64], R8 ;  /* 0x0000000802008986 */ /* 0x0007e4000c101b04 */
.L_x_7967:
[----:B------:R-:W-:Y:S05]  /*0840*/  BSYNC.RECONVERGENT B0 ;  /* 0x0000000000007941 */ /* 0x000fea0003800200 */
.L_x_7960:
[----:B------:R-:W-:Y:S05]  /*0850*/  WARPSYNC.ALL ;  /* 0x0000000000007948 */ /* 0x000fea0003800000 */
[----:B------:R-:W-:-:S13]  /*0860*/  ISETP.GE.U32.AND P0, PT, R17, R16, PT ;  /* 0x000000101100720c */ /* 0x000fda0003f06070 */
[----:B------:R-:W-:Y:S05]  /*0870*/  @P0 EXIT ;  /* 0x000000000000094d */ /* 0x000fea0003800000 */
[----:B0123--:R-:W0:Y:S01]  /*0880*/  LDC.64 R2, c[0x0][0x398] ;  /* 0x0000e600ff027b82 */ /* 0x00fe220000000a00 */
[----:B------:R-:W-:-:S04]  /*0890*/  IMAD.IADD R17, R0, 0x1, R17 ;  /* 0x0000000100117824 */ /* 0x000fc800078e0211 */
[----:B0-----:R-:W-:-:S05]  /*08a0*/  IMAD.WIDE.U32 R2, R17, 0x8, R2 ;  /* 0x0000000811027825 */ /* 0x001fca00078e0002 */
[----:B------:R-:W-:Y:S01]  /*08b0*/  STG.E.64 desc[UR4][R2.64], R28 ;  /* 0x0000001c02007986 */ /* 0x000fe2000c101b04 */
[----:B------:R-:W-:Y:S05]  /*08c0*/  EXIT ;  /* 0x000000000000794d */ /* 0x000fea0003800000 */
.L_x_7959:
[----:B------:R-:W0:Y:S01]  /*08d0*/  S2R R20, SR_TID.X ;  /* 0x0000000000147919 */ /* 0x000e220000002100 */
[----:B------:R-:W1:Y:S08]  /*08e0*/  LDC.64 R2, c[0x0][0x3a0] ;  /* 0x0000e800ff027b82 */ /* 0x000e700000000a00 */
[----:B------:R-:W2:Y:S01]  /*08f0*/  LDC.64 R26, c[0x0][0x398] ;  /* 0x0000e600ff1a7b82 */ /* 0x000ea20000000a00 */
[----:B-1----:R-:W-:-:S04]  /*0900*/  IMAD.WIDE.U32 R2, R0, 0x8, R2 ;  /* 0x0000000800027825 */ /* 0x002fc800078e0002 */
[----:B0-----:R-:W-:-:S03]  /*0910*/  IMAD.WIDE.U32 R24, R20, 0x10, R2 ;  /* 0x0000001014187825 */ /* 0x001fc600078e0002 */
[----:B------:R-:W0:Y:S02]  /*0920*/  LDC.64 R2, c[0x0][0x390] ;  /* 0x0000e400ff027b82 */ /* 0x000e240000000a00 */
[----:B------:R-:W0:Y:S04]  /*0930*/  LDG.E.128 R4, desc[UR4][R24.64] ;  /* 0x0000000418047981 */ /* 0x000e28000c1e1d00 */
[----:B------:R-:W3:Y:S04]  /*0940*/  LDG.E.128 R8, desc[UR4][R24.64+0x800] ;  /* 0x0008000418087981 */ /* 0x000ee8000c1e1d00 */
[----:B------:R-:W4:Y:S04]  /*0950*/  LDG.E.128 R12, desc[UR4][R24.64+0x1000] ;  /* 0x00100004180c7981 */ /* 0x000f28000c1e1d00 */
[----:B------:R-:W5:Y:S01]  /*0960*/  LDG.E.128 R16, desc[UR4][R24.64+0x1800] ;  /* 0x0018000418107981 */ /* 0x000f62000c1e1d00 */
[C---:B0-----:R-:W-:Y:S01]  /*0970*/  LOP3.LUT R23, R3.reuse, 0x80000000, R5, 0xb8, !PT ;  /* 0x8000000003177812 */ /* 0x041fe200078eb805 */
[----:B--2---:R-:W-:Y:S01]  /*0980*/  IMAD.WIDE.U32 R4, R0, 0x8, R26 ;  /* 0x0000000800047825 */ /* 0x004fe200078e001a */
[----:B------:R-:W-:-:S02]  /*0990*/  LOP3.LUT R7, R3, 0x80000000, R7, 0xb8, !PT ;  /* 0x8000000003077812 */ /* 0x000fc400078eb807 */
[-C--:B------:R-:W-:Y:S02]  /*09a0*/  MOV R6, R2.reuse ;  /* 0x0000000200067202 */ /* 0x080fe40000000f00 */
[C---:B---3--:R-:W-:Y:S01]  /*09b0*/  LOP3.LUT R9, R3.reuse, 0x80000000, R9, 0xb8, !PT ;  /* 0x8000000003097812 */ /* 0x048fe200078eb809 */
[----:B------:R-:W-:Y:S01]  /*09c0*/  IMAD.WIDE.U32 R20, R20, 0x10, R4 ;  /* 0x0000001014147825 */ /* 0x000fe200078e0004 */
[----:B------:R-:W-:Y:S02]  /*09d0*/  MOV R4, R2 ;  /* 0x0000000200047202 */ /* 0x000fe40000000f00 */
[C---:B------:R-:W-:Y:S01]  /*09e0*/  LOP3.LUT R11, R3.reuse, 0x80000000, R11, 0xb8, !PT ;  /* 0x80000000030b7812 */ /* 0x040fe200078eb80b */
[----:B------:R-:W-:Y:S01]  /*09f0*/  IMAD.MOV.U32 R5, RZ, RZ, R23 ;  /* 0x000000ffff057224 */ /* 0x000fe200078e0017 */
[C---:B----4-:R-:W-:Y:S02]  /*0a00*/  LOP3.LUT R13, R3.reuse, 0x80000000, R13, 0xb8, !PT ;  /* 0x80000000030d7812 */ /* 0x050fe400078eb80d */
[----:B------:R-:W-:-:S02]  /*0a10*/  LOP3.LUT R15, R3, 0x80000000, R15, 0xb8, !PT ;  /* 0x80000000030f7812 */ /* 0x000fc400078eb80f */
[----:B------:R0:W-:Y:S01]  /*0a20*/  STG.E.128 desc[UR4][R20.64], R4 ;  /* 0x0000000414007986 */ /* 0x0001e2000c101d04 */
[C---:B-----5:R-:W-:Y:S02]  /*0a30*/  LOP3.LUT R17, R3.reuse, 0x80000000, R17, 0xb8, !PT ;  /* 0x8000000003117812 */ /* 0x060fe400078eb811 */
[----:B------:R-:W-:Y:S01]  /*0a40*/  LOP3.LUT R3, R3, 0x80000000, R19, 0xb8, !PT ;  /* 0x8000000003037812 */ /* 0x000fe200078eb813 */
[----:B0-----:R-:W-:Y:S01]  /*0a50*/  IMAD.MOV.U32 R5, RZ, RZ, R9 ;  /* 0x000000ffff057224 */ /* 0x001fe200078e0009 */
[----:B------:R-:W-:-:S05]  /*0a60*/  MOV R7, R11 ;  /* 0x0000000b00077202 */ /* 0x000fca0000000f00 */
[----:B------:R0:W-:Y:S02]  /*0a70*/  STG.E.128 desc[UR4][R20.64+0x800], R4 ;  /* 0x0008000414007986 */ /* 0x0001e4000c101d04 */
[----:B0-----:R-:W-:Y:S01]  /*0a80*/  IMAD.MOV.U32 R5, RZ, RZ, R13 ;  /* 0x000000ffff057224 */ /* 0x001fe200078e000d */
[----:B------:R-:W-:-:S05]  /*0a90*/  MOV R7, R15 ;  /* 0x0000000f00077202 */ /* 0x000fca0000000f00 */
[----:B------:R0:W-:Y:S02]  /*0aa0*/  STG.E.128 desc[UR4][R20.64+0x1000], R4 ;  /* 0x0010000414007986 */ /* 0x0001e4000c101d04 */
[----:B0-----:R-:W-:Y:S01]  /*0ab0*/  IMAD.MOV.U32 R5, RZ, RZ, R17 ;  /* 0x000000ffff057224 */ /* 0x001fe200078e0011 */
[----:B------:R-:W-:-:S05]  /*0ac0*/  MOV R7, R3 ;  /* 0x0000000300077202 */ /* 0x000fca0000000f00 */
[----:B------:R-:W-:Y:S01]  /*0ad0*/  STG.E.128 desc[UR4][R20.64+0x1800], R4 ;  /* 0x0018000414007986 */ /* 0x000fe2000c101d04 */
[----:B------:R-:W-:Y:S05]  /*0ae0*/  EXIT ;  /* 0x000000000000794d */ /* 0x000fea0003800000 */
.L_x_7968:
        /* <DEDUP_REMOVED lines=9> */
.L_x_8061:


//--------------------- .text._ZN2at6native29vectorized_elementwise_kernelILi4ENS0_13AUnaryFunctorIdddZZZNS0_20copysign_kernel_cudaERNS_18TensorIteratorBaseEENKUlvE_clEvENKUlvE_clEvEUlddE_EESt5arrayIPcLm2EEEEviT0_T1_ --------------------------
	.section	.text._ZN2at6native29vectorized_elementwise_kernelILi4ENS0_13AUnaryFunctorIdddZZZNS0_20copysign_kernel_cudaERNS_18TensorIteratorBaseEENKUlvE_clEvENKUlvE_clEvEUlddE_EESt5arrayIPcLm2EEEEviT0_T1_,"ax",@progbits
	.align	128
        .global         _ZN2at6native29vectorized_elementwise_kernelILi4ENS0_13AUnaryFunctorIdddZZZNS0_20copysign_kernel_cudaERNS_18TensorIteratorBaseEENKUlvE_clEvENKUlvE_clEvEUlddE_EESt5arrayIPcLm2EEEEviT0_T1_
        .type           _ZN2at6native29vectorized_elementwise_kernelILi4ENS0_13AUnaryFunctorIdddZZZNS0_20copysign_kernel_cudaERNS_18TensorIteratorBaseEENKUlvE_clEvENKUlvE_clEvEUlddE_EESt5arrayIPcLm2EEEEviT0_T1_,@function
        .size           _ZN2at6native29vectorized_elementwise_kernelILi4ENS0_13AUnaryFunctorIdddZZZNS0_20copysign_kernel_cudaERNS_18TensorIteratorBaseEENKUlvE_clEvENKUlvE_clEvEUlddE_EESt5arrayIPcLm2EEEEviT0_T1_,(.L_x_8062 - _ZN2at6native29vectorized_elementwise_kernelILi4ENS0_13AUnaryFunctorIdddZZZNS0_20copysign_kernel_cudaERNS_18TensorIteratorBaseEENKUlvE_clEvENKUlvE_clEvEUlddE_EESt5arrayIPcLm2EEEEviT0_T1_)
        .other          _ZN2at6native29vectorized_elementwise_kernelILi4ENS0_13AUnaryFunctorIdddZZZNS0_20copysign_kernel_cudaERNS_18TensorIteratorBaseEENKUlvE_clEvENKUlvE_clEvEUlddE_EESt5arrayIPcLm2EEEEviT0_T1_,@"STO_CUDA_ENTRY STV_DEFAULT"
_ZN2at6native29vectorized_elementwise_kernelILi4ENS0_13AUnaryFunctorIdddZZZNS0_20copysign_kernel_cudaERNS_18TensorIteratorBaseEENKUlvE_clEvENKUlvE_clEvEUlddE_EESt5arrayIPcLm2EEEEviT0_T1_:
.text._ZN2at6native29vectorized_elementwise_kernelILi4ENS0_13AUnaryFunctorIdddZZZNS0_20copysign_kernel_cudaERNS_18TensorIteratorBaseEENKUlvE_clEvENKUlvE_clEvEUlddE_EESt5arrayIPcLm2EEEEviT0_T1_:
        /* <DEDUP_REMOVED lines=96> */
.L_x_7972:
[----:B------:R-:W-:-:S13]  /*0600*/  ISETP.GE.U32.AND P0, PT, R17, R16, PT ;  /* 0x000000101100720c */ /* 0x000fda0003f06070 */
[----:B------:R-:W-:Y:S05]  /*0610*/  @P0 BRA `(.L_x_7974) ;  /* 0x0000000000300947 */ /* 0x000fea0003800000 */
[----:B0-----:R-:W0:Y:S01]  /*0620*/  LDC.64 R2, c[0x0][0x398] ;  /* 0x0000e600ff027b82 */ /* 0x001e220000000a00 */
[----:B------:R-:W-:Y:S01]  /*0630*/  IMAD.IADD R5, R0, 0x1, R17 ;  /* 0x0000000100057824 */ /* 0x000fe200078e0211 */
[----:B------:R-:W-:-:S03]  /*0640*/  IADD3 R17, PT, PT, R17, 0x80, RZ ;  /* 0x0000008011117810 */ /* 0x000fc60007ffe0ff */
[----:B0-----:R-:W-:-:S05]  /*0650*/  IMAD.WIDE.U32 R2, R5, 0x8, R2 ;  /* 0x0000000805027825 */ /* 0x001fca00078e0002 */
[----:B------:R1:W-:Y:S02]  /*0660*/  STG.E.64 desc[UR4][R2.64], R20 ;  /* 0x0000001402007986 */ /* 0x0003e4000c101b04 */
.L_x_7973:
[----:B------:R-:W-:-:S13]  /*0670*/  ISETP.GE.U32.AND P0, PT, R17, R16, PT ;  /* 0x000000101100720c */ /* 0x000fda0003f06070 */
[----:B------:R-:W-:Y:S05]  /*0680*/  @P0 BRA `(.L_x_7975) ;  /* 0x0000000000300947 */ /* 0x000fea0003800000 */
[----:B01----:R-:W0:Y:S01]  /*0690*/  LDC.64 R2, c[0x0][0x398] ;  /* 0x0000e600ff027b82 */ /* 0x003e220000000a00 */
[----:B------:R-:W-:Y:S02]  /*06a0*/  IMAD.IADD R5, R0, 0x1, R17 ;  /* 0x0000000100057824 */ /* 0x000fe400078e0211 */
[----:B------:R-:W-:Y:S02]  /*06b0*/  VIADD R17, R17, 0x80 ;  /* 0x0000008011117836 */ /* 0x000fe40000000000 */
[----:B0-----:R-:W-:-:S05]  /*06c0*/  IMAD.WIDE.U32 R2, R5, 0x8, R2 ;  /* 0x0000000805027825 */ /* 0x001fca00078e0002 */
[----:B------:R1:W-:Y:S02]  /*06d0*/  STG.E.64 desc[UR4][R2.64], R12 ;  /* 0x0000000c02007986 */ /* 0x0003e4000c101b04 */
.L_x_7974:
[----:B------:R-:W-:-:S13]  /*06e0*/  ISETP.GE.U32.AND P0, PT, R17, R16, PT ;  /* 0x000000101100720c */ /* 0x000fda0003f06070 */
[----:B------:R-:W-:Y:S05]  /*06f0*/  @P0 BRA `(.L_x_7976) ;  /* 0x0000000000340947 */ /* 0x000fea0003800000 */
[----:B01----:R-:W0:Y:S01]  /*0700*/  LDC.64 R2, c[0x0][0x398] ;  /* 0x0000e600ff027b82 */ /* 0x003e220000000a00 */
[----:B------:R-:W-:Y:S01]  /*0710*/  IADD3 R5, PT, PT, R0, R17, RZ ;  /* 0x0000001100057210 */ /* 0x000fe20007ffe0ff */
[----:B------:R-:W-:-:S04]  /*0720*/  VIADD R17, R17, 0x80 ;  /* 0x0000008011117836 */ /* 0x000fc80000000000 */
[----:B0-----:R-:W-:-:S05]  /*0730*/  IMAD.WIDE.U32 R2, R5, 0x8, R2 ;  /* 0x0000000805027825 */ /* 0x001fca00078e0002 */
[----:B------:R2:W-:Y:S02]  /*0740*/  STG.E.64 desc[UR4][R2.64], R24 ;  /* 0x0000001802007986 */ /* 0x0005e4000c101b04 */
.L_x_7975:
        /* <DEDUP_REMOVED lines=8> */
.L_x_7976:
[----:B------:R-:W-:Y:S05]  /*07d0*/  BSYNC.RELIABLE B1 ;  /* 0x0000000000017941 */ /* 0x000fea0003800100 */
.L_x_7971:
[----:B------:R-:W-:-:S13]  /*07e0*/  ISETP.GE.U32.AND P0, PT, R17, R16, PT ;  /* 0x000000101100720c */ /* 0x000fda0003f06070 */
[----:B012---:R-:W0:Y:S01]  /*07f0*/  @!P0 LDC.64 R2, c[0x0][0x398] ;  /* 0x0000e600ff028b82 */ /* 0x007e220000000a00 */
[----:B------:R-:W-:Y:S01]  /*0800*/  @!P0 IADD3 R5, PT, PT, R0, R17, RZ ;  /* 0x0000001100058210 */ /* 0x000fe20007ffe0ff */
[----:B------:R-:W-:-:S04]  /*0810*/  @!P0 VIADD R17, R17, 0x80 ;  /* 0x0000008011118836 */ /* 0x000fc80000000000 */
[----:B0-----:R-:W-:-:S05]  /*0820*/  @!P0 IMAD.WIDE.U32 R2, R5, 0x8, R2 ;  /* 0x0000000805028825 */ /* 0x001fca00078e0002 */
[----:B------:R3:W-:Y:S02]  /*0830*/  @!P0 STG.E.64 desc[UR4][R2.64], R8 ;  /* 0x0000000802008986 */ /* 0x0007e4000c101b04 */
.L_x_7977:
[----:B------:R-:W-:Y:S05]  /*0840*/  BSYNC.RECONVERGENT B0 ;  /* 0x0000000000007941 */ /* 0x000fea0003800200 */
.L_x_7970:
        /* <DEDUP_REMOVED lines=8> */
.L_x_7969:
[----:B------:R-:W0:Y:S01]  /*08d0*/  S2R R22, SR_TID.X ;  /* 0x0000000000167919 */ /* 0x000e220000002100 */
[----:B------:R-:W1:Y:S08]  /*08e0*/  LDC.64 R2, c[0x0][0x3a0] ;  /* 0x0000e800ff027b82 */ /* 0x000e700000000a00 */
[----:B------:R-:W2:Y:S01]  /*08f0*/  LDC.64 R20, c[0x0][0x398] ;  /* 0x0000e600ff147b82 */ /* 0x000ea20000000a00 */
[----:B-1----:R-:W-:-:S04]  /*0900*/  IMAD.WIDE.U32 R2, R0, 0x8, R2 ;  /* 0x0000000800027825 */ /* 0x002fc800078e0002 */
[----:B0-----:R-:W-:-:S03]  /*0910*/  IMAD.WIDE.U32 R24, R22, 0x20, R2 ;  /* 0x0000002016187825 */ /* 0x001fc600078e0002 */
[----:B------:R-:W0:Y:S02]  /*0920*/  LDC.64 R2, c[0x0][0x390] ;  /* 0x0000e400ff027b82 */ /* 0x000e240000000a00 */
[----:B------:R-:W0:Y:S04]  /*0930*/  LDG.E.ENL2.256 R8, R16, desc[UR4][R24.64] ;  /* 0xfe0000041810797e */ /* 0x000e280008121908 */
[----:B------:R-:W3:Y:S01]  /*0940*/  LDG.E.ENL2.256 R4, R12, desc[UR4][R24.64+0x1000] ;  /* 0xfe008004180c797e */ /* 0x000ee20008121904 */
[----:B--2---:R-:W-:-:S04]  /*0950*/  IMAD.WIDE.U32 R20, R0, 0x8, R20 ;  /* 0x0000000800147825 */ /* 0x004fc800078e0014 */
[----:B------:R-:W-:Y:S01]  /*0960*/  IMAD.WIDE.U32 R22, R22, 0x20, R20 ;  /* 0x0000002016167825 */ /* 0x000fe200078e0014 */
[----:B0-----:R-:W-:-:S03]  /*0970*/  LOP3.LUT R17, R3, 0x80000000, R17, 0xb8, !PT ;  /* 0x8000000003117812 */ /* 0x001fc600078eb811 */
[--C-:B------:R-:W-:Y:S01]  /*0980*/  IMAD.MOV.U32 R8, RZ, RZ, R2.reuse ;  /* 0x000000ffff087224 */ /* 0x100fe200078e0002 */
[C---:B------:R-:W-:Y:S02]  /*0990*/  LOP3.LUT R19, R3.reuse, 0x80000000, R19, 0xb8, !PT ;  /* 0x8000000003137812 */ /* 0x040fe400078eb813 */
[C---:B------:R-:W-:Y:S01]  /*09a0*/  LOP3.LUT R9, R3.reuse, 0x80000000, R9, 0xb8, !PT ;  /* 0x8000000003097812 */ /* 0x040fe200078eb809 */
[--C-:B---3--:R-:W-:Y:S01]  /*09b0*/  IMAD.MOV.U32 R4, RZ, RZ, R2.reuse ;  /* 0x000000ffff047224 */ /* 0x108fe200078e0002 */
[C---:B------:R-:W-:Y:S01]  /*09c0*/  LOP3.LUT R11, R3.reuse, 0x80000000, R11, 0xb8, !PT ;  /* 0x80000000030b7812 */ /* 0x040fe200078eb80b */
[----:B------:R-:W-:Y:S01]  /*09d0*/  IMAD.MOV.U32 R6, RZ, RZ, R2 ;  /* 0x000000ffff067224 */ /* 0x000fe200078e0002 */
[C---:B------:R-:W-:Y:S02]  /*09e0*/  LOP3.LUT R13, R3.reuse, 0x80000000, R13, 0xb8, !PT ;  /* 0x80000000030d7812 */ /* 0x040fe400078eb80d */
[C---:B------:R-:W-:Y:S02]  /*09f0*/  LOP3.LUT R15, R3.reuse, 0x80000000, R15, 0xb8, !PT ;  /* 0x80000000030f7812 */ /* 0x040fe400078eb80f */
[----:B------:R-:W-:-:S02]  /*0a00*/  LOP3.LUT R27, R3, 0x80000000, R5, 0xb8, !PT ;  /* 0x80000000031b7812 */ /* 0x000fc400078eb805 */
[----:B------:R-:W-:Y:S02]  /*0a10*/  LOP3.LUT R3, R3, 0x80000000, R7, 0xb8, !PT ;  /* 0x8000000003037812 */ /* 0x000fe400078eb807 */
[----:B------:R-:W-:Y:S02]  /*0a20*/  MOV R5, R17 ;  /* 0x0000001100057202 */ /* 0x000fe40000000f00 */
[----:B------:R-:W-:Y:S02]  /*0a30*/  MOV R7, R19 ;  /* 0x0000001300077202 */ /* 0x000fe40000000f00 */
[----:B------:R-:W-:-:S05]  /*0a40*/  MOV R10, R2 ;  /* 0x00000002000a7202 */ /* 0x000fca0000000f00 */
[----:B------:R0:W-:Y:S02]  /*0a50*/  STG.E.ENL2.256 desc[UR4][R22.64], R4, R8 ;  /* 0xf80000041608797f */ /* 0x0001e4000f121804 */
[----:B0-----:R-:W-:Y:S01]  /*0a60*/  IMAD.MOV.U32 R5, RZ, RZ, R13 ;  /* 0x000000ffff057224 */ /* 0x001fe200078e000d */
[----:B------:R-:W-:Y:S01]  /*0a70*/  MOV R7, R15 ;  /* 0x0000000f00077202 */ /* 0x000fe20000000f00 */
[----:B------:R-:W-:Y:S01]  /*0a80*/  IMAD.MOV.U32 R9, RZ, RZ, R27 ;  /* 0x000000ffff097224 */ /* 0x000fe200078e001b */
[----:B------:R-:W-:-:S05]  /*0a90*/  MOV R11, R3 ;  /* 0x00000003000b7202 */ /* 0x000fca0000000f00 */
[----:B------:R-:W-:Y:S01]  /*0aa0*/  STG.E.ENL2.256 desc[UR4][R22.64+0x1000], R4, R8 ;  /* 0xf80080041608797f */ /* 0x000fe2000f121804 */
[----:B------:R-:W-:Y:S05]  /*0ab0*/  EXIT ;  /* 0x000000000000794d */ /* 0x000fea0003800000 */
.L_x_7978:
        /* <DEDUP_REMOVED lines=12> */
.L_x_8062:


//--------------------- .text._ZN2at6native29vectorized_elementwise_kernelILi8ENS0_13AUnaryFunctorIdddZZZNS0_20copysign_kernel_cudaERNS_18TensorIteratorBaseEENKUlvE_clEvENKUlvE_clEvEUlddE_EESt5arrayIPcLm2EEEEviT0_T1_ --------------------------
	.section	.text._ZN2at6native29vectorized_elementwise_kernelILi8ENS0_13AUnaryFunctorIdddZZZNS0_20copysign_kernel_cudaERNS_18TensorIteratorBaseEENKUlvE_clEvENKUlvE_clEvEUlddE_EESt5arrayIPcLm2EEEEviT0_T1_,"ax",@progbits
	.align	128
        .global         _ZN2at6native29vectorized_elementwise_kernelILi8ENS0_13AUnaryFunctorIdddZZZNS0_20copysign_kernel_cudaERNS_18TensorIteratorBaseEENKUlvE_clEvENKUlvE_clEvEUlddE_EESt5arrayIPcLm2EEEEviT0_T1_
        .type           _ZN2at6native29vectorized_elementwise_kernelILi8ENS0_13AUnaryFunctorIdddZZZNS0_20copysign_kernel_cudaERNS_18TensorIteratorBaseEENKUlvE_clEvENKUlvE_clEvEUlddE_EESt5arrayIPcLm2EEEEviT0_T1_,@function
        .size           _ZN2at6native29vectorized_elementwise_kernelILi8ENS0_13AUnaryFunctorIdddZZZNS0_20copysign_kernel_cudaERNS_18TensorIteratorBaseEENKUlvE_clEvENKUlvE_clEvEUlddE_EESt5arrayIPcLm2EEEEviT0_T1_,(.L_x_8063 - _ZN2at6native29vectorized_elementwise_kernelILi8ENS0_13AUnaryFunctorIdddZZZNS0_20copysign_kernel_cudaERNS_18TensorIteratorBaseEENKUlvE_clEvENKUlvE_clEvEUlddE_EESt5arrayIPcLm2EEEEviT0_T1_)
        .other          _ZN2at6native29vectorized_elementwise_kernelILi8ENS0_13AUnaryFunctorIdddZZZNS0_20copysign_kernel_cudaERNS_18TensorIteratorBaseEENKUlvE_clEvENKUlvE_clEvEUlddE_EESt5arrayIPcLm2EEEEviT0_T1_,@"STO_CUDA_ENTRY STV_DEFAULT"
_ZN2at6native29vectorized_elementwise_kernelILi8ENS0_13AUnaryFunctorIdddZZZNS0_20copysign_kernel_cudaERNS_18TensorIteratorBaseEENKUlvE_clEvENKUlvE_clEvEUlddE_EESt5arrayIPcLm2EEEEviT0_T1_:
.text._ZN2at6native29vectorized_elementwise_kernelILi8ENS0_13AUnaryFunctorIdddZZZNS0_20copysign_kernel_cudaERNS_18TensorIteratorBaseEENKUlvE_clEvENKUlvE_clEvEUlddE_EESt5arrayIPcLm2EEEEviT0_T1_:
[----:B------:R-:W-:Y:S01]  /*0000*/  LDC R1, c[0x0][0x37c] ;  /* 0x0000df00ff017b82 */ /* 0x000fe20000000800 */
[----:B------:R-:W-:Y:S05]  /*0010*/  EXIT ;  /* 0x000000000000794d */ /* 0x000fea0003800000 */
.L_x_7979:
        /* <DEDUP_REMOVED lines=14> */
.L_x_8063:


//--------------------- .nv.global.init           --------------------------
	.section	.nv.global.init,"aw",@progbits
.nv.global.init:
	.type		$str$5,@object
	.size		$str$5,(__unnamed_1 - $str$5)
$str$5:
        /*0000*/ 	.byte	0x66, 0x61, 0x6c, 0x73, 0x65, 0x00
	.type		__unnamed_1,@object
	.size		__unnamed_1,(__unnamed_5 - __unnamed_1)
__unnamed_1:
        /*0006*/ 	.byte	0x66, 0x65, 0x74, 0x63, 0x68, 0x5f, 0x61, 0x6e, 0x64, 0x5f, 0x63, 0x61, 0x73, 0x74, 0x00
	.type		__unnamed_5,@object
	.size		__unnamed_5,(__unnamed_3 - __unnamed_5)
__unnamed_5:
        /*0015*/ 	.byte	0x66, 0x65, 0x74, 0x63, 0x68, 0x5f, 0x61, 0x6e, 0x64, 0x5f, 0x63, 0x61, 0x73, 0x74, 0x00
	.type		__unnamed_3,@object
	.size		__unnamed_3,(__unnamed_7 - __unnamed_3)
__unnamed_3:
        /*0024*/ 	.byte	0x66, 0x65, 0x74, 0x63, 0x68, 0x5f, 0x61, 0x6e, 0x64, 0x5f, 0x63, 0x61, 0x73, 0x74, 0x00
	.type		__unnamed_7,@object
	.size		__unnamed_7,(__unnamed_2 - __unnamed_7)
__unnamed_7:
        /*0033*/ 	.byte	0x66, 0x65, 0x74, 0x63, 0x68, 0x5f, 0x61, 0x6e, 0x64, 0x5f, 0x63, 0x61, 0x73, 0x74, 0x00
	.type		__unnamed_2,@object
	.size		__unnamed_2,(__unnamed_6 - __unnamed_2)
__unnamed_2:
        /*0042*/ 	.byte	0x63, 0x61, 0x73, 0x74, 0x5f, 0x61, 0x6e, 0x64, 0x5f, 0x73, 0x74, 0x6f, 0x72, 0x65, 0x00
	.type		__unnamed_6,@object
	.size		__unnamed_6,(__unnamed_4 - __unnamed_6)
__unnamed_6:
        /*0051*/ 	.byte	0x63, 0x61, 0x73, 0x74, 0x5f, 0x61, 0x6e, 0x64, 0x5f, 0x73, 0x74, 0x6f, 0x72, 0x65, 0x00
	.type		__unnamed_4,@object
	.size		__unnamed_4,(__unnamed_8 - __unnamed_4)
__unnamed_4:
        /*0060*/ 	.byte	0x63, 0x61, 0x73, 0x74, 0x5f, 0x61, 0x6e, 0x64, 0x5f, 0x73, 0x74, 0x6f, 0x72, 0x65, 0x00
	.type		__unnamed_8,@object
	.size		__unnamed_8,($str$6 - __unnamed_8)
__unnamed_8:
        /*006f*/ 	.byte	0x63, 0x61, 0x73, 0x74, 0x5f, 0x61, 0x6e, 0x64, 0x5f, 0x73, 0x74, 0x6f, 0x72, 0x65, 0x00
	.type		$str$6,@object
	.size		$str$6,(.L_37 - $str$6)
$str$6:
        /*007e*/ 	.byte	0x2f, 0x72, 0x6f, 0x6f, 0x74, 0x2f, 0x2e, 0x70, 0x79, 0x65, 0x6e, 0x76, 0x2f, 0x76, 0x65, 0x72
        /*008e*/ 	.byte	0x73, 0x69, 0x6f, 0x6e, 0x73, 0x2f, 0x33, 0x2e, 0x31, 0x33, 0x2e, 0x31, 0x32, 0x2f, 0x6c, 0x69
        /*009e*/ 	.byte	0x62, 0x2f, 0x70, 0x79, 0x74, 0x68, 0x6f, 0x6e, 0x33, 0x2e, 0x31, 0x33, 0x2f, 0x73, 0x69, 0x74
        /*00ae*/ 	.byte	0x65, 0x2d, 0x70, 0x61, 0x63, 0x6b, 0x61, 0x67, 0x65, 0x73, 0x2f, 0x74, 0x6f, 0x72, 0x63, 0x68
        /*00be*/ 	.byte	0x2f, 0x69, 0x6e, 0x63, 0x6c, 0x75, 0x64, 0x65, 0x2f, 0x63, 0x31, 0x30, 0x2f, 0x63, 0x6f, 0x72
        /*00ce*/ 	.byte	0x65, 0x2f, 0x44, 0x79, 0x6e, 0x61, 0x6d, 0x69, 0x63, 0x43, 0x61, 0x73, 0x74, 0x2e, 0x68, 0x00
.L_37:


//--------------------- .nv.shared.reserved.0     --------------------------
	.section	.nv.shared.reserved.0,"aw",@nobits
	.weak		__nv_reservedSMEM_offset_0_alias
	.size		__nv_reservedSMEM_offset_0_alias, 0, 64
	.other		__nv_reservedSMEM_offset_0_alias,@"STO_CUDA_RESERVED_SHARED STV_DEFAULT"
__nv_reservedSMEM_offset_0_alias:
	.zero		0
	.zero		64


//--------------------- .nv.global                --------------------------
	.section	.nv.global,"aw",@nobits
.nv.global:
	.type		_ZN48_INTERNAL_51620a36_17_CopysignKernel_cu_3e3b8e0b4cuda3std3__48in_placeE,@object
	.size		_ZN48_INTERNAL_51620a36_17_CopysignKernel_cu_3e3b8e0b4cuda3std3__48in_placeE,(_ZN48_INTERNAL_51620a36_17_CopysignKernel_cu_3e3b8e0b4cuda3std6ranges3__45__cpo8distanceE - _ZN48_INTERNAL_51620a36_17_CopysignKernel_cu_3e3b8e0b4cuda3std3__48in_placeE)
_ZN48_INTERNAL_51620a36_17_CopysignKernel_cu_3e3b8e0b4cuda3std3__48in_placeE:
	.zero		1
	.type		_ZN48_INTERNAL_51620a36_17_CopysignKernel_cu_3e3b8e0b4cuda3std6ranges3__45__cpo8distanceE,@object
	.size		_ZN48_INTERNAL_51620a36_17_CopysignKernel_cu_3e3b8e0b4cuda3std6ranges3__45__cpo8distanceE,(_ZN48_INTERNAL_51620a36_17_CopysignKernel_cu_3e3b8e0b4cuda3std3__45__cpo6cbeginE - _ZN48_INTERNAL_51620a36_17_CopysignKernel_cu_3e3b8e0b4cuda3std6ranges3__45__cpo8distanceE)
_ZN48_INTERNAL_51620a36_17_CopysignKernel_cu_3e3b8e0b4cuda3std6ranges3__45__cpo8distanceE:
	.zero		1
	.type		_ZN48_INTERNAL_51620a36_17_CopysignKernel_cu_3e3b8e0b4cuda3std3__45__cpo6cbeginE,@object
	.size		_ZN48_INTERNAL_51620a36_17_CopysignKernel_cu_3e3b8e0b4cuda3std3__45__cpo6cbeginE,(_ZN48_INTERNAL_51620a36_17_CopysignKernel_cu_3e3b8e0b4cuda3std6ranges3__45__cpo7advanceE - _ZN48_INTERNAL_51620a36_17_CopysignKernel_cu_3e3b8e0b4cuda3std3__45__cpo6cbeginE)
_ZN48_INTERNAL_51620a36_17_CopysignKernel_cu_3e3b8e0b4cuda3std3__45__cpo6cbeginE:
	.zero		1
	.type		_ZN48_INTERNAL_51620a36_17_CopysignKernel_cu_3e3b8e0b4cuda3std6ranges3__45__cpo7advanceE,@object
	.size		_ZN48_INTERNAL_51620a36_17_CopysignKernel_cu_3e3b8e0b4cuda3std6ranges3__45__cpo7advanceE,(_ZN48_INTERNAL_51620a36_17_CopysignKernel_cu_3e3b8e0b4cuda3std3__45__cpo7crbeginE - _ZN48_INTERNAL_51620a36_17_CopysignKernel_cu_3e3b8e0b4cuda3std6ranges3__45__cpo7advanceE)
_ZN48_INTERNAL_51620a36_17_CopysignKernel_cu_3e3b8e0b4cuda3std6ranges3__45__cpo7advanceE:
	.zero		1
	.type		_ZN48_INTERNAL_51620a36_17_CopysignKernel_cu_3e3b8e0b4cuda3std3__45__cpo7crbeginE,@object
	.size		_ZN48_INTERNAL_51620a36_17_CopysignKernel_cu_3e3b8e0b4cuda3std3__45__cpo7crbeginE,(_ZN48_INTERNAL_51620a36_17_CopysignKernel_cu_3e3b8e0b4cuda3std6ranges3__45__cpo4dataE - _ZN48_INTERNAL_51620a36_17_CopysignKernel_cu_3e3b8e0b4cuda3std3__45__cpo7crbeginE)
_ZN48_INTERNAL_51620a36_17_CopysignKernel_cu_3e3b8e0b4cuda3std3__45__cpo7crbeginE:
	.zero		1
	.type		_ZN48_INTERNAL_51620a36_17_CopysignKernel_cu_3e3b8e0b4cuda3std6ranges3__45__cpo4dataE,@object
	.size		_ZN48_INTERNAL_51620a36_17_CopysignKernel_cu_3e3b8e0b4cuda3std6ranges3__45__cpo4dataE,(_ZN48_INTERNAL_51620a36_17_CopysignKernel_cu_3e3b8e0b4cuda3std6ranges3__45__cpo5beginE - _ZN48_INTERNAL_51620a36_17_CopysignKernel_cu_3e3b8e0b4cuda3std6ranges3__45__cpo4dataE)
_ZN48_INTERNAL_51620a36_17_CopysignKernel_cu_3e3b8e0b4cuda3std6ranges3__45__cpo4dataE:
	.zero		1
	.type		_ZN48_INTERNAL_51620a36_17_CopysignKernel_cu_3e3b8e0b4cuda3std6ranges3__45__cpo5beginE,@object
	.size		_ZN48_INTERNAL_51620a36_17_CopysignKernel_cu_3e3b8e0b4cuda3std6ranges3__45__cpo5beginE,(_ZN48_INTERNAL_51620a36_17_CopysignKernel_cu_3e3b8e0b4cuda3std3__450_GLOBAL__N__51620a36_17_CopysignKernel_cu_3e3b8e0b6ignoreE - _ZN48_INTERNAL_51620a36_17_CopysignKernel_cu_3e3b8e0b4cuda3std6ranges3__45__cpo5beginE)
_ZN48_INTERNAL_51620a36_17_CopysignKernel_cu_3e3b8e0b4cuda3std6ranges3__45__cpo5beginE:
	.zero		1
	.type		_ZN48_INTERNAL_51620a36_17_CopysignKernel_cu_3e3b8e0b4cuda3std3__450_GLOBAL__N__51620a36_17_CopysignKernel_cu_3e3b8e0b6ignoreE,@object
	.size		_ZN48_INTERNAL_51620a36_17_CopysignKernel_cu_3e3b8e0b4cuda3std3__450_GLOBAL__N__51620a36_17_CopysignKernel_cu_3e3b8e0b6ignoreE,(_ZN48_INTERNAL_51620a36_17_CopysignKernel_cu_3e3b8e0b4cuda3std6ranges3__45__cpo4sizeE - _ZN48_INTERNAL_51620a36_17_CopysignKernel_cu_3e3b8e0b4cuda3std3__450_GLOBAL__N__51620a36_17_CopysignKernel_cu_3e3b8e0b6ignoreE)
_ZN48_INTERNAL_51620a36_17_CopysignKernel_cu_3e3b8e0b4cuda3std3__450_GLOBAL__N__51620a36_17_CopysignKernel_cu_3e3b8e0b6ignoreE:
	.zero		1
	.type		_ZN48_INTERNAL_51620a36_17_CopysignKernel_cu_3e3b8e0b4cuda3std6ranges3__45__cpo4sizeE,@object
	.size		_ZN48_INTERNAL_51620a36_17_CopysignKernel_cu_3e3b8e0b4cuda3std6ranges3__45__cpo4sizeE,(_ZN48_INTERNAL_51620a36_17_CopysignKernel_cu_3e3b8e0b4cuda3std3__45__cpo5beginE - _ZN48_INTERNAL_51620a36_17_CopysignKernel_cu_3e3b8e0b4cuda3std6ranges3__45__cpo4sizeE)
_ZN48_INTERNAL_51620a36_17_CopysignKernel_cu_3e3b8e0b4cuda3std6ranges3__45__cpo4sizeE:
	.zero		1
	.type		_ZN48_INTERNAL_51620a36_17_CopysignKernel_cu_3e3b8e0b4cuda3std3__45__cpo5beginE,@object
	.size		_ZN48_INTERNAL_51620a36_17_CopysignKernel_cu_3e3b8e0b4cuda3std3__45__cpo5beginE,(_ZN48_INTERNAL_51620a36_17_CopysignKernel_cu_3e3b8e0b4cuda3std6ranges3__45__cpo6cbeginE - _ZN48_INTERNAL_51620a36_17_CopysignKernel_cu_3e3b8e0b4cuda3std3__45__cpo5beginE)
_ZN48_INTERNAL_51620a36_17_CopysignKernel_cu_3e3b8e0b4cuda3std3__45__cpo5beginE:
	.zero		1
	.type		_ZN48_INTERNAL_51620a36_17_CopysignKernel_cu_3e3b8e0b4cuda3std6ranges3__45__cpo6cbeginE,@object
	.size		_ZN48_INTERNAL_51620a36_17_CopysignKernel_cu_3e3b8e0b4cuda3std6ranges3__45__cpo6cbeginE,(_ZN48_INTERNAL_51620a36_17_CopysignKernel_cu_3e3b8e0b4cuda3std3__45__cpo6rbeginE - _ZN48_INTERNAL_51620a36_17_CopysignKernel_cu_3e3b8e0b4cuda3std6ranges3__45__cpo6cbeginE)
_ZN48_INTERNAL_51620a36_17_CopysignKernel_cu_3e3b8e0b4cuda3std6ranges3__45__cpo6cbeginE:
	.zero		1
	.type		_ZN48_INTERNAL_51620a36_17_CopysignKernel_cu_3e3b8e0b4cuda3std3__45__cpo6rbeginE,@object
	.size		_ZN48_INTERNAL_51620a36_17_CopysignKernel_cu_3e3b8e0b4cuda3std3__45__cpo6rbeginE,(_ZN48_INTERNAL_51620a36_17_CopysignKernel_cu_3e3b8e0b4cuda3std6ranges3__45__cpo4nextE - _ZN48_INTERNAL_51620a36_17_CopysignKernel_cu_3e3b8e0b4cuda3std3__45__cpo6rbeginE)
_ZN48_INTERNAL_51620a36_17_CopysignKernel_cu_3e3b8e0b4cuda3std3__45__cpo6rbeginE:
	.zero		1
	.type		_ZN48_INTERNAL_51620a36_17_CopysignKernel_cu_3e3b8e0b4cuda3std6ranges3__45__cpo4nextE,@object
	.size		_ZN48_INTERNAL_51620a36_17_CopysignKernel_cu_3e3b8e0b4cuda3std6ranges3__45__cpo4nextE,(_ZN48_INTERNAL_51620a36_17_CopysignKernel_cu_3e3b8e0b4cuda3std6ranges3__45__cpo4swapE - _ZN48_INTERNAL_51620a36_17_CopysignKernel_cu_3e3b8e0b4cuda3std6ranges3__45__cpo4nextE)
_ZN48_INTERNAL_51620a36_17_CopysignKernel_cu_3e3b8e0b4cuda3std6ranges3__45__cpo4nextE:
	.zero		1
	.type		_ZN48_INTERNAL_51620a36_17_CopysignKernel_cu_3e3b8e0b4cuda3std6ranges3__45__cpo4swapE,@object
	.size		_ZN48_INTERNAL_51620a36_17_CopysignKernel_cu_3e3b8e0b4cuda3std6ranges3__45__cpo4swapE,(_ZN48_INTERNAL_51620a36_17_CopysignKernel_cu_3e3b8e0b4cuda3std3__420unreachable_sentinelE - _ZN48_INTERNAL_51620a36_17_CopysignKernel_cu_3e3b8e0b4cuda3std6ranges3__45__cpo4swapE)
_ZN48_INTERNAL_51620a36_17_CopysignKernel_cu_3e3b8e0b4cuda3std6ranges3__45__cpo4swapE:
	.zero		1
	.type		_ZN48_INTERNAL_51620a36_17_CopysignKernel_cu_3e3b8e0b4cuda3std3__420unreachable_sentinelE,@object
	.size		_ZN48_INTERNAL_51620a36_17_CopysignKernel_cu_3e3b8e0b4cuda3std3__420unreachable_sentinelE,(_ZN48_INTERNAL_51620a36_17_CopysignKernel_cu_3e3b8e0b6thrust24THRUST_300001_SM_1030_NS6system6detail10sequential3seqE - _ZN48_INTERNAL_51620a36_17_CopysignKernel_cu_3e3b8e0b4cuda3std3__420unreachable_sentinelE)
_ZN48_INTERNAL_51620a36_17_CopysignKernel_cu_3e3b8e0b4cuda3std3__420unreachable_sentinelE:
	.zero		1
	.type		_ZN48_INTERNAL_51620a36_17_CopysignKernel_cu_3e3b8e0b6thrust24THRUST_300001_SM_1030_NS6system6detail10sequential3seqE,@object
	.size		_ZN48_INTERNAL_51620a36_17_CopysignKernel_cu_3e3b8e0b6thrust24THRUST_300001_SM_1030_NS6system6detail10sequential3seqE,(_ZN48_INTERNAL_51620a36_17_CopysignKernel_cu_3e3b8e0b4cuda3std3__45__cpo4cendE - _ZN48_INTERNAL_51620a36_17_CopysignKernel_cu_3e3b8e0b6thrust24THRUST_300001_SM_1030_NS6system6detail10sequential3seqE)
_ZN48_INTERNAL_51620a36_17_CopysignKernel_cu_3e3b8e0b6thrust24THRUST_300001_SM_1030_NS6system6detail10sequential3seqE:
	.zero		1
	.type		_ZN48_INTERNAL_51620a36_17_CopysignKernel_cu_3e3b8e0b4cuda3std3__45__cpo4cendE,@object
	.size		_ZN48_INTERNAL_51620a36_17_CopysignKernel_cu_3e3b8e0b4cuda3std3__45__cpo4cendE,(_ZN48_INTERNAL_51620a36_17_CopysignKernel_cu_3e3b8e0b4cuda3std6ranges3__45__cpo9iter_swapE - _ZN48_INTERNAL_51620a36_17_CopysignKernel_cu_3e3b8e0b4cuda3std3__45__cpo4cendE)
_ZN48_INTERNAL_51620a36_17_CopysignKernel_cu_3e3b8e0b4cuda3std3__45__cpo4cendE:
	.zero		1
	.type		_ZN48_INTERNAL_51620a36_17_CopysignKernel_cu_3e3b8e0b4cuda3std6ranges3__45__cpo9iter_swapE,@object
	.size		_ZN48_INTERNAL_51620a36_17_CopysignKernel_cu_3e3b8e0b4cuda3std6ranges3__45__cpo9iter_swapE,(_ZN48_INTERNAL_51620a36_17_CopysignKernel_cu_3e3b8e0b4cuda3std3__45__cpo5crendE - _ZN48_INTERNAL_51620a36_17_CopysignKernel_cu_3e3b8e0b4cuda3std6ranges3__45__cpo9iter_swapE)
_ZN48_INTERNAL_51620a36_17_CopysignKernel_cu_3e3b8e0b4cuda3std6ranges3__45__cpo9iter_swapE:
	.zero		1
	.type		_ZN48_INTERNAL_51620a36_17_CopysignKernel_cu_3e3b8e0b4cuda3std3__45__cpo5crendE,@object
	.size		_ZN48_INTERNAL_51620a36_17_CopysignKernel_cu_3e3b8e0b4cuda3std3__45__cpo5crendE,(_ZN48_INTERNAL_51620a36_17_CopysignKernel_cu_3e3b8e0b4cuda3std6ranges3__45__cpo5cdataE - _ZN48_INTERNAL_51620a36_17_CopysignKernel_cu_3e3b8e0b4cuda3std3__45__cpo5crendE)
_ZN48_INTERNAL_51620a36_17_CopysignKernel_cu_3e3b8e0b4cuda3std3__45__cpo5crendE:
	.zero		1
	.type		_ZN48_INTERNAL_51620a36_17_CopysignKernel_cu_3e3b8e0b4cuda3std6ranges3__45__cpo5cdataE,@object
	.size		_ZN48_INTERNAL_51620a36_17_CopysignKernel_cu_3e3b8e0b4cuda3std6ranges3__45__cpo5cdataE,(_ZN48_INTERNAL_51620a36_17_CopysignKernel_cu_3e3b8e0b4cuda3std6ranges3__45__cpo3endE - _ZN48_INTERNAL_51620a36_17_CopysignKernel_cu_3e3b8e0b4cuda3std6ranges3__45__cpo5cdataE)
_ZN48_INTERNAL_51620a36_17_CopysignKernel_cu_3e3b8e0b4cuda3std6ranges3__45__cpo5cdataE:
	.zero		1
	.type		_ZN48_INTERNAL_51620a36_17_CopysignKernel_cu_3e3b8e0b4cuda3std6ranges3__45__cpo3endE,@object
	.size		_ZN48_INTERNAL_51620a36_17_CopysignKernel_cu_3e3b8e0b4cuda3std6ranges3__45__cpo3endE,(_ZN48_INTERNAL_51620a36_17_CopysignKernel_cu_3e3b8e0b4cuda3std3__419piecewise_constructE - _ZN48_INTERNAL_51620a36_17_CopysignKernel_cu_3e3b8e0b4cuda3std6ranges3__45__cpo3endE)
_ZN48_INTERNAL_51620a36_17_CopysignKernel_cu_3e3b8e0b4cuda3std6ranges3__45__cpo3endE:
	.zero		1
	.type		_ZN48_INTERNAL_51620a36_17_CopysignKernel_cu_3e3b8e0b4cuda3std3__419piecewise_constructE,@object
	.size		_ZN48_INTERNAL_51620a36_17_CopysignKernel_cu_3e3b8e0b4cuda3std3__419piecewise_constructE,(_ZN48_INTERNAL_51620a36_17_CopysignKernel_cu_3e3b8e0b4cuda3std6ranges3__45__cpo5ssizeE - _ZN48_INTERNAL_51620a36_17_CopysignKernel_cu_3e3b8e0b4cuda3std3__419piecewise_constructE)
_ZN48_INTERNAL_51620a36_17_CopysignKernel_cu_3e3b8e0b4cuda3std3__419piecewise_constructE:
	.zero		1
	.type		_ZN48_INTERNAL_51620a36_17_CopysignKernel_cu_3e3b8e0b4cuda3std6ranges3__45__cpo5ssizeE,@object
	.size		_ZN48_INTERNAL_51620a36_17_CopysignKernel_cu_3e3b8e0b4cuda3std6ranges3__45__cpo5ssizeE,(_ZN48_INTERNAL_51620a36_17_CopysignKernel_cu_3e3b8e0b4cuda3std3__45__cpo3endE - _ZN48_INTERNAL_51620a36_17_CopysignKernel_cu_3e3b8e0b4cuda3std6ranges3__45__cpo5ssizeE)
_ZN48_INTERNAL_51620a36_17_CopysignKernel_cu_3e3b8e0b4cuda3std6ranges3__45__cpo5ssizeE:
	.zero		1
	.type		_ZN48_INTERNAL_51620a36_17_CopysignKernel_cu_3e3b8e0b4cuda3std3__45__cpo3endE,@object
	.size		_ZN48_INTERNAL_51620a36_17_CopysignKernel_cu_3e3b8e0b4cuda3std3__45__cpo3endE,(_ZN48_INTERNAL_51620a36_17_CopysignKernel_cu_3e3b8e0b4cuda3std6ranges3__45__cpo4cendE - _ZN48_INTERNAL_51620a36_17_CopysignKernel_cu_3e3b8e0b4cuda3std3__45__cpo3endE)
_ZN48_INTERNAL_51620a36_17_CopysignKernel_cu_3e3b8e0b4cuda3std3__45__cpo3endE:
	.zero		1
	.type		_ZN48_INTERNAL_51620a36_17_CopysignKernel_cu_3e3b8e0b4cuda3std6ranges3__45__cpo4cendE,@object
	.size		_ZN48_INTERNAL_51620a36_17_CopysignKernel_cu_3e3b8e0b4cuda3std6ranges3__45__cpo4cendE,(_ZN48_INTERNAL_51620a36_17_CopysignKernel_cu_3e3b8e0b4cuda3std3__45__cpo4rendE - _ZN48_INTERNAL_51620a36_17_CopysignKernel_cu_3e3b8e0b4cuda3std6ranges3__45__cpo4cendE)
_ZN48_INTERNAL_51620a36_17_CopysignKernel_cu_3e3b8e0b4cuda3std6ranges3__45__cpo4cendE:
	.zero		1
	.type		_ZN48_INTERNAL_51620a36_17_CopysignKernel_cu_3e3b8e0b4cuda3std3__45__cpo4rendE,@object
	.size		_ZN48_INTERNAL_51620a36_17_CopysignKernel_cu_3e3b8e0b4cuda3std3__45__cpo4rendE,(_ZN48_INTERNAL_51620a36_17_CopysignKernel_cu_3e3b8e0b4cuda3std6ranges3__45__cpo4prevE - _ZN48_INTERNAL_51620a36_17_CopysignKernel_cu_3e3b8e0b4cuda3std3__45__cpo4rendE)
_ZN48_INTERNAL_51620a36_17_CopysignKernel_cu_3e3b8e0b4cuda3std3__45__cpo4rendE:
	.zero		1
	.type		_ZN48_INTERNAL_51620a36_17_CopysignKernel_cu_3e3b8e0b4cuda3std6ranges3__45__cpo4prevE,@object
	.size		_ZN48_INTERNAL_51620a36_17_CopysignKernel_cu_3e3b8e0b4cuda3std6ranges3__45__cpo4prevE,(_ZN48_INTERNAL_51620a36_17_CopysignKernel_cu_3e3b8e0b4cuda3std6ranges3__45__cpo9iter_moveE - _ZN48_INTERNAL_51620a36_17_CopysignKernel_cu_3e3b8e0b4cuda3std6ranges3__45__cpo4prevE)
_ZN48_INTERNAL_51620a36_17_CopysignKernel_cu_3e3b8e0b4cuda3std6ranges3__45__cpo4prevE:
	.zero		1
	.type		_ZN48_INTERNAL_51620a36_17_CopysignKernel_cu_3e3b8e0b4cuda3std6ranges3__45__cpo9iter_moveE,@object
	.size		_ZN48_INTERNAL_51620a36_17_CopysignKernel_cu_3e3b8e0b4cuda3std6ranges3__45__cpo9iter_moveE,(.L_21 - _ZN48_INTERNAL_51620a36_17_CopysignKernel_cu_3e3b8e0b4cuda3std6ranges3__45__cpo9iter_moveE)
_ZN48_INTERNAL_51620a36_17_CopysignKernel_cu_3e3b8e0b4cuda3std6ranges3__45__cpo9iter_moveE:
	.zero		1
.L_21:


//--------------------- .nv.constant0._ZN2at6native18elementwise_kernelILi128ELi4EZNS0_15gpu_kernel_implINS0_13BinaryFunctorIN3c104HalfES5_S5_ZZZNS0_20copysign_kernel_cudaERNS_18TensorIteratorBaseEENKUlvE_clEvENKUlvE2_clEvEUlS5_S5_E_EEEEvS7_RKT_EUliE_EEviT1_ --------------------------
	.section	.nv.constant0._ZN2at6native18elementwise_kernelILi128ELi4EZNS0_15gpu_kernel_implINS0_13BinaryFunctorIN3c104HalfES5_S5_ZZZNS0_20copysign_kernel_cudaERNS_18TensorIteratorBaseEENKUlvE_clEvENKUlvE2_clEvEUlS5_S5_E_EEEEvS7_RKT_EUliE_EEviT1_,"a",@progbits
	.sectionflags	@""
	.align	4
.nv.constant0._ZN2at6native18elementwise_kernelILi128ELi4EZNS0_15gpu_kernel_implINS0_13BinaryFunctorIN3c104HalfES5_S5_ZZZNS0_20copysign_kernel_cudaERNS_18TensorIteratorBaseEENKUlvE_clEvENKUlvE2_clEvEUlS5_S5_E_EEEEvS7_RKT_EUliE_EEviT1_:
	.zero		1552


//--------------------- .nv.constant0._ZN2at6native27unrolled_elementwise_kernelINS0_13BinaryFunctorIN3c104HalfES4_S4_ZZZNS0_20copysign_kernel_cudaERNS_18TensorIteratorBaseEENKUlvE_clEvENKUlvE2_clEvEUlS4_S4_E_EESt5arrayIPcLm3EELi4E23TrivialOffsetCalculatorILi2EjESE_ILi1EjENS0_6memory12LoadWithCastILi2EEENSH_13StoreWithCastILi1EEEEEviT_T0_T2_T3_T4_T5_ --------------------------
	.section	.nv.constant0._ZN2at6native27unrolled_elementwise_kernelINS0_13BinaryFunctorIN3c104HalfES4_S4_ZZZNS0_20copysign_kernel_cudaERNS_18TensorIteratorBaseEENKUlvE_clEvENKUlvE2_clEvEUlS4_S4_E_EESt5arrayIPcLm3EELi4E23TrivialOffsetCalculatorILi2EjESE_ILi1EjENS0_6memory12LoadWithCastILi2EEENSH_13StoreWithCastILi1EEEEEviT_T0_T2_T3_T4_T5_,"a",@progbits
	.sectionflags	@""
	.align	4
.nv.constant0._ZN2at6native27unrolled_elementwise_kernelINS0_13BinaryFunctorIN3c104HalfES4_S4_ZZZNS0_20copysign_kernel_cudaERNS_18TensorIteratorBaseEENKUlvE_clEvENKUlvE2_clEvEUlS4_S4_E_EESt5arrayIPcLm3EELi4E23TrivialOffsetCalculatorILi2EjESE_ILi1EjENS0_6memory12LoadWithCastILi2EEENSH_13StoreWithCastILi1EEEEEviT_T0_T2_T3_T4_T5_:
	.zero		952


//--------------------- .nv.constant0._ZN2at6native18elementwise_kernelILi128ELi4EZNS0_22gpu_kernel_impl_nocastINS0_13BinaryFunctorIN3c104HalfES5_S5_ZZZNS0_20copysign_kernel_cudaERNS_18TensorIteratorBaseEENKUlvE_clEvENKUlvE2_clEvEUlS5_S5_E_EEEEvS7_RKT_EUliE_EEviT1_ --------------------------
	.section	.nv.constant0._ZN2at6native18elementwise_kernelILi128ELi4EZNS0_22gpu_kernel_impl_nocastINS0_13BinaryFunctorIN3c104HalfES5_S5_ZZZNS0_20copysign_kernel_cudaERNS_18TensorIteratorBaseEENKUlvE_clEvENKUlvE2_clEvEUlS5_S5_E_EEEEvS7_RKT_EUliE_EEviT1_,"a",@progbits
	.sectionflags	@""
	.align	4
.nv.constant0._ZN2at6native18elementwise_kernelILi128ELi4EZNS0_22gpu_kernel_impl_nocastINS0_13BinaryFunctorIN3c104HalfES5_S5_ZZZNS0_20copysign_kernel_cudaERNS_18TensorIteratorBaseEENKUlvE_clEvENKUlvE2_clEvEUlS5_S5_E_EEEEvS7_RKT_EUliE_EEviT1_:
	.zero		1552


//--------------------- .nv.constant0._ZN2at6native27unrolled_elementwise_kernelINS0_13BinaryFunctorIN3c104HalfES4_S4_ZZZNS0_20copysign_kernel_cudaERNS_18TensorIteratorBaseEENKUlvE_clEvENKUlvE2_clEvEUlS4_S4_E_EESt5arrayIPcLm3EELi4E23TrivialOffsetCalculatorILi2EjESE_ILi1EjENS0_6memory15LoadWithoutCastENSH_16StoreWithoutCastEEEviT_T0_T2_T3_T4_T5_ --------------------------
	.section	.nv.constant0._ZN2at6native27unrolled_elementwise_kernelINS0_13BinaryFunctorIN3c104HalfES4_S4_ZZZNS0_20copysign_kernel_cudaERNS_18TensorIteratorBaseEENKUlvE_clEvENKUlvE2_clEvEUlS4_S4_E_EESt5arrayIPcLm3EELi4E23TrivialOffsetCalculatorILi2EjESE_ILi1EjENS0_6memory15LoadWithoutCastENSH_16StoreWithoutCastEEEviT_T0_T2_T3_T4_T5_,"a",@progbits
	.sectionflags	@""
	.align	4
.nv.constant0._ZN2at6native27unrolled_elementwise_kernelINS0_13BinaryFunctorIN3c104HalfES4_S4_ZZZNS0_20copysign_kernel_cudaERNS_18TensorIteratorBaseEENKUlvE_clEvENKUlvE2_clEvEUlS4_S4_E_EESt5arrayIPcLm3EELi4E23TrivialOffsetCalculatorILi2EjESE_ILi1EjENS0_6memory15LoadWithoutCastENSH_16StoreWithoutCastEEEviT_T0_T2_T3_T4_T5_:
	.zero		932


//--------------------- .nv.constant0._ZN2at6native29vectorized_elementwise_kernelILi2ENS0_13BinaryFunctorIN3c104HalfES4_S4_ZZZNS0_20copysign_kernel_cudaERNS_18TensorIteratorBaseEENKUlvE_clEvENKUlvE2_clEvEUlS4_S4_E_EESt5arrayIPcLm3EEEEviT0_T1_ --------------------------
	.section	.nv.constant0._ZN2at6native29vectorized_elementwise_kernelILi2ENS0_13BinaryFunctorIN3c104HalfES4_S4_ZZZNS0_20copysign_kernel_cudaERNS_18TensorIteratorBaseEENKUlvE_clEvENKUlvE2_clEvEUlS4_S4_E_EESt5arrayIPcLm3EEEEviT0_T1_,"a",@progbits
	.sectionflags	@""
	.align	4
.nv.constant0._ZN2at6native29vectorized_elementwise_kernelILi2ENS0_13BinaryFunctorIN3c104HalfES4_S4_ZZZNS0_20copysign_kernel_cudaERNS_18TensorIteratorBaseEENKUlvE_clEvENKUlvE2_clEvEUlS4_S4_E_EESt5arrayIPcLm3EEEEviT0_T1_:
	.zero		928


//--------------------- .nv.constant0._ZN2at6native29vectorized_elementwise_kernelILi4ENS0_13BinaryFunctorIN3c104HalfES4_S4_ZZZNS0_20copysign_kernel_cudaERNS_18TensorIteratorBaseEENKUlvE_clEvENKUlvE2_clEvEUlS4_S4_E_EESt5arrayIPcLm3EEEEviT0_T1_ --------------------------
	.section	.nv.constant0._ZN2at6native29vectorized_elementwise_kernelILi4ENS0_13BinaryFunctorIN3c104HalfES4_S4_ZZZNS0_20copysign_kernel_cudaERNS_18TensorIteratorBaseEENKUlvE_clEvENKUlvE2_clEvEUlS4_S4_E_EESt5arrayIPcLm3EEEEviT0_T1_,"a",@progbits
	.sectionflags	@""
	.align	4
.nv.constant0._ZN2at6native29vectorized_elementwise_kernelILi4ENS0_13BinaryFunctorIN3c104HalfES4_S4_ZZZNS0_20copysign_kernel_cudaERNS_18TensorIteratorBaseEENKUlvE_clEvENKUlvE2_clEvEUlS4_S4_E_EESt5arrayIPcLm3EEEEviT0_T1_:
	.zero		928


//--------------------- .nv.constant0._ZN2at6native29vectorized_elementwise_kernelILi8ENS0_13BinaryFunctorIN3c104HalfES4_S4_ZZZNS0_20copysign_kernel_cudaERNS_18TensorIteratorBaseEENKUlvE_clEvENKUlvE2_clEvEUlS4_S4_E_EESt5arrayIPcLm3EEEEviT0_T1_ --------------------------
	.section	.nv.constant0._ZN2at6native29vectorized_elementwise_kernelILi8ENS0_13BinaryFunctorIN3c104HalfES4_S4_ZZZNS0_20copysign_kernel_cudaERNS_18TensorIteratorBaseEENKUlvE_clEvENKUlvE2_clEvEUlS4_S4_E_EESt5arrayIPcLm3EEEEviT0_T1_,"a",@progbits
	.sectionflags	@""
	.align	4
.nv.constant0._ZN2at6native29vectorized_elementwise_kernelILi8ENS0_13BinaryFunctorIN3c104HalfES4_S4_ZZZNS0_20copysign_kernel_cudaERNS_18TensorIteratorBaseEENKUlvE_clEvENKUlvE2_clEvEUlS4_S4_E_EESt5arrayIPcLm3EEEEviT0_T1_:
	.zero		928


//--------------------- .nv.constant0._ZN2at6native18elementwise_kernelILi128ELi4EZNS0_15gpu_kernel_implINS0_13BUnaryFunctorIN3c104HalfES5_S5_ZZZNS0_20copysign_kernel_cudaERNS_18TensorIteratorBaseEENKUlvE_clEvENKUlvE2_clEvEUlS5_S5_E_EEEEvS7_RKT_EUliE_EEviT1_ --------------------------
	.section	.nv.constant0._ZN2at6native18elementwise_kernelILi128ELi4EZNS0_15gpu_kernel_implINS0_13BUnaryFunctorIN3c104HalfES5_S5_ZZZNS0_20copysign_kernel_cudaERNS_18TensorIteratorBaseEENKUlvE_clEvENKUlvE2_clEvEUlS5_S5_E_EEEEvS7_RKT_EUliE_EEviT1_,"a",@progbits
	.sectionflags	@""
	.align	4
.nv.constant0._ZN2at6native18elementwise_kernelILi128ELi4EZNS0_15gpu_kernel_implINS0_13BUnaryFunctorIN3c104HalfES5_S5_ZZZNS0_20copysign_kernel_cudaERNS_18TensorIteratorBaseEENKUlvE_clEvENKUlvE2_clEvEUlS5_S5_E_EEEEvS7_RKT_EUliE_EEviT1_:
	.zero		1440


//--------------------- .nv.constant0._ZN2at6native27unrolled_elementwise_kernelINS0_13BUnaryFunctorIN3c104HalfES4_S4_ZZZNS0_20copysign_kernel_cudaERNS_18TensorIteratorBaseEENKUlvE_clEvENKUlvE2_clEvEUlS4_S4_E_EESt5arrayIPcLm2EELi4E23TrivialOffsetCalculatorILi1EjESF_NS0_6memory12LoadWithCastILi1EEENSG_13StoreWithCastILi1EEEEEviT_T0_T2_T3_T4_T5_ --------------------------
	.section	.nv.constant0._ZN2at6native27unrolled_elementwise_kernelINS0_13BUnaryFunctorIN3c104HalfES4_S4_ZZZNS0_20copysign_kernel_cudaERNS_18TensorIteratorBaseEENKUlvE_clEvENKUlvE2_clEvEUlS4_S4_E_EESt5arrayIPcLm2EELi4E23TrivialOffsetCalculatorILi1EjESF_NS0_6memory12LoadWithCastILi1EEENSG_13StoreWithCastILi1EEEEEviT_T0_T2_T3_T4_T5_,"a",@progbits
	.sectionflags	@""
	.align	4
.nv.constant0._ZN2at6native27unrolled_elementwise_kernelINS0_13BUnaryFunctorIN3c104HalfES4_S4_ZZZNS0_20copysign_kernel_cudaERNS_18TensorIteratorBaseEENKUlvE_clEvENKUlvE2_clEvEUlS4_S4_E_EESt5arrayIPcLm2EELi4E23TrivialOffsetCalculatorILi1EjESF_NS0_6memory12LoadWithCastILi1EEENSG_13StoreWithCastILi1EEEEEviT_T0_T2_T3_T4_T5_:
	.zero		940


//--------------------- .nv.constant0._ZN2at6native18elementwise_kernelILi128ELi4EZNS0_22gpu_kernel_impl_nocastINS0_13BUnaryFunctorIN3c104HalfES5_S5_ZZZNS0_20copysign_kernel_cudaERNS_18TensorIteratorBaseEENKUlvE_clEvENKUlvE2_clEvEUlS5_S5_E_EEEEvS7_RKT_EUliE_EEviT1_ --------------------------
	.section	.nv.constant0._ZN2at6native18elementwise_kernelILi128ELi4EZNS0_22gpu_kernel_impl_nocastINS0_13BUnaryFunctorIN3c104HalfES5_S5_ZZZNS0_20copysign_kernel_cudaERNS_18TensorIteratorBaseEENKUlvE_clEvENKUlvE2_clEvEUlS5_S5_E_EEEEvS7_RKT_EUliE_EEviT1_,"a",@progbits
	.sectionflags	@""
	.align	4
.nv.constant0._ZN2at6native18elementwise_kernelILi128ELi4EZNS0_22gpu_kernel_impl_nocastINS0_13BUnaryFunctorIN3c104HalfES5_S5_ZZZNS0_20copysign_kernel_cudaERNS_18TensorIteratorBaseEENKUlvE_clEvENKUlvE2_clEvEUlS5_S5_E_EEEEvS7_RKT_EUliE_EEviT1_:
	.zero		1440


//--------------------- .nv.constant0._ZN2at6native27unrolled_elementwise_kernelINS0_13BUnaryFunctorIN3c104HalfES4_S4_ZZZNS0_20copysign_kernel_cudaERNS_18TensorIteratorBaseEENKUlvE_clEvENKUlvE2_clEvEUlS4_S4_E_EESt5arrayIPcLm2EELi4E23TrivialOffsetCalculatorILi1EjESF_NS0_6memory15LoadWithoutCastENSG_16StoreWithoutCastEEEviT_T0_T2_T3_T4_T5_ --------------------------
	.section	.nv.constant0._ZN2at6native27unrolled_elementwise_kernelINS0_13BUnaryFunctorIN3c104HalfES4_S4_ZZZNS0_20copysign_kernel_cudaERNS_18TensorIteratorBaseEENKUlvE_clEvENKUlvE2_clEvEUlS4_S4_E_EESt5arrayIPcLm2EELi4E23TrivialOffsetCalculatorILi1EjESF_NS0_6memory15LoadWithoutCastENSG_16StoreWithoutCastEEEviT_T0_T2_T3_T4_T5_,"a",@progbits
	.sectionflags	@""
	.align	4
.nv.constant0._ZN2at6native27unrolled_elementwise_kernelINS0_13BUnaryFunctorIN3c104HalfES4_S4_ZZZNS0_20copysign_kernel_cudaERNS_18TensorIteratorBaseEENKUlvE_clEvENKUlvE2_clEvEUlS4_S4_E_EESt5arrayIPcLm2EELi4E23TrivialOffsetCalculatorILi1EjESF_NS0_6memory15LoadWithoutCastENSG_16StoreWithoutCastEEEviT_T0_T2_T3_T4_T5_:
	.zero		924


//--------------------- .nv.constant0._ZN2at6native29vectorized_elementwise_kernelILi2ENS0_13BUnaryFunctorIN3c104HalfES4_S4_ZZZNS0_20copysign_kernel_cudaERNS_18TensorIteratorBaseEENKUlvE_clEvENKUlvE2_clEvEUlS4_S4_E_EESt5arrayIPcLm2EEEEviT0_T1_ --------------------------
	.section	.nv.constant0._ZN2at6native29vectorized_elementwise_kernelILi2ENS0_13BUnaryFunctorIN3c104HalfES4_S4_ZZZNS0_20copysign_kernel_cudaERNS_18TensorIteratorBaseEENKUlvE_clEvENKUlvE2_clEvEUlS4_S4_E_EESt5arrayIPcLm2EEEEviT0_T1_,"a",@progbits
	.sectionflags	@""
	.align	4
.nv.constant0._ZN2at6native29vectorized_elementwise_kernelILi2ENS0_13BUnaryFunctorIN3c104HalfES4_S4_ZZZNS0_20copysign_kernel_cudaERNS_18TensorIteratorBaseEENKUlvE_clEvENKUlvE2_clEvEUlS4_S4_E_EESt5arrayIPcLm2EEEEviT0_T1_:
	.zero		920


//--------------------- .nv.constant0._ZN2at6native29vectorized_elementwise_kernelILi4ENS0_13BUnaryFunctorIN3c104HalfES4_S4_ZZZNS0_20copysign_kernel_cudaERNS_18TensorIteratorBaseEENKUlvE_clEvENKUlvE2_clEvEUlS4_S4_E_EESt5arrayIPcLm2EEEEviT0_T1_ --------------------------
	.section	.nv.constant0._ZN2at6native29vectorized_elementwise_kernelILi4ENS0_13BUnaryFunctorIN3c104HalfES4_S4_ZZZNS0_20copysign_kernel_cudaERNS_18TensorIteratorBaseEENKUlvE_clEvENKUlvE2_clEvEUlS4_S4_E_EESt5arrayIPcLm2EEEEviT0_T1_,"a",@progbits
	.sectionflags	@""
	.align	4
.nv.constant0._ZN2at6native29vectorized_elementwise_kernelILi4ENS0_13BUnaryFunctorIN3c104HalfES4_S4_ZZZNS0_20copysign_kernel_cudaERNS_18TensorIteratorBaseEENKUlvE_clEvENKUlvE2_clEvEUlS4_S4_E_EESt5arrayIPcLm2EEEEviT0_T1_:
	.zero		920


//--------------------- .nv.constant0._ZN2at6native29vectorized_elementwise_kernelILi8ENS0_13BUnaryFunctorIN3c104HalfES4_S4_ZZZNS0_20copysign_kernel_cudaERNS_18TensorIteratorBaseEENKUlvE_clEvENKUlvE2_clEvEUlS4_S4_E_EESt5arrayIPcLm2EEEEviT0_T1_ --------------------------
	.section	.nv.constant0._ZN2at6native29vectorized_elementwise_kernelILi8ENS0_13BUnaryFunctorIN3c104HalfES4_S4_ZZZNS0_20copysign_kernel_cudaERNS_18TensorIteratorBaseEENKUlvE_clEvENKUlvE2_clEvEUlS4_S4_E_EESt5arrayIPcLm2EEEEviT0_T1_,"a",@progbits
	.sectionflags	@""
	.align	4
.nv.constant0._ZN2at6native29vectorized_elementwise_kernelILi8ENS0_13BUnaryFunctorIN3c104HalfES4_S4_ZZZNS0_20copysign_kernel_cudaERNS_18TensorIteratorBaseEENKUlvE_clEvENKUlvE2_clEvEUlS4_S4_E_EESt5arrayIPcLm2EEEEviT0_T1_:
	.zero		920


//--------------------- .nv.constant0._ZN2at6native18elementwise_kernelILi128ELi4EZNS0_15gpu_kernel_implINS0_13AUnaryFunctorIN3c104HalfES5_S5_ZZZNS0_20copysign_kernel_cudaERNS_18TensorIteratorBaseEENKUlvE_clEvENKUlvE2_clEvEUlS5_S5_E_EEEEvS7_RKT_EUliE_EEviT1_ --------------------------
	.section	.nv.constant0._ZN2at6native18elementwise_kernelILi128ELi4EZNS0_15gpu_kernel_implINS0_13AUnaryFunctorIN3c104HalfES5_S5_ZZZNS0_20copysign_kernel_cudaERNS_18TensorIteratorBaseEENKUlvE_clEvENKUlvE2_clEvEUlS5_S5_E_EEEEvS7_RKT_EUliE_EEviT1_,"a",@progbits
	.sectionflags	@""
	.align	4
.nv.constant0._ZN2at6native18elementwise_kernelILi128ELi4EZNS0_15gpu_kernel_implINS0_13AUnaryFunctorIN3c104HalfES5_S5_ZZZNS0_20copysign_kernel_cudaERNS_18TensorIteratorBaseEENKUlvE_clEvENKUlvE2_clEvEUlS5_S5_E_EEEEvS7_RKT_EUliE_EEviT1_:
	.zero		1440


//--------------------- .nv.constant0._ZN2at6native27unrolled_elementwise_kernelINS0_13AUnaryFunctorIN3c104HalfES4_S4_ZZZNS0_20copysign_kernel_cudaERNS_18TensorIteratorBaseEENKUlvE_clEvENKUlvE2_clEvEUlS4_S4_E_EESt5arrayIPcLm2EELi4E23TrivialOffsetCalculatorILi1EjESF_NS0_6memory12LoadWithCastILi1EEENSG_13StoreWithCastILi1EEEEEviT_T0_T2_T3_T4_T5_ --------------------------
	.section	.nv.constant0._ZN2at6native27unrolled_elementwise_kernelINS0_13AUnaryFunctorIN3c104HalfES4_S4_ZZZNS0_20copysign_kernel_cudaERNS_18TensorIteratorBaseEENKUlvE_clEvENKUlvE2_clEvEUlS4_S4_E_EESt5arrayIPcLm2EELi4E23TrivialOffsetCalculatorILi1EjESF_NS0_6memory12LoadWithCastILi1EEENSG_13StoreWithCastILi1EEEEEviT_T0_T2_T3_T4_T5_,"a",@progbits
	.sectionflags	@""
	.align	4
.nv.constant0._ZN2at6native27unrolled_elementwise_kernelINS0_13AUnaryFunctorIN3c104HalfES4_S4_ZZZNS0_20copysign_kernel_cudaERNS_18TensorIteratorBaseEENKUlvE_clEvENKUlvE2_clEvEUlS4_S4_E_EESt5arrayIPcLm2EELi4E23TrivialOffsetCalculatorILi1EjESF_NS0_6memory12LoadWithCastILi1EEENSG_13StoreWithCastILi1EEEEEviT_T0_T2_T3_T4_T5_:
	.zero		940


//--------------------- .nv.constant0._ZN2at6native18elementwise_kernelILi128ELi4EZNS0_22gpu_kernel_impl_nocastINS0_13AUnaryFunctorIN3c104HalfES5_S5_ZZZNS0_20copysign_kernel_cudaERNS_18TensorIteratorBaseEENKUlvE_clEvENKUlvE2_clEvEUlS5_S5_E_EEEEvS7_RKT_EUliE_EEviT1_ --------------------------
	.section	.nv.constant0._ZN2at6native18elementwise_kernelILi128ELi4EZNS0_22gpu_kernel_impl_nocastINS0_13AUnaryFunctorIN3c104HalfES5_S5_ZZZNS0_20copysign_kernel_cudaERNS_18TensorIteratorBaseEENKUlvE_clEvENKUlvE2_clEvEUlS5_S5_E_EEEEvS7_RKT_EUliE_EEviT1_,"a",@progbits
	.sectionflags	@""
	.align	4
.nv.constant0._ZN2at6native18elementwise_kernelILi128ELi4EZNS0_22gpu_kernel_impl_nocastINS0_13AUnaryFunctorIN3c104HalfES5_S5_ZZZNS0_20copysign_kernel_cudaERNS_18TensorIteratorBaseEENKUlvE_clEvENKUlvE2_clEvEUlS5_S5_E_EEEEvS7_RKT_EUliE_EEviT1_:
	.zero		1440


//--------------------- .nv.constant0._ZN2at6native27unrolled_elementwise_kernelINS0_13AUnaryFunctorIN3c104HalfES4_S4_ZZZNS0_20copysign_kernel_cudaERNS_18TensorIteratorBaseEENKUlvE_clEvENKUlvE2_clEvEUlS4_S4_E_EESt5arrayIPcLm2EELi4E23TrivialOffsetCalculatorILi1EjESF_NS0_6memory15LoadWithoutCastENSG_16StoreWithoutCastEEEviT_T0_T2_T3_T4_T5_ --------------------------
	.section	.nv.constant0._ZN2at6native27unrolled_elementwise_kernelINS0_13AUnaryFunctorIN3c104HalfES4_S4_ZZZNS0_20copysign_kernel_cudaERNS_18TensorIteratorBaseEENKUlvE_clEvENKUlvE2_clEvEUlS4_S4_E_EESt5arrayIPcLm2EELi4E23TrivialOffsetCalculatorILi1EjESF_NS0_6memory15LoadWithoutCastENSG_16StoreWithoutCastEEEviT_T0_T2_T3_T4_T5_,"a",@progbits
	.sectionflags	@""
	.align	4
.nv.constant0._ZN2at6native27unrolled_elementwise_kernelINS0_13AUnaryFunctorIN3c104HalfES4_S4_ZZZNS0_20copysign_kernel_cudaERNS_18TensorIteratorBaseEENKUlvE_clEvENKUlvE2_clEvEUlS4_S4_E_EESt5arrayIPcLm2EELi4E23TrivialOffsetCalculatorILi1EjESF_NS0_6memory15LoadWithoutCastENSG_16StoreWithoutCastEEEviT_T0_T2_T3_T4_T5_:
	.zero		924


//--------------------- .nv.constant0._ZN2at6native29vectorized_elementwise_kernelILi2ENS0_13AUnaryFunctorIN3c104HalfES4_S4_ZZZNS0_20copysign_kernel_cudaERNS_18TensorIteratorBaseEENKUlvE_clEvENKUlvE2_clEvEUlS4_S4_E_EESt5arrayIPcLm2EEEEviT0_T1_ --------------------------
	.section	.nv.constant0._ZN2at6native29vectorized_elementwise_kernelILi2ENS0_13AUnaryFunctorIN3c104HalfES4_S4_ZZZNS0_20copysign_kernel_cudaERNS_18TensorIteratorBaseEENKUlvE_clEvENKUlvE2_clEvEUlS4_S4_E_EESt5arrayIPcLm2EEEEviT0_T1_,"a",@progbits
	.sectionflags	@""
	.align	4
.nv.constant0._ZN2at6native29vectorized_elementwise_kernelILi2ENS0_13AUnaryFunctorIN3c104HalfES4_S4_ZZZNS0_20copysign_kernel_cudaERNS_18TensorIteratorBaseEENKUlvE_clEvENKUlvE2_clEvEUlS4_S4_E_EESt5arrayIPcLm2EEEEviT0_T1_:
	.zero		920


//--------------------- .nv.constant0._ZN2at6native29vectorized_elementwise_kernelILi4ENS0_13AUnaryFunctorIN3c104HalfES4_S4_ZZZNS0_20copysign_kernel_cudaERNS_18TensorIteratorBaseEENKUlvE_clEvENKUlvE2_clEvEUlS4_S4_E_EESt5arrayIPcLm2EEEEviT0_T1_ --------------------------
	.section	.nv.constant0._ZN2at6native29vectorized_elementwise_kernelILi4ENS0_13AUnaryFunctorIN3c104HalfES4_S4_ZZZNS0_20copysign_kernel_cudaERNS_18TensorIteratorBaseEENKUlvE_clEvENKUlvE2_clEvEUlS4_S4_E_EESt5arrayIPcLm2EEEEviT0_T1_,"a",@progbits
	.sectionflags	@""
	.align	4
.nv.constant0._ZN2at6native29vectorized_elementwise_kernelILi4ENS0_13AUnaryFunctorIN3c104HalfES4_S4_ZZZNS0_20copysign_kernel_cudaERNS_18TensorIteratorBaseEENKUlvE_clEvENKUlvE2_clEvEUlS4_S4_E_EESt5arrayIPcLm2EEEEviT0_T1_:
	.zero		920


//--------------------- .nv.constant0._ZN2at6native29vectorized_elementwise_kernelILi8ENS0_13AUnaryFunctorIN3c104HalfES4_S4_ZZZNS0_20copysign_kernel_cudaERNS_18TensorIteratorBaseEENKUlvE_clEvENKUlvE2_clEvEUlS4_S4_E_EESt5arrayIPcLm2EEEEviT0_T1_ --------------------------
	.section	.nv.constant0._ZN2at6native29vectorized_elementwise_kernelILi8ENS0_13AUnaryFunctorIN3c104HalfES4_S4_ZZZNS0_20copysign_kernel_cudaERNS_18TensorIteratorBaseEENKUlvE_clEvENKUlvE2_clEvEUlS4_S4_E_EESt5arrayIPcLm2EEEEviT0_T1_,"a",@progbits
	.sectionflags	@""
	.align	4
.nv.constant0._ZN2at6native29vectorized_elementwise_kernelILi8ENS0_13AUnaryFunctorIN3c104HalfES4_S4_ZZZNS0_20copysign_kernel_cudaERNS_18TensorIteratorBaseEENKUlvE_clEvENKUlvE2_clEvEUlS4_S4_E_EESt5arrayIPcLm2EEEEviT0_T1_:
	.zero		920


//--------------------- .nv.constant0._ZN2at6native18elementwise_kernelILi128ELi4EZNS0_15gpu_kernel_implINS0_13BinaryFunctorIN3c108BFloat16ES5_S5_ZZZNS0_20copysign_kernel_cudaERNS_18TensorIteratorBaseEENKUlvE_clEvENKUlvE1_clEvEUlS5_S5_E_EEEEvS7_RKT_EUliE_EEviT1_ --------------------------
	.section	.nv.constant0._ZN2at6native18elementwise_kernelILi128ELi4EZNS0_15gpu_kernel_implINS0_13BinaryFunctorIN3c108BFloat16ES5_S5_ZZZNS0_20copysign_kernel_cudaERNS_18TensorIteratorBaseEENKUlvE_clEvENKUlvE1_clEvEUlS5_S5_E_EEEEvS7_RKT_EUliE_EEviT1_,"a",@progbits
	.sectionflags	@""
	.align	4
.nv.constant0._ZN2at6native18elementwise_kernelILi128ELi4EZNS0_15gpu_kernel_implINS0_13BinaryFunctorIN3c108BFloat16ES5_S5_ZZZNS0_20copysign_kernel_cudaERNS_18TensorIteratorBaseEENKUlvE_clEvENKUlvE1_clEvEUlS5_S5_E_EEEEvS7_RKT_EUliE_EEviT1_:
	.zero		1552


//--------------------- .nv.constant0._ZN2at6native27unrolled_elementwise_kernelINS0_13BinaryFunctorIN3c108BFloat16ES4_S4_ZZZNS0_20copysign_kernel_cudaERNS_18TensorIteratorBaseEENKUlvE_clEvENKUlvE1_clEvEUlS4_S4_E_EESt5arrayIPcLm3EELi4E23TrivialOffsetCalculatorILi2EjESE_ILi1EjENS0_6memory12LoadWithCastILi2EEENSH_13StoreWithCastILi1EEEEEviT_T0_T2_T3_T4_T5_ --------------------------
	.section	.nv.constant0._ZN2at6native27unrolled_elementwise_kernelINS0_13BinaryFunctorIN3c108BFloat16ES4_S4_ZZZNS0_20copysign_kernel_cudaERNS_18TensorIteratorBaseEENKUlvE_clEvENKUlvE1_clEvEUlS4_S4_E_EESt5arrayIPcLm3EELi4E23TrivialOffsetCalculatorILi2EjESE_ILi1EjENS0_6memory12LoadWithCastILi2EEENSH_13StoreWithCastILi1EEEEEviT_T0_T2_T3_T4_T5_,"a",@progbits
	.sectionflags	@""
	.align	4
.nv.constant0._ZN2at6native27unrolled_elementwise_kernelINS0_13BinaryFunctorIN3c108BFloat16ES4_S4_ZZZNS0_20copysign_kernel_cudaERNS_18TensorIteratorBaseEENKUlvE_clEvENKUlvE1_clEvEUlS4_S4_E_EESt5arrayIPcLm3EELi4E23TrivialOffsetCalculatorILi2EjESE_ILi1EjENS0_6memory12LoadWithCastILi2EEENSH_13StoreWithCastILi1EEEEEviT_T0_T2_T3_T4_T5_:
	.zero		952


//--------------------- .nv.constant0._ZN2at6native18elementwise_kernelILi128ELi4EZNS0_22gpu_kernel_impl_nocastINS0_13BinaryFunctorIN3c108BFloat16ES5_S5_ZZZNS0_20copysign_kernel_cudaERNS_18TensorIteratorBaseEENKUlvE_clEvENKUlvE1_clEvEUlS5_S5_E_EEEEvS7_RKT_EUliE_EEviT1_ --------------------------
	.section	.nv.constant0._ZN2at6native18elementwise_kernelILi128ELi4EZNS0_22gpu_kernel_impl_nocastINS0_13BinaryFunctorIN3c108BFloat16ES5_S5_ZZZNS0_20copysign_kernel_cudaERNS_18TensorIteratorBaseEENKUlvE_clEvENKUlvE1_clEvEUlS5_S5_E_EEEEvS7_RKT_EUliE_EEviT1_,"a",@progbits
	.sectionflags	@""
	.align	4
.nv.constant0._ZN2at6native18elementwise_kernelILi128ELi4EZNS0_22gpu_kernel_impl_nocastINS0_13BinaryFunctorIN3c108BFloat16ES5_S5_ZZZNS0_20copysign_kernel_cudaERNS_18TensorIteratorBaseEENKUlvE_clEvENKUlvE1_clEvEUlS5_S5_E_EEEEvS7_RKT_EUliE_EEviT1_:
	.zero		1552


//--------------------- .nv.constant0._ZN2at6native27unrolled_elementwise_kernelINS0_13BinaryFunctorIN3c108BFloat16ES4_S4_ZZZNS0_20copysign_kernel_cudaERNS_18TensorIteratorBaseEENKUlvE_clEvENKUlvE1_clEvEUlS4_S4_E_EESt5arrayIPcLm3EELi4E23TrivialOffsetCalculatorILi2EjESE_ILi1EjENS0_6memory15LoadWithoutCastENSH_16StoreWithoutCastEEEviT_T0_T2_T3_T4_T5_ --------------------------
	.section	.nv.constant0._ZN2at6native27unrolled_elementwise_kernelINS0_13BinaryFunctorIN3c108BFloat16ES4_S4_ZZZNS0_20copysign_kernel_cudaERNS_18TensorIteratorBaseEENKUlvE_clEvENKUlvE1_clEvEUlS4_S4_E_EESt5arrayIPcLm3EELi4E23TrivialOffsetCalculatorILi2EjESE_ILi1EjENS0_6memory15LoadWithoutCastENSH_16StoreWithoutCastEEEviT_T0_T2_T3_T4_T5_,"a",@progbits
	.sectionflags	@""
	.align	4
.nv.constant0._ZN2at6native27unrolled_elementwise_kernelINS0_13BinaryFunctorIN3c108BFloat16ES4_S4_ZZZNS0_20copysign_kernel_cudaERNS_18TensorIteratorBaseEENKUlvE_clEvENKUlvE1_clEvEUlS4_S4_E_EESt5arrayIPcLm3EELi4E23TrivialOffsetCalculatorILi2EjESE_ILi1EjENS0_6memory15LoadWithoutCastENSH_16StoreWithoutCastEEEviT_T0_T2_T3_T4_T5_:
	.zero		932


//--------------------- .nv.constant0._ZN2at6native29vectorized_elementwise_kernelILi2ENS0_13BinaryFunctorIN3c108BFloat16ES4_S4_ZZZNS0_20copysign_kernel_cudaERNS_18TensorIteratorBaseEENKUlvE_clEvENKUlvE1_clEvEUlS4_S4_E_EESt5arrayIPcLm3EEEEviT0_T1_ --------------------------
	.section	.nv.constant0._ZN2at6native29vectorized_elementwise_kernelILi2ENS0_13BinaryFunctorIN3c108BFloat16ES4_S4_ZZZNS0_20copysign_kernel_cudaERNS_18TensorIteratorBaseEENKUlvE_clEvENKUlvE1_clEvEUlS4_S4_E_EESt5arrayIPcLm3EEEEviT0_T1_,"a",@progbits
	.sectionflags	@""
	.align	4
.nv.constant0._ZN2at6native29vectorized_elementwise_kernelILi2ENS0_13BinaryFunctorIN3c108BFloat16ES4_S4_ZZZNS0_20copysign_kernel_cudaERNS_18TensorIteratorBaseEENKUlvE_clEvENKUlvE1_clEvEUlS4_S4_E_EESt5arrayIPcLm3EEEEviT0_T1_:
	.zero		928


//--------------------- .nv.constant0._ZN2at6native29vectorized_elementwise_kernelILi4ENS0_13BinaryFunctorIN3c108BFloat16ES4_S4_ZZZNS0_20copysign_kernel_cudaERNS_18TensorIteratorBaseEENKUlvE_clEvENKUlvE1_clEvEUlS4_S4_E_EESt5arrayIPcLm3EEEEviT0_T1_ --------------------------
	.section	.nv.constant0._ZN2at6native29vectorized_elementwise_kernelILi4ENS0_13BinaryFunctorIN3c108BFloat16ES4_S4_ZZZNS0_20copysign_kernel_cudaERNS_18TensorIteratorBaseEENKUlvE_clEvENKUlvE1_clEvEUlS4_S4_E_EESt5arrayIPcLm3EEEEviT0_T1_,"a",@progbits
	.sectionflags	@""
	.align	4
.nv.constant0._ZN2at6native29vectorized_elementwise_kernelILi4ENS0_13BinaryFunctorIN3c108BFloat16ES4_S4_ZZZNS0_20copysign_kernel_cudaERNS_18TensorIteratorBaseEENKUlvE_clEvENKUlvE1_clEvEUlS4_S4_E_EESt5arrayIPcLm3EEEEviT0_T1_:
	.zero		928


//--------------------- .nv.constant0._ZN2at6native29vectorized_elementwise_kernelILi8ENS0_13BinaryFunctorIN3c108BFloat16ES4_S4_ZZZNS0_20copysign_kernel_cudaERNS_18TensorIteratorBaseEENKUlvE_clEvENKUlvE1_clEvEUlS4_S4_E_EESt5arrayIPcLm3EEEEviT0_T1_ --------------------------
	.section	.nv.constant0._ZN2at6native29vectorized_elementwise_kernelILi8ENS0_13BinaryFunctorIN3c108BFloat16ES4_S4_ZZZNS0_20copysign_kernel_cudaERNS_18TensorIteratorBaseEENKUlvE_clEvENKUlvE1_clEvEUlS4_S4_E_EESt5arrayIPcLm3EEEEviT0_T1_,"a",@progbits
	.sectionflags	@""
	.align	4
.nv.constant0._ZN2at6native29vectorized_elementwise_kernelILi8ENS0_13BinaryFunctorIN3c108BFloat16ES4_S4_ZZZNS0_20copysign_kernel_cudaERNS_18TensorIteratorBaseEENKUlvE_clEvENKUlvE1_clEvEUlS4_S4_E_EESt5arrayIPcLm3EEEEviT0_T1_:
	.zero		928


//--------------------- .nv.constant0._ZN2at6native18elementwise_kernelILi128ELi4EZNS0_15gpu_kernel_implINS0_13BUnaryFunctorIN3c108BFloat16ES5_S5_ZZZNS0_20copysign_kernel_cudaERNS_18TensorIteratorBaseEENKUlvE_clEvENKUlvE1_clEvEUlS5_S5_E_EEEEvS7_RKT_EUliE_EEviT1_ --------------------------
	.section	.nv.constant0._ZN2at6native18elementwise_kernelILi128ELi4EZNS0_15gpu_kernel_implINS0_13BUnaryFunctorIN3c108BFloat16ES5_S5_ZZZNS0_20copysign_kernel_cudaERNS_18TensorIteratorBaseEENKUlvE_clEvENKUlvE1_clEvEUlS5_S5_E_EEEEvS7_RKT_EUliE_EEviT1_,"a",@progbits
	.sectionflags	@""
	.align	4
.nv.constant0._ZN2at6native18elementwise_kernelILi128ELi4EZNS0_15gpu_kernel_implINS0_13BUnaryFunctorIN3c108BFloat16ES5_S5_ZZZNS0_20copysign_kernel_cudaERNS_18TensorIteratorBaseEENKUlvE_clEvENKUlvE1_clEvEUlS5_S5_E_EEEEvS7_RKT_EUliE_EEviT1_:
	.zero		1440


//--------------------- .nv.constant0._ZN2at6native27unrolled_elementwise_kernelINS0_13BUnaryFunctorIN3c108BFloat16ES4_S4_ZZZNS0_20copysign_kernel_cudaERNS_18TensorIteratorBaseEENKUlvE_clEvENKUlvE1_clEvEUlS4_S4_E_EESt5arrayIPcLm2EELi4E23TrivialOffsetCalculatorILi1EjESF_NS0_6memory12LoadWithCastILi1EEENSG_13StoreWithCastILi1EEEEEviT_T0_T2_T3_T4_T5_ --------------------------
	.section	.nv.constant0._ZN2at6native27unrolled_elementwise_kernelINS0_13BUnaryFunctorIN3c108BFloat16ES4_S4_ZZZNS0_20copysign_kernel_cudaERNS_18TensorIteratorBaseEENKUlvE_clEvENKUlvE1_clEvEUlS4_S4_E_EESt5arrayIPcLm2EELi4E23TrivialOffsetCalculatorILi1EjESF_NS0_6memory12LoadWithCastILi1EEENSG_13StoreWithCastILi1EEEEEviT_T0_T2_T3_T4_T5_,"a",@progbits
	.sectionflags	@""
	.align	4
.nv.constant0._ZN2at6native27unrolled_elementwise_kernelINS0_13BUnaryFunctorIN3c108BFloat16ES4_S4_ZZZNS0_20copysign_kernel_cudaERNS_18TensorIteratorBaseEENKUlvE_clEvENKUlvE1_clEvEUlS4_S4_E_EESt5arrayIPcLm2EELi4E23TrivialOffsetCalculatorILi1EjESF_NS0_6memory12LoadWithCastILi1EEENSG_13StoreWithCastILi1EEEEEviT_T0_T2_T3_T4_T5_:
	.zero		940


//--------------------- .nv.constant0._ZN2at6native18elementwise_kernelILi128ELi4EZNS0_22gpu_kernel_impl_nocastINS0_13BUnaryFunctorIN3c108BFloat16ES5_S5_ZZZNS0_20copysign_kernel_cudaERNS_18TensorIteratorBaseEENKUlvE_clEvENKUlvE1_clEvEUlS5_S5_E_EEEEvS7_RKT_EUliE_EEviT1_ --------------------------
	.section	.nv.constant0._ZN2at6native18elementwise_kernelILi128ELi4EZNS0_22gpu_kernel_impl_nocastINS0_13BUnaryFunctorIN3c108BFloat16ES5_S5_ZZZNS0_20copysign_kernel_cudaERNS_18TensorIteratorBaseEENKUlvE_clEvENKUlvE1_clEvEUlS5_S5_E_EEEEvS7_RKT_EUliE_EEviT1_,"a",@progbits
	.sectionflags	@""
	.align	4
.nv.constant0._ZN2at6native18elementwise_kernelILi128ELi4EZNS0_22gpu_kernel_impl_nocastINS0_13BUnaryFunctorIN3c108BFloat16ES5_S5_ZZZNS0_20copysign_kernel_cudaERNS_18TensorIteratorBaseEENKUlvE_clEvENKUlvE1_clEvEUlS5_S5_E_EEEEvS7_RKT_EUliE_EEviT1_:
	.zero		1440


//--------------------- .nv.constant0._ZN2at6native27unrolled_elementwise_kernelINS0_13BUnaryFunctorIN3c108BFloat16ES4_S4_ZZZNS0_20copysign_kernel_cudaERNS_18TensorIteratorBaseEENKUlvE_clEvENKUlvE1_clEvEUlS4_S4_E_EESt5arrayIPcLm2EELi4E23TrivialOffsetCalculatorILi1EjESF_NS0_6memory15LoadWithoutCastENSG_16StoreWithoutCastEEEviT_T0_T2_T3_T4_T5_ --------------------------
	.section	.nv.constant0._ZN2at6native27unrolled_elementwise_kernelINS0_13BUnaryFunctorIN3c108BFloat16ES4_S4_ZZZNS0_20copysign_kernel_cudaERNS_18TensorIteratorBaseEENKUlvE_clEvENKUlvE1_clEvEUlS4_S4_E_EESt5arrayIPcLm2EELi4E23TrivialOffsetCalculatorILi1EjESF_NS0_6memory15LoadWithoutCastENSG_16StoreWithoutCastEEEviT_T0_T2_T3_T4_T5_,"a",@progbits
	.sectionflags	@""
	.align	4
.nv.constant0._ZN2at6native27unrolled_elementwise_kernelINS0_13BUnaryFunctorIN3c108BFloat16ES4_S4_ZZZNS0_20copysign_kernel_cudaERNS_18TensorIteratorBaseEENKUlvE_clEvENKUlvE1_clEvEUlS4_S4_E_EESt5arrayIPcLm2EELi4E23TrivialOffsetCalculatorILi1EjESF_NS0_6memory15LoadWithoutCastENSG_16StoreWithoutCastEEEviT_T0_T2_T3_T4_T5_:
	.zero		924


//--------------------- .nv.constant0._ZN2at6native29vectorized_elementwise_kernelILi2ENS0_13BUnaryFunctorIN3c108BFloat16ES4_S4_ZZZNS0_20copysign_kernel_cudaERNS_18TensorIteratorBaseEENKUlvE_clEvENKUlvE1_clEvEUlS4_S4_E_EESt5arrayIPcLm2EEEEviT0_T1_ --------------------------
	.section	.nv.constant0._ZN2at6native29vectorized_elementwise_kernelILi2ENS0_13BUnaryFunctorIN3c108BFloat16ES4_S4_ZZZNS0_20copysign_kernel_cudaERNS_18TensorIteratorBaseEENKUlvE_clEvENKUlvE1_clEvEUlS4_S4_E_EESt5arrayIPcLm2EEEEviT0_T1_,"a",@progbits
	.sectionflags	@""
	.align	4
.nv.constant0._ZN2at6native29vectorized_elementwise_kernelILi2ENS0_13BUnaryFunctorIN3c108BFloat16ES4_S4_ZZZNS0_20copysign_kernel_cudaERNS_18TensorIteratorBaseEENKUlvE_clEvENKUlvE1_clEvEUlS4_S4_E_EESt5arrayIPcLm2EEEEviT0_T1_:
	.zero		920


//--------------------- .nv.constant0._ZN2at6native29vectorized_elementwise_kernelILi4ENS0_13BUnaryFunctorIN3c108BFloat16ES4_S4_ZZZNS0_20copysign_kernel_cudaERNS_18TensorIteratorBaseEENKUlvE_clEvENKUlvE1_clEvEUlS4_S4_E_EESt5arrayIPcLm2EEEEviT0_T1_ --------------------------
	.section	.nv.constant0._ZN2at6native29vectorized_elementwise_kernelILi4ENS0_13BUnaryFunctorIN3c108BFloat16ES4_S4_ZZZNS0_20copysign_kernel_cudaERNS_18TensorIteratorBaseEENKUlvE_clEvENKUlvE1_clEvEUlS4_S4_E_EESt5arrayIPcLm2EEEEviT0_T1_,"a",@progbits
	.sectionflags	@""
	.align	4
.nv.constant0._ZN2at6native29vectorized_elementwise_kernelILi4ENS0_13BUnaryFunctorIN3c108BFloat16ES4_S4_ZZZNS0_20copysign_kernel_cudaERNS_18TensorIteratorBaseEENKUlvE_clEvENKUlvE1_clEvEUlS4_S4_E_EESt5arrayIPcLm2EEEEviT0_T1_:
	.zero		920


//--------------------- .nv.constant0._ZN2at6native29vectorized_elementwise_kernelILi8ENS0_13BUnaryFunctorIN3c108BFloat16ES4_S4_ZZZNS0_20copysign_kernel_cudaERNS_18TensorIteratorBaseEENKUlvE_clEvENKUlvE1_clEvEUlS4_S4_E_EESt5arrayIPcLm2EEEEviT0_T1_ --------------------------
	.section	.nv.constant0._ZN2at6native29vectorized_elementwise_kernelILi8ENS0_13BUnaryFunctorIN3c108BFloat16ES4_S4_ZZZNS0_20copysign_kernel_cudaERNS_18TensorIteratorBaseEENKUlvE_clEvENKUlvE1_clEvEUlS4_S4_E_EESt5arrayIPcLm2EEEEviT0_T1_,"a",@progbits
	.sectionflags	@""
	.align	4
.nv.constant0._ZN2at6native29vectorized_elementwise_kernelILi8ENS0_13BUnaryFunctorIN3c108BFloat16ES4_S4_ZZZNS0_20copysign_kernel_cudaERNS_18TensorIteratorBaseEENKUlvE_clEvENKUlvE1_clEvEUlS4_S4_E_EESt5arrayIPcLm2EEEEviT0_T1_:
	.zero		920


//--------------------- .nv.constant0._ZN2at6native18elementwise_kernelILi128ELi4EZNS0_15gpu_kernel_implINS0_13AUnaryFunctorIN3c108BFloat16ES5_S5_ZZZNS0_20copysign_kernel_cudaERNS_18TensorIteratorBaseEENKUlvE_clEvENKUlvE1_clEvEUlS5_S5_E_EEEEvS7_RKT_EUliE_EEviT1_ --------------------------
	.section	.nv.constant0._ZN2at6native18elementwise_kernelILi128ELi4EZNS0_15gpu_kernel_implINS0_13AUnaryFunctorIN3c108BFloat16ES5_S5_ZZZNS0_20copysign_kernel_cudaERNS_18TensorIteratorBaseEENKUlvE_clEvENKUlvE1_clEvEUlS5_S5_E_EEEEvS7_RKT_EUliE_EEviT1_,"a",@progbits
	.sectionflags	@""
	.align	4
.nv.constant0._ZN2at6native18elementwise_kernelILi128ELi4EZNS0_15gpu_kernel_implINS0_13AUnaryFunctorIN3c108BFloat16ES5_S5_ZZZNS0_20copysign_kernel_cudaERNS_18TensorIteratorBaseEENKUlvE_clEvENKUlvE1_clEvEUlS5_S5_E_EEEEvS7_RKT_EUliE_EEviT1_:
	.zero		1440


//--------------------- .nv.constant0._ZN2at6native27unrolled_elementwise_kernelINS0_13AUnaryFunctorIN3c108BFloat16ES4_S4_ZZZNS0_20copysign_kernel_cudaERNS_18TensorIteratorBaseEENKUlvE_clEvENKUlvE1_clEvEUlS4_S4_E_EESt5arrayIPcLm2EELi4E23TrivialOffsetCalculatorILi1EjESF_NS0_6memory12LoadWithCastILi1EEENSG_13StoreWithCastILi1EEEEEviT_T0_T2_T3_T4_T5_ --------------------------
	.section	.nv.constant0._ZN2at6native27unrolled_elementwise_kernelINS0_13AUnaryFunctorIN3c108BFloat16ES4_S4_ZZZNS0_20copysign_kernel_cudaERNS_18TensorIteratorBaseEENKUlvE_clEvENKUlvE1_clEvEUlS4_S4_E_EESt5arrayIPcLm2EELi4E23TrivialOffsetCalculatorILi1EjESF_NS0_6memory12LoadWithCastILi1EEENSG_13StoreWithCastILi1EEEEEviT_T0_T2_T3_T4_T5_,"a",@progbits
	.sectionflags	@""
	.align	4
.nv.constant0._ZN2at6native27unrolled_elementwise_kernelINS0_13AUnaryFunctorIN3c108BFloat16ES4_S4_ZZZNS0_20copysign_kernel_cudaERNS_18TensorIteratorBaseEENKUlvE_clEvENKUlvE1_clEvEUlS4_S4_E_EESt5arrayIPcLm2EELi4E23TrivialOffsetCalculatorILi1EjESF_NS0_6memory12LoadWithCastILi1EEENSG_13StoreWithCastILi1EEEEEviT_T0_T2_T3_T4_T5_:
	.zero		940


//--------------------- .nv.constant0._ZN2at6native18elementwise_kernelILi128ELi4EZNS0_22gpu_kernel_impl_nocastINS0_13AUnaryFunctorIN3c108BFloat16ES5_S5_ZZZNS0_20copysign_kernel_cudaERNS_18TensorIteratorBaseEENKUlvE_clEvENKUlvE1_clEvEUlS5_S5_E_EEEEvS7_RKT_EUliE_EEviT1_ --------------------------
	.section	.nv.constant0._ZN2at6native18elementwise_kernelILi128ELi4EZNS0_22gpu_kernel_impl_nocastINS0_13AUnaryFunctorIN3c108BFloat16ES5_S5_ZZZNS0_20copysign_kernel_cudaERNS_18TensorIteratorBaseEENKUlvE_clEvENKUlvE1_clEvEUlS5_S5_E_EEEEvS7_RKT_EUliE_EEviT1_,"a",@progbits
	.sectionflags	@""
	.align	4
.nv.constant0._ZN2at6native18elementwise_kernelILi128ELi4EZNS0_22gpu_kernel_impl_nocastINS0_13AUnaryFunctorIN3c108BFloat16ES5_S5_ZZZNS0_20copysign_kernel_cudaERNS_18TensorIteratorBaseEENKUlvE_clEvENKUlvE1_clEvEUlS5_S5_E_EEEEvS7_RKT_EUliE_EEviT1_:
	.zero		1440


//--------------------- .nv.constant0._ZN2at6native27unrolled_elementwise_kernelINS0_13AUnaryFunctorIN3c108BFloat16ES4_S4_ZZZNS0_20copysign_kernel_cudaERNS_18TensorIteratorBaseEENKUlvE_clEvENKUlvE1_clEvEUlS4_S4_E_EESt5arrayIPcLm2EELi4E23TrivialOffsetCalculatorILi1EjESF_NS0_6memory15LoadWithoutCastENSG_16StoreWithoutCastEEEviT_T0_T2_T3_T4_T5_ --------------------------
	.section	.nv.constant0._ZN2at6native27unrolled_elementwise_kernelINS0_13AUnaryFunctorIN3c108BFloat16ES4_S4_ZZZNS0_20copysign_kernel_cudaERNS_18TensorIteratorBaseEENKUlvE_clEvENKUlvE1_clEvEUlS4_S4_E_EESt5arrayIPcLm2EELi4E23TrivialOffsetCalculatorILi1EjESF_NS0_6memory15LoadWithoutCastENSG_16StoreWithoutCastEEEviT_T0_T2_T3_T4_T5_,"a",@progbits
	.sectionflags	@""
	.align	4
.nv.constant0._ZN2at6native27unrolled_elementwise_kernelINS0_13AUnaryFunctorIN3c108BFloat16ES4_S4_ZZZNS0_20copysign_kernel_cudaERNS_18TensorIteratorBaseEENKUlvE_clEvENKUlvE1_clEvEUlS4_S4_E_EESt5arrayIPcLm2EELi4E23TrivialOffsetCalculatorILi1EjESF_NS0_6memory15LoadWithoutCastENSG_16StoreWithoutCastEEEviT_T0_T2_T3_T4_T5_:
	.zero		924


//--------------------- .nv.constant0._ZN2at6native29vectorized_elementwise_kernelILi2ENS0_13AUnaryFunctorIN3c108BFloat16ES4_S4_ZZZNS0_20copysign_kernel_cudaERNS_18TensorIteratorBaseEENKUlvE_clEvENKUlvE1_clEvEUlS4_S4_E_EESt5arrayIPcLm2EEEEviT0_T1_ --------------------------
	.section	.nv.constant0._ZN2at6native29vectorized_elementwise_kernelILi2ENS0_13AUnaryFunctorIN3c108BFloat16ES4_S4_ZZZNS0_20copysign_kernel_cudaERNS_18TensorIteratorBaseEENKUlvE_clEvENKUlvE1_clEvEUlS4_S4_E_EESt5arrayIPcLm2EEEEviT0_T1_,"a",@progbits
	.sectionflags	@""
	.align	4
.nv.constant0._ZN2at6native29vectorized_elementwise_kernelILi2ENS0_13AUnaryFunctorIN3c108BFloat16ES4_S4_ZZZNS0_20copysign_kernel_cudaERNS_18TensorIteratorBaseEENKUlvE_clEvENKUlvE1_clEvEUlS4_S4_E_EESt5arrayIPcLm2EEEEviT0_T1_:
	.zero		920


//--------------------- .nv.constant0._ZN2at6native29vectorized_elementwise_kernelILi4ENS0_13AUnaryFunctorIN3c108BFloat16ES4_S4_ZZZNS0_20copysign_kernel_cudaERNS_18TensorIteratorBaseEENKUlvE_clEvENKUlvE1_clEvEUlS4_S4_E_EESt5arrayIPcLm2EEEEviT0_T1_ --------------------------
	.section	.nv.constant0._ZN2at6native29vectorized_elementwise_kernelILi4ENS0_13AUnaryFunctorIN3c108BFloat16ES4_S4_ZZZNS0_20copysign_kernel_cudaERNS_18TensorIteratorBaseEENKUlvE_clEvENKUlvE1_clEvEUlS4_S4_E_EESt5arrayIPcLm2EEEEviT0_T1_,"a",@progbits
	.sectionflags	@""
	.align	4
.nv.constant0._ZN2at6native29vectorized_elementwise_kernelILi4ENS0_13AUnaryFunctorIN3c108BFloat16ES4_S4_ZZZNS0_20copysign_kernel_cudaERNS_18TensorIteratorBaseEENKUlvE_clEvENKUlvE1_clEvEUlS4_S4_E_EESt5arrayIPcLm2EEEEviT0_T1_:
	.zero		920


//--------------------- .nv.constant0._ZN2at6native29vectorized_elementwise_kernelILi8ENS0_13AUnaryFunctorIN3c108BFloat16ES4_S4_ZZZNS0_20copysign_kernel_cudaERNS_18TensorIteratorBaseEENKUlvE_clEvENKUlvE1_clEvEUlS4_S4_E_EESt5arrayIPcLm2EEEEviT0_T1_ --------------------------
	.section	.nv.constant0._ZN2at6native29vectorized_elementwise_kernelILi8ENS0_13AUnaryFunctorIN3c108BFloat16ES4_S4_ZZZNS0_20copysign_kernel_cudaERNS_18TensorIteratorBaseEENKUlvE_clEvENKUlvE1_clEvEUlS4_S4_E_EESt5arrayIPcLm2EEEEviT0_T1_,"a",@progbits
	.sectionflags	@""
	.align	4
.nv.constant0._ZN2at6native29vectorized_elementwise_kernelILi8ENS0_13AUnaryFunctorIN3c108BFloat16ES4_S4_ZZZNS0_20copysign_kernel_cudaERNS_18TensorIteratorBaseEENKUlvE_clEvENKUlvE1_clEvEUlS4_S4_E_EESt5arrayIPcLm2EEEEviT0_T1_:
	.zero		920


//--------------------- .nv.constant0._ZN2at6native18elementwise_kernelILi128ELi4EZNS0_15gpu_kernel_implINS0_13BinaryFunctorIfffZZZNS0_20copysign_kernel_cudaERNS_18TensorIteratorBaseEENKUlvE_clEvENKUlvE0_clEvEUlffE_EEEEvS5_RKT_EUliE_EEviT1_ --------------------------
	.section	.nv.constant0._ZN2at6native18elementwise_kernelILi128ELi4EZNS0_15gpu_kernel_implINS0_13BinaryFunctorIfffZZZNS0_20copysign_kernel_cudaERNS_18TensorIteratorBaseEENKUlvE_clEvENKUlvE0_clEvEUlffE_EEEEvS5_RKT_EUliE_EEviT1_,"a",@progbits
	.sectionflags	@""
	.align	4
.nv.constant0._ZN2at6native18elementwise_kernelILi128ELi4EZNS0_15gpu_kernel_implINS0_13BinaryFunctorIfffZZZNS0_20copysign_kernel_cudaERNS_18TensorIteratorBaseEENKUlvE_clEvENKUlvE0_clEvEUlffE_EEEEvS5_RKT_EUliE_EEviT1_:
	.zero		1552


//--------------------- .nv.constant0._ZN2at6native27unrolled_elementwise_kernelINS0_13BinaryFunctorIfffZZZNS0_20copysign_kernel_cudaERNS_18TensorIteratorBaseEENKUlvE_clEvENKUlvE0_clEvEUlffE_EESt5arrayIPcLm3EELi4E23TrivialOffsetCalculatorILi2EjESC_ILi1EjENS0_6memory12LoadWithCastILi2EEENSF_13StoreWithCastILi1EEEEEviT_T0_T2_T3_T4_T5_ --------------------------
	.section	.nv.constant0._ZN2at6native27unrolled_elementwise_kernelINS0_13BinaryFunctorIfffZZZNS0_20copysign_kernel_cudaERNS_18TensorIteratorBaseEENKUlvE_clEvENKUlvE0_clEvEUlffE_EESt5arrayIPcLm3EELi4E23TrivialOffsetCalculatorILi2EjESC_ILi1EjENS0_6memory12LoadWithCastILi2EEENSF_13StoreWithCastILi1EEEEEviT_T0_T2_T3_T4_T5_,"a",@progbits
	.sectionflags	@""
	.align	4
.nv.constant0._ZN2at6native27unrolled_elementwise_kernelINS0_13BinaryFunctorIfffZZZNS0_20copysign_kernel_cudaERNS_18TensorIteratorBaseEENKUlvE_clEvENKUlvE0_clEvEUlffE_EESt5arrayIPcLm3EELi4E23TrivialOffsetCalculatorILi2EjESC_ILi1EjENS0_6memory12LoadWithCastILi2EEENSF_13StoreWithCastILi1EEEEEviT_T0_T2_T3_T4_T5_:
	.zero		952


//--------------------- .nv.constant0._ZN2at6native18elementwise_kernelILi128ELi2EZNS0_22gpu_kernel_impl_nocastINS0_13BinaryFunctorIfffZZZNS0_20copysign_kernel_cudaERNS_18TensorIteratorBaseEENKUlvE_clEvENKUlvE0_clEvEUlffE_EEEEvS5_RKT_EUliE_EEviT1_ --------------------------
	.section	.nv.constant0._ZN2at6native18elementwise_kernelILi128ELi2EZNS0_22gpu_kernel_impl_nocastINS0_13BinaryFunctorIfffZZZNS0_20copysign_kernel_cudaERNS_18TensorIteratorBaseEENKUlvE_clEvENKUlvE0_clEvEUlffE_EEEEvS5_RKT_EUliE_EEviT1_,"a",@progbits
	.sectionflags	@""
	.align	4
.nv.constant0._ZN2at6native18elementwise_kernelILi128ELi2EZNS0_22gpu_kernel_impl_nocastINS0_13BinaryFunctorIfffZZZNS0_20copysign_kernel_cudaERNS_18TensorIteratorBaseEENKUlvE_clEvENKUlvE0_clEvEUlffE_EEEEvS5_RKT_EUliE_EEviT1_:
	.zero		1552


//--------------------- .nv.constant0._ZN2at6native27unrolled_elementwise_kernelINS0_13BinaryFunctorIfffZZZNS0_20copysign_kernel_cudaERNS_18TensorIteratorBaseEENKUlvE_clEvENKUlvE0_clEvEUlffE_EESt5arrayIPcLm3EELi4E23TrivialOffsetCalculatorILi2EjESC_ILi1EjENS0_6memory15LoadWithoutCastENSF_16StoreWithoutCastEEEviT_T0_T2_T3_T4_T5_ --------------------------
	.section	.nv.constant0._ZN2at6native27unrolled_elementwise_kernelINS0_13BinaryFunctorIfffZZZNS0_20copysign_kernel_cudaERNS_18TensorIteratorBaseEENKUlvE_clEvENKUlvE0_clEvEUlffE_EESt5arrayIPcLm3EELi4E23TrivialOffsetCalculatorILi2EjESC_ILi1EjENS0_6memory15LoadWithoutCastENSF_16StoreWithoutCastEEEviT_T0_T2_T3_T4_T5_,"a",@progbits
	.sectionflags	@""
	.align	4
.nv.constant0._ZN2at6native27unrolled_elementwise_kernelINS0_13BinaryFunctorIfffZZZNS0_20copysign_kernel_cudaERNS_18TensorIteratorBaseEENKUlvE_clEvENKUlvE0_clEvEUlffE_EESt5arrayIPcLm3EELi4E23TrivialOffsetCalculatorILi2EjESC_ILi1EjENS0_6memory15LoadWithoutCastENSF_16StoreWithoutCastEEEviT_T0_T2_T3_T4_T5_:
	.zero		932


//--------------------- .nv.constant0._ZN2at6native29vectorized_elementwise_kernelILi2ENS0_13BinaryFunctorIfffZZZNS0_20copysign_kernel_cudaERNS_18TensorIteratorBaseEENKUlvE_clEvENKUlvE0_clEvEUlffE_EESt5arrayIPcLm3EEEEviT0_T1_ --------------------------
	.section	.nv.constant0._ZN2at6native29vectorized_elementwise_kernelILi2ENS0_13BinaryFunctorIfffZZZNS0_20copysign_kernel_cudaERNS_18TensorIteratorBaseEENKUlvE_clEvENKUlvE0_clEvEUlffE_EESt5arrayIPcLm3EEEEviT0_T1_,"a",@progbits
	.sectionflags	@""
	.align	4
.nv.constant0._ZN2at6native29vectorized_elementwise_kernelILi2ENS0_13BinaryFunctorIfffZZZNS0_20copysign_kernel_cudaERNS_18TensorIteratorBaseEENKUlvE_clEvENKUlvE0_clEvEUlffE_EESt5arrayIPcLm3EEEEviT0_T1_:
	.zero		928


//--------------------- .nv.constant0._ZN2at6native29vectorized_elementwise_kernelILi4ENS0_13BinaryFunctorIfffZZZNS0_20copysign_kernel_cudaERNS_18TensorIteratorBaseEENKUlvE_clEvENKUlvE0_clEvEUlffE_EESt5arrayIPcLm3EEEEviT0_T1_ --------------------------
	.section	.nv.constant0._ZN2at6native29vectorized_elementwise_kernelILi4ENS0_13BinaryFunctorIfffZZZNS0_20copysign_kernel_cudaERNS_18TensorIteratorBaseEENKUlvE_clEvENKUlvE0_clEvEUlffE_EESt5arrayIPcLm3EEEEviT0_T1_,"a",@progbits
	.sectionflags	@""
	.align	4
.nv.constant0._ZN2at6native29vectorized_elementwise_kernelILi4ENS0_13BinaryFunctorIfffZZZNS0_20copysign_kernel_cudaERNS_18TensorIteratorBaseEENKUlvE_clEvENKUlvE0_clEvEUlffE_EESt5arrayIPcLm3EEEEviT0_T1_:
	.zero		928


//--------------------- .nv.constant0._ZN2at6native29vectorized_elementwise_kernelILi8ENS0_13BinaryFunctorIfffZZZNS0_20copysign_kernel_cudaERNS_18TensorIteratorBaseEENKUlvE_clEvENKUlvE0_clEvEUlffE_EESt5arrayIPcLm3EEEEviT0_T1_ --------------------------
	.section	.nv.constant0._ZN2at6native29vectorized_elementwise_kernelILi8ENS0_13BinaryFunctorIfffZZZNS0_20copysign_kernel_cudaERNS_18TensorIteratorBaseEENKUlvE_clEvENKUlvE0_clEvEUlffE_EESt5arrayIPcLm3EEEEviT0_T1_,"a",@progbits
	.sectionflags	@""
	.align	4
.nv.constant0._ZN2at6native29vectorized_elementwise_kernelILi8ENS0_13BinaryFunctorIfffZZZNS0_20copysign_kernel_cudaERNS_18TensorIteratorBaseEENKUlvE_clEvENKUlvE0_clEvEUlffE_EESt5arrayIPcLm3EEEEviT0_T1_:
	.zero		928


//--------------------- .nv.constant0._ZN2at6native18elementwise_kernelILi128ELi4EZNS0_15gpu_kernel_implINS0_13BUnaryFunctorIfffZZZNS0_20copysign_kernel_cudaERNS_18TensorIteratorBaseEENKUlvE_clEvENKUlvE0_clEvEUlffE_EEEEvS5_RKT_EUliE_EEviT1_ --------------------------
	.section	.nv.constant0._ZN2at6native18elementwise_kernelILi128ELi4EZNS0_15gpu_kernel_implINS0_13BUnaryFunctorIfffZZZNS0_20copysign_kernel_cudaERNS_18TensorIteratorBaseEENKUlvE_clEvENKUlvE0_clEvEUlffE_EEEEvS5_RKT_EUliE_EEviT1_,"a",@progbits
	.sectionflags	@""
	.align	4
.nv.constant0._ZN2at6native18elementwise_kernelILi128ELi4EZNS0_15gpu_kernel_implINS0_13BUnaryFunctorIfffZZZNS0_20copysign_kernel_cudaERNS_18TensorIteratorBaseEENKUlvE_clEvENKUlvE0_clEvEUlffE_EEEEvS5_RKT_EUliE_EEviT1_:
	.zero		1448


//--------------------- .nv.constant0._ZN2at6native27unrolled_elementwise_kernelINS0_13BUnaryFunctorIfffZZZNS0_20copysign_kernel_cudaERNS_18TensorIteratorBaseEENKUlvE_clEvENKUlvE0_clEvEUlffE_EESt5arrayIPcLm2EELi4E23TrivialOffsetCalculatorILi1EjESD_NS0_6memory12LoadWithCastILi1EEENSE_13StoreWithCastILi1EEEEEviT_T0_T2_T3_T4_T5_ --------------------------
	.section	.nv.constant0._ZN2at6native27unrolled_elementwise_kernelINS0_13BUnaryFunctorIfffZZZNS0_20copysign_kernel_cudaERNS_18TensorIteratorBaseEENKUlvE_clEvENKUlvE0_clEvEUlffE_EESt5arrayIPcLm2EELi4E23TrivialOffsetCalculatorILi1EjESD_NS0_6memory12LoadWithCastILi1EEENSE_13StoreWithCastILi1EEEEEviT_T0_T2_T3_T4_T5_,"a",@progbits
	.sectionflags	@""
	.align	4
.nv.constant0._ZN2at6native27unrolled_elementwise_kernelINS0_13BUnaryFunctorIfffZZZNS0_20copysign_kernel_cudaERNS_18TensorIteratorBaseEENKUlvE_clEvENKUlvE0_clEvEUlffE_EESt5arrayIPcLm2EELi4E23TrivialOffsetCalculatorILi1EjESD_NS0_6memory12LoadWithCastILi1EEENSE_13StoreWithCastILi1EEEEEviT_T0_T2_T3_T4_T5_:
	.zero		948


//--------------------- .nv.constant0._ZN2at6native18elementwise_kernelILi128ELi2EZNS0_22gpu_kernel_impl_nocastINS0_13BUnaryFunctorIfffZZZNS0_20copysign_kernel_cudaERNS_18TensorIteratorBaseEENKUlvE_clEvENKUlvE0_clEvEUlffE_EEEEvS5_RKT_EUliE_EEviT1_ --------------------------
	.section	.nv.constant0._ZN2at6native18elementwise_kernelILi128ELi2EZNS0_22gpu_kernel_impl_nocastINS0_13BUnaryFunctorIfffZZZNS0_20copysign_kernel_cudaERNS_18TensorIteratorBaseEENKUlvE_clEvENKUlvE0_clEvEUlffE_EEEEvS5_RKT_EUliE_EEviT1_,"a",@progbits
	.sectionflags	@""
	.align	4
.nv.constant0._ZN2at6native18elementwise_kernelILi128ELi2EZNS0_22gpu_kernel_impl_nocastINS0_13BUnaryFunctorIfffZZZNS0_20copysign_kernel_cudaERNS_18TensorIteratorBaseEENKUlvE_clEvENKUlvE0_clEvEUlffE_EEEEvS5_RKT_EUliE_EEviT1_:
	.zero		1440


//--------------------- .nv.constant0._ZN2at6native27unrolled_elementwise_kernelINS0_13BUnaryFunctorIfffZZZNS0_20copysign_kernel_cudaERNS_18TensorIteratorBaseEENKUlvE_clEvENKUlvE0_clEvEUlffE_EESt5arrayIPcLm2EELi4E23TrivialOffsetCalculatorILi1EjESD_NS0_6memory15LoadWithoutCastENSE_16StoreWithoutCastEEEviT_T0_T2_T3_T4_T5_ --------------------------
	.section	.nv.constant0._ZN2at6native27unrolled_elementwise_kernelINS0_13BUnaryFunctorIfffZZZNS0_20copysign_kernel_cudaERNS_18TensorIteratorBaseEENKUlvE_clEvENKUlvE0_clEvEUlffE_EESt5arrayIPcLm2EELi4E23TrivialOffsetCalculatorILi1EjESD_NS0_6memory15LoadWithoutCastENSE_16StoreWithoutCastEEEviT_T0_T2_T3_T4_T5_,"a",@progbits
	.sectionflags	@""
	.align	4
.nv.constant0._ZN2at6native27unrolled_elementwise_kernelINS0_13BUnaryFunctorIfffZZZNS0_20copysign_kernel_cudaERNS_18TensorIteratorBaseEENKUlvE_clEvENKUlvE0_clEvEUlffE_EESt5arrayIPcLm2EELi4E23TrivialOffsetCalculatorILi1EjESD_NS0_6memory15LoadWithoutCastENSE_16StoreWithoutCastEEEviT_T0_T2_T3_T4_T5_:
	.zero		932


//--------------------- .nv.constant0._ZN2at6native29vectorized_elementwise_kernelILi2ENS0_13BUnaryFunctorIfffZZZNS0_20copysign_kernel_cudaERNS_18TensorIteratorBaseEENKUlvE_clEvENKUlvE0_clEvEUlffE_EESt5arrayIPcLm2EEEEviT0_T1_ --------------------------
	.section	.nv.constant0._ZN2at6native29vectorized_elementwise_kernelILi2ENS0_13BUnaryFunctorIfffZZZNS0_20copysign_kernel_cudaERNS_18TensorIteratorBaseEENKUlvE_clEvENKUlvE0_clEvEUlffE_EESt5arrayIPcLm2EEEEviT0_T1_,"a",@progbits
	.sectionflags	@""
	.align	4
.nv.constant0._ZN2at6native29vectorized_elementwise_kernelILi2ENS0_13BUnaryFunctorIfffZZZNS0_20copysign_kernel_cudaERNS_18TensorIteratorBaseEENKUlvE_clEvENKUlvE0_clEvEUlffE_EESt5arrayIPcLm2EEEEviT0_T1_:
	.zero		928


//--------------------- .nv.constant0._ZN2at6native29vectorized_elementwise_kernelILi4ENS0_13BUnaryFunctorIfffZZZNS0_20copysign_kernel_cudaERNS_18TensorIteratorBaseEENKUlvE_clEvENKUlvE0_clEvEUlffE_EESt5arrayIPcLm2EEEEviT0_T1_ --------------------------
	.section	.nv.constant0._ZN2at6native29vectorized_elementwise_kernelILi4ENS0_13BUnaryFunctorIfffZZZNS0_20copysign_kernel_cudaERNS_18TensorIteratorBaseEENKUlvE_clEvENKUlvE0_clEvEUlffE_EESt5arrayIPcLm2EEEEviT0_T1_,"a",@progbits
	.sectionflags	@""
	.align	4
.nv.constant0._ZN2at6native29vectorized_elementwise_kernelILi4ENS0_13BUnaryFunctorIfffZZZNS0_20copysign_kernel_cudaERNS_18TensorIteratorBaseEENKUlvE_clEvENKUlvE0_clEvEUlffE_EESt5arrayIPcLm2EEEEviT0_T1_:
	.zero		928


//--------------------- .nv.constant0._ZN2at6native29vectorized_elementwise_kernelILi8ENS0_13BUnaryFunctorIfffZZZNS0_20copysign_kernel_cudaERNS_18TensorIteratorBaseEENKUlvE_clEvENKUlvE0_clEvEUlffE_EESt5arrayIPcLm2EEEEviT0_T1_ --------------------------
	.section	.nv.constant0._ZN2at6native29vectorized_elementwise_kernelILi8ENS0_13BUnaryFunctorIfffZZZNS0_20copysign_kernel_cudaERNS_18TensorIteratorBaseEENKUlvE_clEvENKUlvE0_clEvEUlffE_EESt5arrayIPcLm2EEEEviT0_T1_,"a",@progbits
	.sectionflags	@""
	.align	4
.nv.constant0._ZN2at6native29vectorized_elementwise_kernelILi8ENS0_13BUnaryFunctorIfffZZZNS0_20copysign_kernel_cudaERNS_18TensorIteratorBaseEENKUlvE_clEvENKUlvE0_clEvEUlffE_EESt5arrayIPcLm2EEEEviT0_T1_:
	.zero		928


//--------------------- .nv.constant0._ZN2at6native18elementwise_kernelILi128ELi4EZNS0_15gpu_kernel_implINS0_13AUnaryFunctorIfffZZZNS0_20copysign_kernel_cudaERNS_18TensorIteratorBaseEENKUlvE_clEvENKUlvE0_clEvEUlffE_EEEEvS5_RKT_EUliE_EEviT1_ --------------------------
	.section	.nv.constant0._ZN2at6native18elementwise_kernelILi128ELi4EZNS0_15gpu_kernel_implINS0_13AUnaryFunctorIfffZZZNS0_20copysign_kernel_cudaERNS_18TensorIteratorBaseEENKUlvE_clEvENKUlvE0_clEvEUlffE_EEEEvS5_RKT_EUliE_EEviT1_,"a",@progbits
	.sectionflags	@""
	.align	4
.nv.constant0._ZN2at6native18elementwise_kernelILi128ELi4EZNS0_15gpu_kernel_implINS0_13AUnaryFunctorIfffZZZNS0_20copysign_kernel_cudaERNS_18TensorIteratorBaseEENKUlvE_clEvENKUlvE0_clEvEUlffE_EEEEvS5_RKT_EUliE_EEviT1_:
	.zero		1448


//--------------------- .nv.constant0._ZN2at6native27unrolled_elementwise_kernelINS0_13AUnaryFunctorIfffZZZNS0_20copysign_kernel_cudaERNS_18TensorIteratorBaseEENKUlvE_clEvENKUlvE0_clEvEUlffE_EESt5arrayIPcLm2EELi4E23TrivialOffsetCalculatorILi1EjESD_NS0_6memory12LoadWithCastILi1EEENSE_13StoreWithCastILi1EEEEEviT_T0_T2_T3_T4_T5_ --------------------------
	.section	.nv.constant0._ZN2at6native27unrolled_elementwise_kernelINS0_13AUnaryFunctorIfffZZZNS0_20copysign_kernel_cudaERNS_18TensorIteratorBaseEENKUlvE_clEvENKUlvE0_clEvEUlffE_EESt5arrayIPcLm2EELi4E23TrivialOffsetCalculatorILi1EjESD_NS0_6memory12LoadWithCastILi1EEENSE_13StoreWithCastILi1EEEEEviT_T0_T2_T3_T4_T5_,"a",@progbits
	.sectionflags	@""
	.align	4
.nv.constant0._ZN2at6native27unrolled_elementwise_kernelINS0_13AUnaryFunctorIfffZZZNS0_20copysign_kernel_cudaERNS_18TensorIteratorBaseEENKUlvE_clEvENKUlvE0_clEvEUlffE_EESt5arrayIPcLm2EELi4E23TrivialOffsetCalculatorILi1EjESD_NS0_6memory12LoadWithCastILi1EEENSE_13StoreWithCastILi1EEEEEviT_T0_T2_T3_T4_T5_:
	.zero		948


//--------------------- .nv.constant0._ZN2at6native18elementwise_kernelILi128ELi2EZNS0_22gpu_kernel_impl_nocastINS0_13AUnaryFunctorIfffZZZNS0_20copysign_kernel_cudaERNS_18TensorIteratorBaseEENKUlvE_clEvENKUlvE0_clEvEUlffE_EEEEvS5_RKT_EUliE_EEviT1_ --------------------------
	.section	.nv.constant0._ZN2at6native18elementwise_kernelILi128ELi2EZNS0_22gpu_kernel_impl_nocastINS0_13AUnaryFunctorIfffZZZNS0_20copysign_kernel_cudaERNS_18TensorIteratorBaseEENKUlvE_clEvENKUlvE0_clEvEUlffE_EEEEvS5_RKT_EUliE_EEviT1_,"a",@progbits
	.sectionflags	@""
	.align	4
.nv.constant0._ZN2at6native18elementwise_kernelILi128ELi2EZNS0_22gpu_kernel_impl_nocastINS0_13AUnaryFunctorIfffZZZNS0_20copysign_kernel_cudaERNS_18TensorIteratorBaseEENKUlvE_clEvENKUlvE0_clEvEUlffE_EEEEvS5_RKT_EUliE_EEviT1_:
	.zero		1440


//--------------------- .nv.constant0._ZN2at6native27unrolled_elementwise_kernelINS0_13AUnaryFunctorIfffZZZNS0_20copysign_kernel_cudaERNS_18TensorIteratorBaseEENKUlvE_clEvENKUlvE0_clEvEUlffE_EESt5arrayIPcLm2EELi4E23TrivialOffsetCalculatorILi1EjESD_NS0_6memory15LoadWithoutCastENSE_16StoreWithoutCastEEEviT_T0_T2_T3_T4_T5_ --------------------------
	.section	.nv.constant0._ZN2at6native27unrolled_elementwise_kernelINS0_13AUnaryFunctorIfffZZZNS0_20copysign_kernel_cudaERNS_18TensorIteratorBaseEENKUlvE_clEvENKUlvE0_clEvEUlffE_EESt5arrayIPcLm2EELi4E23TrivialOffsetCalculatorILi1EjESD_NS0_6memory15LoadWithoutCastENSE_16StoreWithoutCastEEEviT_T0_T2_T3_T4_T5_,"a",@progbits
	.sectionflags	@""
	.align	4
.nv.constant0._ZN2at6native27unrolled_elementwise_kernelINS0_13AUnaryFunctorIfffZZZNS0_20copysign_kernel_cudaERNS_18TensorIteratorBaseEENKUlvE_clEvENKUlvE0_clEvEUlffE_EESt5arrayIPcLm2EELi4E23TrivialOffsetCalculatorILi1EjESD_NS0_6memory15LoadWithoutCastENSE_16StoreWithoutCastEEEviT_T0_T2_T3_T4_T5_:
	.zero		932


//--------------------- .nv.constant0._ZN2at6native29vectorized_elementwise_kernelILi2ENS0_13AUnaryFunctorIfffZZZNS0_20copysign_kernel_cudaERNS_18TensorIteratorBaseEENKUlvE_clEvENKUlvE0_clEvEUlffE_EESt5arrayIPcLm2EEEEviT0_T1_ --------------------------
	.section	.nv.constant0._ZN2at6native29vectorized_elementwise_kernelILi2ENS0_13AUnaryFunctorIfffZZZNS0_20copysign_kernel_cudaERNS_18TensorIteratorBaseEENKUlvE_clEvENKUlvE0_clEvEUlffE_EESt5arrayIPcLm2EEEEviT0_T1_,"a",@progbits
	.sectionflags	@""
	.align	4
.nv.constant0._ZN2at6native29vectorized_elementwise_kernelILi2ENS0_13AUnaryFunctorIfffZZZNS0_20copysign_kernel_cudaERNS_18TensorIteratorBaseEENKUlvE_clEvENKUlvE0_clEvEUlffE_EESt5arrayIPcLm2EEEEviT0_T1_:
	.zero		928


//--------------------- .nv.constant0._ZN2at6native29vectorized_elementwise_kernelILi4ENS0_13AUnaryFunctorIfffZZZNS0_20copysign_kernel_cudaERNS_18TensorIteratorBaseEENKUlvE_clEvENKUlvE0_clEvEUlffE_EESt5arrayIPcLm2EEEEviT0_T1_ --------------------------
	.section	.nv.constant0._ZN2at6native29vectorized_elementwise_kernelILi4ENS0_13AUnaryFunctorIfffZZZNS0_20copysign_kernel_cudaERNS_18TensorIteratorBaseEENKUlvE_clEvENKUlvE0_clEvEUlffE_EESt5arrayIPcLm2EEEEviT0_T1_,"a",@progbits
	.sectionflags	@""
	.align	4
.nv.constant0._ZN2at6native29vectorized_elementwise_kernelILi4ENS0_13AUnaryFunctorIfffZZZNS0_20copysign_kernel_cudaERNS_18TensorIteratorBaseEENKUlvE_clEvENKUlvE0_clEvEUlffE_EESt5arrayIPcLm2EEEEviT0_T1_:
	.zero		928


//--------------------- .nv.constant0._ZN2at6native29vectorized_elementwise_kernelILi8ENS0_13AUnaryFunctorIfffZZZNS0_20copysign_kernel_cudaERNS_18TensorIteratorBaseEENKUlvE_clEvENKUlvE0_clEvEUlffE_EESt5arrayIPcLm2EEEEviT0_T1_ --------------------------
	.section	.nv.constant0._ZN2at6native29vectorized_elementwise_kernelILi8ENS0_13AUnaryFunctorIfffZZZNS0_20copysign_kernel_cudaERNS_18TensorIteratorBaseEENKUlvE_clEvENKUlvE0_clEvEUlffE_EESt5arrayIPcLm2EEEEviT0_T1_,"a",@progbits
	.sectionflags	@""
	.align	4
.nv.constant0._ZN2at6native29vectorized_elementwise_kernelILi8ENS0_13AUnaryFunctorIfffZZZNS0_20copysign_kernel_cudaERNS_18TensorIteratorBaseEENKUlvE_clEvENKUlvE0_clEvEUlffE_EESt5arrayIPcLm2EEEEviT0_T1_:
	.zero		928


//--------------------- .nv.constant0._ZN2at6native18elementwise_kernelILi128ELi4EZNS0_15gpu_kernel_implINS0_13BinaryFunctorIdddZZZNS0_20copysign_kernel_cudaERNS_18TensorIteratorBaseEENKUlvE_clEvENKUlvE_clEvEUlddE_EEEEvS5_RKT_EUliE_EEviT1_ --------------------------
	.section	.nv.constant0._ZN2at6native18elementwise_kernelILi128ELi4EZNS0_15gpu_kernel_implINS0_13BinaryFunctorIdddZZZNS0_20copysign_kernel_cudaERNS_18TensorIteratorBaseEENKUlvE_clEvENKUlvE_clEvEUlddE_EEEEvS5_RKT_EUliE_EEviT1_,"a",@progbits
	.sectionflags	@""
	.align	4
.nv.constant0._ZN2at6native18elementwise_kernelILi128ELi4EZNS0_15gpu_kernel_implINS0_13BinaryFunctorIdddZZZNS0_20copysign_kernel_cudaERNS_18TensorIteratorBaseEENKUlvE_clEvENKUlvE_clEvEUlddE_EEEEvS5_RKT_EUliE_EEviT1_:
	.zero		1552


//--------------------- .nv.constant0._ZN2at6native27unrolled_elementwise_kernelINS0_13BinaryFunctorIdddZZZNS0_20copysign_kernel_cudaERNS_18TensorIteratorBaseEENKUlvE_clEvENKUlvE_clEvEUlddE_EESt5arrayIPcLm3EELi4E23TrivialOffsetCalculatorILi2EjESC_ILi1EjENS0_6memory12LoadWithCastILi2EEENSF_13StoreWithCastILi1EEEEEviT_T0_T2_T3_T4_T5_ --------------------------
	.section	.nv.constant0._ZN2at6native27unrolled_elementwise_kernelINS0_13BinaryFunctorIdddZZZNS0_20copysign_kernel_cudaERNS_18TensorIteratorBaseEENKUlvE_clEvENKUlvE_clEvEUlddE_EESt5arrayIPcLm3EELi4E23TrivialOffsetCalculatorILi2EjESC_ILi1EjENS0_6memory12LoadWithCastILi2EEENSF_13StoreWithCastILi1EEEEEviT_T0_T2_T3_T4_T5_,"a",@progbits
	.sectionflags	@""
	.align	4
.nv.constant0._ZN2at6native27unrolled_elementwise_kernelINS0_13BinaryFunctorIdddZZZNS0_20copysign_kernel_cudaERNS_18TensorIteratorBaseEENKUlvE_clEvENKUlvE_clEvEUlddE_EESt5arrayIPcLm3EELi4E23TrivialOffsetCalculatorILi2EjESC_ILi1EjENS0_6memory12LoadWithCastILi2EEENSF_13StoreWithCastILi1EEEEEviT_T0_T2_T3_T4_T5_:
	.zero		952


//--------------------- .nv.constant0._ZN2at6native18elementwise_kernelILi128ELi2EZNS0_22gpu_kernel_impl_nocastINS0_13BinaryFunctorIdddZZZNS0_20copysign_kernel_cudaERNS_18TensorIteratorBaseEENKUlvE_clEvENKUlvE_clEvEUlddE_EEEEvS5_RKT_EUliE_EEviT1_ --------------------------
	.section	.nv.constant0._ZN2at6native18elementwise_kernelILi128ELi2EZNS0_22gpu_kernel_impl_nocastINS0_13BinaryFunctorIdddZZZNS0_20copysign_kernel_cudaERNS_18TensorIteratorBaseEENKUlvE_clEvENKUlvE_clEvEUlddE_EEEEvS5_RKT_EUliE_EEviT1_,"a",@progbits
	.sectionflags	@""
	.align	4
.nv.constant0._ZN2at6native18elementwise_kernelILi128ELi2EZNS0_22gpu_kernel_impl_nocastINS0_13BinaryFunctorIdddZZZNS0_20copysign_kernel_cudaERNS_18TensorIteratorBaseEENKUlvE_clEvENKUlvE_clEvEUlddE_EEEEvS5_RKT_EUliE_EEviT1_:
	.zero		1552


//--------------------- .nv.constant0._ZN2at6native27unrolled_elementwise_kernelINS0_13BinaryFunctorIdddZZZNS0_20copysign_kernel_cudaERNS_18TensorIteratorBaseEENKUlvE_clEvENKUlvE_clEvEUlddE_EESt5arrayIPcLm3EELi4E23TrivialOffsetCalculatorILi2EjESC_ILi1EjENS0_6memory15LoadWithoutCastENSF_16StoreWithoutCastEEEviT_T0_T2_T3_T4_T5_ --------------------------
	.section	.nv.constant0._ZN2at6native27unrolled_elementwise_kernelINS0_13BinaryFunctorIdddZZZNS0_20copysign_kernel_cudaERNS_18TensorIteratorBaseEENKUlvE_clEvENKUlvE_clEvEUlddE_EESt5arrayIPcLm3EELi4E23TrivialOffsetCalculatorILi2EjESC_ILi1EjENS0_6memory15LoadWithoutCastENSF_16StoreWithoutCastEEEviT_T0_T2_T3_T4_T5_,"a",@progbits
	.sectionflags	@""
	.align	4
.nv.constant0._ZN2at6native27unrolled_elementwise_kernelINS0_13BinaryFunctorIdddZZZNS0_20copysign_kernel_cudaERNS_18TensorIteratorBaseEENKUlvE_clEvENKUlvE_clEvEUlddE_EESt5arrayIPcLm3EELi4E23TrivialOffsetCalculatorILi2EjESC_ILi1EjENS0_6memory15LoadWithoutCastENSF_16StoreWithoutCastEEEviT_T0_T2_T3_T4_T5_:
	.zero		932


//--------------------- .nv.constant0._ZN2at6native29vectorized_elementwise_kernelILi2ENS0_13BinaryFunctorIdddZZZNS0_20copysign_kernel_cudaERNS_18TensorIteratorBaseEENKUlvE_clEvENKUlvE_clEvEUlddE_EESt5arrayIPcLm3EEEEviT0_T1_ --------------------------
	.section	.nv.constant0._ZN2at6native29vectorized_elementwise_kernelILi2ENS0_13BinaryFunctorIdddZZZNS0_20copysign_kernel_cudaERNS_18TensorIteratorBaseEENKUlvE_clEvENKUlvE_clEvEUlddE_EESt5arrayIPcLm3EEEEviT0_T1_,"a",@progbits
	.sectionflags	@""
	.align	4
.nv.constant0._ZN2at6native29vectorized_elementwise_kernelILi2ENS0_13BinaryFunctorIdddZZZNS0_20copysign_kernel_cudaERNS_18TensorIteratorBaseEENKUlvE_clEvENKUlvE_clEvEUlddE_EESt5arrayIPcLm3EEEEviT0_T1_:
	.zero		928


//--------------------- .nv.constant0._ZN2at6native29vectorized_elementwise_kernelILi4ENS0_13BinaryFunctorIdddZZZNS0_20copysign_kernel_cudaERNS_18TensorIteratorBaseEENKUlvE_clEvENKUlvE_clEvEUlddE_EESt5arrayIPcLm3EEEEviT0_T1_ --------------------------
	.section	.nv.constant0._ZN2at6native29vectorized_elementwise_kernelILi4ENS0_13BinaryFunctorIdddZZZNS0_20copysign_kernel_cudaERNS_18TensorIteratorBaseEENKUlvE_clEvENKUlvE_clEvEUlddE_EESt5arrayIPcLm3EEEEviT0_T1_,"a",@progbits
	.sectionflags	@""
	.align	4
.nv.constant0._ZN2at6native29vectorized_elementwise_kernelILi4ENS0_13BinaryFunctorIdddZZZNS0_20copysign_kernel_cudaERNS_18TensorIteratorBaseEENKUlvE_clEvENKUlvE_clEvEUlddE_EESt5arrayIPcLm3EEEEviT0_T1_:
	.zero		928


//--------------------- .nv.constant0._ZN2at6native29vectorized_elementwise_kernelILi8ENS0_13BinaryFunctorIdddZZZNS0_20copysign_kernel_cudaERNS_18TensorIteratorBaseEENKUlvE_clEvENKUlvE_clEvEUlddE_EESt5arrayIPcLm3EEEEviT0_T1_ --------------------------
	.section	.nv.constant0._ZN2at6native29vectorized_elementwise_kernelILi8ENS0_13BinaryFunctorIdddZZZNS0_20copysign_kernel_cudaERNS_18TensorIteratorBaseEENKUlvE_clEvENKUlvE_clEvEUlddE_EESt5arrayIPcLm3EEEEviT0_T1_,"a",@progbits
	.sectionflags	@""
	.align	4
.nv.constant0._ZN2at6native29vectorized_elementwise_kernelILi8ENS0_13BinaryFunctorIdddZZZNS0_20copysign_kernel_cudaERNS_18TensorIteratorBaseEENKUlvE_clEvENKUlvE_clEvEUlddE_EESt5arrayIPcLm3EEEEviT0_T1_:
	.zero		928


//--------------------- .nv.constant0._ZN2at6native18elementwise_kernelILi128ELi4EZNS0_15gpu_kernel_implINS0_13BUnaryFunctorIdddZZZNS0_20copysign_kernel_cudaERNS_18TensorIteratorBaseEENKUlvE_clEvENKUlvE_clEvEUlddE_EEEEvS5_RKT_EUliE_EEviT1_ --------------------------
	.section	.nv.constant0._ZN2at6native18elementwise_kernelILi128ELi4EZNS0_15gpu_kernel_implINS0_13BUnaryFunctorIdddZZZNS0_20copysign_kernel_cudaERNS_18TensorIteratorBaseEENKUlvE_clEvENKUlvE_clEvEUlddE_EEEEvS5_RKT_EUliE_EEviT1_,"a",@progbits
	.sectionflags	@""
	.align	4
.nv.constant0._ZN2at6native18elementwise_kernelILi128ELi4EZNS0_15gpu_kernel_implINS0_13BUnaryFunctorIdddZZZNS0_20copysign_kernel_cudaERNS_18TensorIteratorBaseEENKUlvE_clEvENKUlvE_clEvEUlddE_EEEEvS5_RKT_EUliE_EEviT1_:
	.zero		1456


//--------------------- .nv.constant0._ZN2at6native27unrolled_elementwise_kernelINS0_13BUnaryFunctorIdddZZZNS0_20copysign_kernel_cudaERNS_18TensorIteratorBaseEENKUlvE_clEvENKUlvE_clEvEUlddE_EESt5arrayIPcLm2EELi4E23TrivialOffsetCalculatorILi1EjESD_NS0_6memory12LoadWithCastILi1EEENSE_13StoreWithCastILi1EEEEEviT_T0_T2_T3_T4_T5_ --------------------------
	.section	.nv.constant0._ZN2at6native27unrolled_elementwise_kernelINS0_13BUnaryFunctorIdddZZZNS0_20copysign_kernel_cudaERNS_18TensorIteratorBaseEENKUlvE_clEvENKUlvE_clEvEUlddE_EESt5arrayIPcLm2EELi4E23TrivialOffsetCalculatorILi1EjESD_NS0_6memory12LoadWithCastILi1EEENSE_13StoreWithCastILi1EEEEEviT_T0_T2_T3_T4_T5_,"a",@progbits
	.sectionflags	@""
	.align	4
.nv.constant0._ZN2at6native27unrolled_elementwise_kernelINS0_13BUnaryFunctorIdddZZZNS0_20copysign_kernel_cudaERNS_18TensorIteratorBaseEENKUlvE_clEvENKUlvE_clEvEUlddE_EESt5arrayIPcLm2EELi4E23TrivialOffsetCalculatorILi1EjESD_NS0_6memory12LoadWithCastILi1EEENSE_13StoreWithCastILi1EEEEEviT_T0_T2_T3_T4_T5_:
	.zero		956


//--------------------- .nv.constant0._ZN2at6native18elementwise_kernelILi128ELi2EZNS0_22gpu_kernel_impl_nocastINS0_13BUnaryFunctorIdddZZZNS0_20copysign_kernel_cudaERNS_18TensorIteratorBaseEENKUlvE_clEvENKUlvE_clEvEUlddE_EEEEvS5_RKT_EUliE_EEviT1_ --------------------------
	.section	.nv.constant0._ZN2at6native18elementwise_kernelILi128ELi2EZNS0_22gpu_kernel_impl_nocastINS0_13BUnaryFunctorIdddZZZNS0_20copysign_kernel_cudaERNS_18TensorIteratorBaseEENKUlvE_clEvENKUlvE_clEvEUlddE_EEEEvS5_RKT_EUliE_EEviT1_,"a",@progbits
	.sectionflags	@""
	.align	4
.nv.constant0._ZN2at6native18elementwise_kernelILi128ELi2EZNS0_22gpu_kernel_impl_nocastINS0_13BUnaryFunctorIdddZZZNS0_20copysign_kernel_cudaERNS_18TensorIteratorBaseEENKUlvE_clEvENKUlvE_clEvEUlddE_EEEEvS5_RKT_EUliE_EEviT1_:
	.zero		1448


//--------------------- .nv.constant0._ZN2at6native27unrolled_elementwise_kernelINS0_13BUnaryFunctorIdddZZZNS0_20copysign_kernel_cudaERNS_18TensorIteratorBaseEENKUlvE_clEvENKUlvE_clEvEUlddE_EESt5arrayIPcLm2EELi4E23TrivialOffsetCalculatorILi1EjESD_NS0_6memory15LoadWithoutCastENSE_16StoreWithoutCastEEEviT_T0_T2_T3_T4_T5_ --------------------------
	.section	.nv.constant0._ZN2at6native27unrolled_elementwise_kernelINS0_13BUnaryFunctorIdddZZZNS0_20copysign_kernel_cudaERNS_18TensorIteratorBaseEENKUlvE_clEvENKUlvE_clEvEUlddE_EESt5arrayIPcLm2EELi4E23TrivialOffsetCalculatorILi1EjESD_NS0_6memory15LoadWithoutCastENSE_16StoreWithoutCastEEEviT_T0_T2_T3_T4_T5_,"a",@progbits
	.sectionflags	@""
	.align	4
.nv.constant0._ZN2at6native27unrolled_elementwise_kernelINS0_13BUnaryFunctorIdddZZZNS0_20copysign_kernel_cudaERNS_18TensorIteratorBaseEENKUlvE_clEvENKUlvE_clEvEUlddE_EESt5arrayIPcLm2EELi4E23TrivialOffsetCalculatorILi1EjESD_NS0_6memory15LoadWithoutCastENSE_16StoreWithoutCastEEEviT_T0_T2_T3_T4_T5_:
	.zero		940


//--------------------- .nv.constant0._ZN2at6native29vectorized_elementwise_kernelILi2ENS0_13BUnaryFunctorIdddZZZNS0_20copysign_kernel_cudaERNS_18TensorIteratorBaseEENKUlvE_clEvENKUlvE_clEvEUlddE_EESt5arrayIPcLm2EEEEviT0_T1_ --------------------------
	.section	.nv.constant0._ZN2at6native29vectorized_elementwise_kernelILi2ENS0_13BUnaryFunctorIdddZZZNS0_20copysign_kernel_cudaERNS_18TensorIteratorBaseEENKUlvE_clEvENKUlvE_clEvEUlddE_EESt5arrayIPcLm2EEEEviT0_T1_,"a",@progbits
	.sectionflags	@""
	.align	4
.nv.constant0._ZN2at6native29vectorized_elementwise_kernelILi2ENS0_13BUnaryFunctorIdddZZZNS0_20copysign_kernel_cudaERNS_18TensorIteratorBaseEENKUlvE_clEvENKUlvE_clEvEUlddE_EESt5arrayIPcLm2EEEEviT0_T1_:
	.zero		936


//--------------------- .nv.constant0._ZN2at6native29vectorized_elementwise_kernelILi4ENS0_13BUnaryFunctorIdddZZZNS0_20copysign_kernel_cudaERNS_18TensorIteratorBaseEENKUlvE_clEvENKUlvE_clEvEUlddE_EESt5arrayIPcLm2EEEEviT0_T1_ --------------------------
	.section	.nv.constant0._ZN2at6native29vectorized_elementwise_kernelILi4ENS0_13BUnaryFunctorIdddZZZNS0_20copysign_kernel_cudaERNS_18TensorIteratorBaseEENKUlvE_clEvENKUlvE_clEvEUlddE_EESt5arrayIPcLm2EEEEviT0_T1_,"a",@progbits
	.sectionflags	@""
	.align	4
.nv.constant0._ZN2at6native29vectorized_elementwise_kernelILi4ENS0_13BUnaryFunctorIdddZZZNS0_20copysign_kernel_cudaERNS_18TensorIteratorBaseEENKUlvE_clEvENKUlvE_clEvEUlddE_EESt5arrayIPcLm2EEEEviT0_T1_:
	.zero		936


//--------------------- .nv.constant0._ZN2at6native29vectorized_elementwise_kernelILi8ENS0_13BUnaryFunctorIdddZZZNS0_20copysign_kernel_cudaERNS_18TensorIteratorBaseEENKUlvE_clEvENKUlvE_clEvEUlddE_EESt5arrayIPcLm2EEEEviT0_T1_ --------------------------
	.section	.nv.constant0._ZN2at6native29vectorized_elementwise_kernelILi8ENS0_13BUnaryFunctorIdddZZZNS0_20copysign_kernel_cudaERNS_18TensorIteratorBaseEENKUlvE_clEvENKUlvE_clEvEUlddE_EESt5arrayIPcLm2EEEEviT0_T1_,"a",@progbits
	.sectionflags	@""
	.align	4
.nv.constant0._ZN2at6native29vectorized_elementwise_kernelILi8ENS0_13BUnaryFunctorIdddZZZNS0_20copysign_kernel_cudaERNS_18TensorIteratorBaseEENKUlvE_clEvENKUlvE_clEvEUlddE_EESt5arrayIPcLm2EEEEviT0_T1_:
	.zero		936


//--------------------- .nv.constant0._ZN2at6native18elementwise_kernelILi128ELi4EZNS0_15gpu_kernel_implINS0_13AUnaryFunctorIdddZZZNS0_20copysign_kernel_cudaERNS_18TensorIteratorBaseEENKUlvE_clEvENKUlvE_clEvEUlddE_EEEEvS5_RKT_EUliE_EEviT1_ --------------------------
	.section	.nv.constant0._ZN2at6native18elementwise_kernelILi128ELi4EZNS0_15gpu_kernel_implINS0_13AUnaryFunctorIdddZZZNS0_20copysign_kernel_cudaERNS_18TensorIteratorBaseEENKUlvE_clEvENKUlvE_clEvEUlddE_EEEEvS5_RKT_EUliE_EEviT1_,"a",@progbits
	.sectionflags	@""
	.align	4
.nv.constant0._ZN2at6native18elementwise_kernelILi128ELi4EZNS0_15gpu_kernel_implINS0_13AUnaryFunctorIdddZZZNS0_20copysign_kernel_cudaERNS_18TensorIteratorBaseEENKUlvE_clEvENKUlvE_clEvEUlddE_EEEEvS5_RKT_EUliE_EEviT1_:
	.zero		1456


//--------------------- .nv.constant0._ZN2at6native27unrolled_elementwise_kernelINS0_13AUnaryFunctorIdddZZZNS0_20copysign_kernel_cudaERNS_18TensorIteratorBaseEENKUlvE_clEvENKUlvE_clEvEUlddE_EESt5arrayIPcLm2EELi4E23TrivialOffsetCalculatorILi1EjESD_NS0_6memory12LoadWithCastILi1EEENSE_13StoreWithCastILi1EEEEEviT_T0_T2_T3_T4_T5_ --------------------------
	.section	.nv.constant0._ZN2at6native27unrolled_elementwise_kernelINS0_13AUnaryFunctorIdddZZZNS0_20copysign_kernel_cudaERNS_18TensorIteratorBaseEENKUlvE_clEvENKUlvE_clEvEUlddE_EESt5arrayIPcLm2EELi4E23TrivialOffsetCalculatorILi1EjESD_NS0_6memory12LoadWithCastILi1EEENSE_13StoreWithCastILi1EEEEEviT_T0_T2_T3_T4_T5_,"a",@progbits
	.sectionflags	@""
	.align	4
.nv.constant0._ZN2at6native27unrolled_elementwise_kernelINS0_13AUnaryFunctorIdddZZZNS0_20copysign_kernel_cudaERNS_18TensorIteratorBaseEENKUlvE_clEvENKUlvE_clEvEUlddE_EESt5arrayIPcLm2EELi4E23TrivialOffsetCalculatorILi1EjESD_NS0_6memory12LoadWithCastILi1EEENSE_13StoreWithCastILi1EEEEEviT_T0_T2_T3_T4_T5_:
	.zero		956


//--------------------- .nv.constant0._ZN2at6native18elementwise_kernelILi128ELi2EZNS0_22gpu_kernel_impl_nocastINS0_13AUnaryFunctorIdddZZZNS0_20copysign_kernel_cudaERNS_18TensorIteratorBaseEENKUlvE_clEvENKUlvE_clEvEUlddE_EEEEvS5_RKT_EUliE_EEviT1_ --------------------------
	.section	.nv.constant0._ZN2at6native18elementwise_kernelILi128ELi2EZNS0_22gpu_kernel_impl_nocastINS0_13AUnaryFunctorIdddZZZNS0_20copysign_kernel_cudaERNS_18TensorIteratorBaseEENKUlvE_clEvENKUlvE_clEvEUlddE_EEEEvS5_RKT_EUliE_EEviT1_,"a",@progbits
	.sectionflags	@""
	.align	4
.nv.constant0._ZN2at6native18elementwise_kernelILi128ELi2EZNS0_22gpu_kernel_impl_nocastINS0_13AUnaryFunctorIdddZZZNS0_20copysign_kernel_cudaERNS_18TensorIteratorBaseEENKUlvE_clEvENKUlvE_clEvEUlddE_EEEEvS5_RKT_EUliE_EEviT1_:
	.zero		1448


//--------------------- .nv.constant0._ZN2at6native27unrolled_elementwise_kernelINS0_13AUnaryFunctorIdddZZZNS0_20copysign_kernel_cudaERNS_18TensorIteratorBaseEENKUlvE_clEvENKUlvE_clEvEUlddE_EESt5arrayIPcLm2EELi4E23TrivialOffsetCalculatorILi1EjESD_NS0_6memory15LoadWithoutCastENSE_16StoreWithoutCastEEEviT_T0_T2_T3_T4_T5_ --------------------------
	.section	.nv.constant0._ZN2at6native27unrolled_elementwise_kernelINS0_13AUnaryFunctorIdddZZZNS0_20copysign_kernel_cudaERNS_18TensorIteratorBaseEENKUlvE_clEvENKUlvE_clEvEUlddE_EESt5arrayIPcLm2EELi4E23TrivialOffsetCalculatorILi1EjESD_NS0_6memory15LoadWithoutCastENSE_16StoreWithoutCastEEEviT_T0_T2_T3_T4_T5_,"a",@progbits
	.sectionflags	@""
	.align	4
.nv.constant0._ZN2at6native27unrolled_elementwise_kernelINS0_13AUnaryFunctorIdddZZZNS0_20copysign_kernel_cudaERNS_18TensorIteratorBaseEENKUlvE_clEvENKUlvE_clEvEUlddE_EESt5arrayIPcLm2EELi4E23TrivialOffsetCalculatorILi1EjESD_NS0_6memory15LoadWithoutCastENSE_16StoreWithoutCastEEEviT_T0_T2_T3_T4_T5_:
	.zero		940


//--------------------- .nv.constant0._ZN2at6native29vectorized_elementwise_kernelILi2ENS0_13AUnaryFunctorIdddZZZNS0_20copysign_kernel_cudaERNS_18TensorIteratorBaseEENKUlvE_clEvENKUlvE_clEvEUlddE_EESt5arrayIPcLm2EEEEviT0_T1_ --------------------------
	.section	.nv.constant0._ZN2at6native29vectorized_elementwise_kernelILi2ENS0_13AUnaryFunctorIdddZZZNS0_20copysign_kernel_cudaERNS_18TensorIteratorBaseEENKUlvE_clEvENKUlvE_clEvEUlddE_EESt5arrayIPcLm2EEEEviT0_T1_,"a",@progbits
	.sectionflags	@""
	.align	4
.nv.constant0._ZN2at6native29vectorized_elementwise_kernelILi2ENS0_13AUnaryFunctorIdddZZZNS0_20copysign_kernel_cudaERNS_18TensorIteratorBaseEENKUlvE_clEvENKUlvE_clEvEUlddE_EESt5arrayIPcLm2EEEEviT0_T1_:
	.zero		936


//--------------------- .nv.constant0._ZN2at6native29vectorized_elementwise_kernelILi4ENS0_13AUnaryFunctorIdddZZZNS0_20copysign_kernel_cudaERNS_18TensorIteratorBaseEENKUlvE_clEvENKUlvE_clEvEUlddE_EESt5arrayIPcLm2EEEEviT0_T1_ --------------------------
	.section	.nv.constant0._ZN2at6native29vectorized_elementwise_kernelILi4ENS0_13AUnaryFunctorIdddZZZNS0_20copysign_kernel_cudaERNS_18TensorIteratorBaseEENKUlvE_clEvENKUlvE_clEvEUlddE_EESt5arrayIPcLm2EEEEviT0_T1_,"a",@progbits
	.sectionflags	@""
	.align	4
.nv.constant0._ZN2at6native29vectorized_elementwise_kernelILi4ENS0_13AUnaryFunctorIdddZZZNS0_20copysign_kernel_cudaERNS_18TensorIteratorBaseEENKUlvE_clEvENKUlvE_clEvEUlddE_EESt5arrayIPcLm2EEEEviT0_T1_:
	.zero		936


//--------------------- .nv.constant0._ZN2at6native29vectorized_elementwise_kernelILi8ENS0_13AUnaryFunctorIdddZZZNS0_20copysign_kernel_cudaERNS_18TensorIteratorBaseEENKUlvE_clEvENKUlvE_clEvEUlddE_EESt5arrayIPcLm2EEEEviT0_T1_ --------------------------
	.section	.nv.constant0._ZN2at6native29vectorized_elementwise_kernelILi8ENS0_13AUnaryFunctorIdddZZZNS0_20copysign_kernel_cudaERNS_18TensorIteratorBaseEENKUlvE_clEvENKUlvE_clEvEUlddE_EESt5arrayIPcLm2EEEEviT0_T1_,"a",@progbits
	.sectionflags	@""
	.align	4
.nv.constant0._ZN2at6native29vectorized_elementwise_kernelILi8ENS0_13AUnaryFunctorIdddZZZNS0_20copysign_kernel_cudaERNS_18TensorIteratorBaseEENKUlvE_clEvENKUlvE_clEvEUlddE_EESt5arrayIPcLm2EEEEviT0_T1_:
	.zero		936


//--------------------- SYMBOLS --------------------------

	.type		.nv.reservedSmem.offset0,@object
	.size		.nv.reservedSmem.offset0,0x4
	.type		__assertfail,@function
